def matmul_kernel(
    a_ptr,
    b_ptr,
    c_ptr,
    M,
    N,
    K,
    stride_am,
    stride_ak,
    stride_bk,
    stride_bn,
    stride_cm,
    stride_cn,
    BLOCK_M: tl.constexpr,
    BLOCK_N: tl.constexpr,
    BLOCK_K: tl.constexpr,
    GROUP_M: tl.constexpr,
):
    pid = tl.program_id(axis=0)
    num_pid_m = tl.cdiv(M, BLOCK_M)
    num_pid_n = tl.cdiv(N, BLOCK_N)
    num_pid_in_group = GROUP_M * num_pid_n
    group_id = pid // num_pid_in_group
    first_pid_m = group_id * GROUP_M
    group_size_m = min(num_pid_m - first_pid_m, GROUP_M)
    pid_m = first_pid_m + ((pid % num_pid_in_group) % group_size_m)
    pid_n = (pid % num_pid_in_group) // group_size_m

    offs_am = (pid_m * BLOCK_M + tl.arange(0, BLOCK_M)) % M
    offs_bn = (pid_n * BLOCK_N + tl.arange(0, BLOCK_N)) % N
    offs_k = tl.arange(0, BLOCK_K)
    a_ptrs = a_ptr + offs_am[:, None] * stride_am + offs_k[None, :] * stride_ak
    b_ptrs = b_ptr + offs_k[:, None] * stride_bk + offs_bn[None, :] * stride_bn

    acc = tl.zeros((BLOCK_M, BLOCK_N), dtype=tl.float32)
    for kk in range(0, tl.cdiv(K, BLOCK_K)):
        a = tl.load(a_ptrs, mask=offs_k[None, :] < K - kk * BLOCK_K, other=0.0)
        b = tl.load(b_ptrs, mask=offs_k[:, None] < K - kk * BLOCK_K, other=0.0)
        acc = tl.dot(a, b, acc)
        a_ptrs += BLOCK_K * stride_ak
        b_ptrs += BLOCK_K * stride_bk

    c = acc.to(c_ptr.dtype.element_ty)
    offs_cm = pid_m * BLOCK_M + tl.arange(0, BLOCK_M)
    offs_cn = pid_n * BLOCK_N + tl.arange(0, BLOCK_N)
    c_ptrs = c_ptr + offs_cm[:, None] * stride_cm + offs_cn[None, :] * stride_cn
    mask = (offs_cm[:, None] < M) & (offs_cn[None, :] < N)
    tl.store(c_ptrs, c, mask=mask)

# config = {"BLOCK_K": 64, "BLOCK_M": 64, "BLOCK_N": 512, "GROUP_M": 8, "arch": "sm_100", "dtype": "fp16", "num_ctas": 1, "num_stages": 3, "num_warps": 16}
# arch = sm_100


// ===== COMPILED SASS (sm_100a) =====

	.target	sm_100a

	.elftype	@"ET_EXEC"


//--------------------- .note.nv.tkinfo           --------------------------
	.section	.note.nv.tkinfo,"",@"SHT_NOTE"
	.sectionflags	@"SHF_NOTE_NV_TKINFO"
	.tkinfo
        /*0018*/ 	.word	0x00000081
        /*0030*/ 	.string	""
        /*0030*/ 	.string	"ptxas-blackwell"
        /*0030*/ 	.string	"Cuda compilation tools, release 12.9, V12.9.86"
        /*0030*/ 	.string	"Build cuda_12.9.r12.9/compiler.36037853_0"
        /*0030*/ 	.string	"-v  -suppress-debug-info  -lineinfo  -arch sm_100a "



//--------------------- .note.nv.cuver            --------------------------
	.section	.note.nv.cuver,"",@"SHT_NOTE"
	.sectionflags	@"SHF_NOTE_NV_CUVER"
        /*0018*/ 	.short	0x0001
        /*001a*/ 	.short	0x0064
        /*001c*/ 	.short	0x0001
        /*001e*/ 	.short	0x0000
        /*0020*/ 	.short	0x0001
        /*0022*/ 	.short	0x0000


//--------------------- .nv.info                  --------------------------
	.section	.nv.info,"",@"SHT_CUDA_INFO"
	.align	4


	//----- nvinfo : EIATTR_REGCOUNT
	.align		4
        /*0000*/ 	.byte	0x04, 0x2f
        /*0002*/ 	.short	(.L_1 - .L_0)
	.align		4
.L_0:
        /*0004*/ 	.word	index@(matmul_kernel)
        /*0008*/ 	.word	0x00000020


	//----- nvinfo : EIATTR_FRAME_SIZE
	.align		4
.L_1:
        /*000c*/ 	.byte	0x04, 0x11
        /*000e*/ 	.short	(.L_3 - .L_2)
	.align		4
.L_2:
        /*0010*/ 	.word	index@(matmul_kernel)
        /*0014*/ 	.word	0x00000960


	//----- nvinfo : EIATTR_MIN_STACK_SIZE
	.align		4
.L_3:
        /*0018*/ 	.byte	0x04, 0x12
        /*001a*/ 	.short	(.L_5 - .L_4)
	.align		4
.L_4:
        /*001c*/ 	.word	index@(matmul_kernel)
        /*0020*/ 	.word	0x00000960
.L_5:


//--------------------- .nv.info.matmul_kernel    --------------------------
	.section	.nv.info.matmul_kernel,"",@"SHT_CUDA_INFO"
	.sectionflags	@""
	.align	4


	//----- nvinfo : EIATTR_CUDA_API_VERSION
	.align		4
        /*0000*/ 	.byte	0x04, 0x37
        /*0002*/ 	.short	(.L_7 - .L_6)
.L_6:
        /*0004*/ 	.word	0x00000081


	//----- nvinfo : EIATTR_KPARAM_INFO
	.align		4
.L_7:
        /*0008*/ 	.byte	0x04, 0x17
        /*000a*/ 	.short	(.L_9 - .L_8)
.L_8:
        /*000c*/ 	.word	0x00000000
        /*0010*/ 	.short	0x000d
        /*0012*/ 	.short	0x0048
        /*0014*/ 	.byte	0x00, 0xf4, 0x21, 0x00


	//----- nvinfo : EIATTR_KPARAM_INFO
	.align		4
.L_9:
        /*0018*/ 	.byte	0x04, 0x17
        /*001a*/ 	.short	(.L_11 - .L_10)
.L_10:
        /*001c*/ 	.word	0x00000000
        /*0020*/ 	.short	0x000c
        /*0022*/ 	.short	0x0040
        /*0024*/ 	.byte	0x00, 0xf4, 0x21, 0x00


	//----- nvinfo : EIATTR_KPARAM_INFO
	.align		4
.L_11:
        /*0028*/ 	.byte	0x04, 0x17
        /*002a*/ 	.short	(.L_13 - .L_12)
.L_12:
        /*002c*/ 	.word	0x00000000
        /*0030*/ 	.short	0x000b
        /*0032*/ 	.short	0x0038
        /*0034*/ 	.byte	0x00, 0xf0, 0x11, 0x00


	//----- nvinfo : EIATTR_KPARAM_INFO
	.align		4
.L_13:
        /*0038*/ 	.byte	0x04, 0x17
        /*003a*/ 	.short	(.L_15 - .L_14)
.L_14:
        /*003c*/ 	.word	0x00000000
        /*0040*/ 	.short	0x000a
        /*0042*/ 	.short	0x0034
        /*0044*/ 	.byte	0x00, 0xf0, 0x11, 0x00


	//----- nvinfo : EIATTR_KPARAM_INFO
	.align		4
.L_15:
        /*0048*/ 	.byte	0x04, 0x17
        /*004a*/ 	.short	(.L_17 - .L_16)
.L_16:
        /*004c*/ 	.word	0x00000000
        /*0050*/ 	.short	0x0009
        /*0052*/ 	.short	0x0030
        /*0054*/ 	.byte	0x00, 0xf0, 0x11, 0x00


	//----- nvinfo : EIATTR_KPARAM_INFO
	.align		4
.L_17:
        /*0058*/ 	.byte	0x04, 0x17
        /*005a*/ 	.short	(.L_19 - .L_18)
.L_18:
        /*005c*/ 	.word	0x00000000
        /*0060*/ 	.short	0x0008
        /*0062*/ 	.short	0x002c
        /*0064*/ 	.byte	0x00, 0xf0, 0x11, 0x00


	//----- nvinfo : EIATTR_KPARAM_INFO
	.align		4
.L_19:
        /*0068*/ 	.byte	0x04, 0x17
        /*006a*/ 	.short	(.L_21 - .L_20)
.L_20:
        /*006c*/ 	.word	0x00000000
        /*0070*/ 	.short	0x0007
        /*0072*/ 	.short	0x0028
        /*0074*/ 	.byte	0x00, 0xf0, 0x11, 0x00


	//----- nvinfo : EIATTR_KPARAM_INFO
	.align		4
.L_21:
        /*0078*/ 	.byte	0x04, 0x17
        /*007a*/ 	.short	(.L_23 - .L_22)
.L_22:
        /*007c*/ 	.word	0x00000000
        /*0080*/ 	.short	0x0006
        /*0082*/ 	.short	0x0024
        /*0084*/ 	.byte	0x00, 0xf0, 0x11, 0x00


	//----- nvinfo : EIATTR_KPARAM_INFO
	.align		4
.L_23:
        /*0088*/ 	.byte	0x04, 0x17
        /*008a*/ 	.short	(.L_25 - .L_24)
.L_24:
        /*008c*/ 	.word	0x00000000
        /*0090*/ 	.short	0x0005
        /*0092*/ 	.short	0x0020
        /*0094*/ 	.byte	0x00, 0xf0, 0x11, 0x00


	//----- nvinfo : EIATTR_KPARAM_INFO
	.align		4
.L_25:
        /*0098*/ 	.byte	0x04, 0x17
        /*009a*/ 	.short	(.L_27 - .L_26)
.L_26:
        /*009c*/ 	.word	0x00000000
        /*00a0*/ 	.short	0x0004
        /*00a2*/ 	.short	0x001c
        /*00a4*/ 	.byte	0x00, 0xf0, 0x11, 0x00


	//----- nvinfo : EIATTR_KPARAM_INFO
	.align		4
.L_27:
        /*00a8*/ 	.byte	0x04, 0x17
        /*00aa*/ 	.short	(.L_29 - .L_28)
.L_28:
        /*00ac*/ 	.word	0x00000000
        /*00b0*/ 	.short	0x0003
        /*00b2*/ 	.short	0x0018
        /*00b4*/ 	.byte	0x00, 0xf0, 0x11, 0x00


	//----- nvinfo : EIATTR_KPARAM_INFO
	.align		4
.L_29:
        /*00b8*/ 	.byte	0x04, 0x17
        /*00ba*/ 	.short	(.L_31 - .L_30)
.L_30:
        /*00bc*/ 	.word	0x00000000
        /*00c0*/ 	.short	0x0002
        /*00c2*/ 	.short	0x0010
        /*00c4*/ 	.byte	0x00, 0xf4, 0x21, 0x00


	//----- nvinfo : EIATTR_KPARAM_INFO
	.align		4
.L_31:
        /*00c8*/ 	.byte	0x04, 0x17
        /*00ca*/ 	.short	(.L_33 - .L_32)
.L_32:
        /*00cc*/ 	.word	0x00000000
        /*00d0*/ 	.short	0x0001
        /*00d2*/ 	.short	0x0008
        /*00d4*/ 	.byte	0x00, 0xf4, 0x21, 0x00


	//----- nvinfo : EIATTR_KPARAM_INFO
	.align		4
.L_33:
        /*00d8*/ 	.byte	0x04, 0x17
        /*00da*/ 	.short	(.L_35 - .L_34)
.L_34:
        /*00dc*/ 	.word	0x00000000
        /*00e0*/ 	.short	0x0000
        /*00e2*/ 	.short	0x0000
        /*00e4*/ 	.byte	0x00, 0xf4, 0x21, 0x00


	//----- nvinfo : EIATTR_SPARSE_MMA_MASK
	.align		4
.L_35:
        /*00e8*/ 	.byte	0x03, 0x50
        /*00ea*/ 	.short	0x0000


	//----- nvinfo : EIATTR_MAXREG_COUNT
	.align		4
        /*00ec*/ 	.byte	0x03, 0x1b
        /*00ee*/ 	.short	0x0080


	//----- nvinfo : EIATTR_NUM_BARRIERS
	.align		4
        /*00f0*/ 	.byte	0x02, 0x4c
        /*00f2*/ 	.byte	0x01
	.zero		1


	//----- nvinfo : EIATTR_ANNOTATIONS
	.align		4
        /*00f4*/ 	.byte	0x04, 0x55
        /*00f6*/ 	.short	(.L_37 - .L_36)


	//   ....[0]....
.L_36:
        /*00f8*/ 	.word	0x00000001
        /*00fc*/ 	.byte	0x60, 0x05, 0x00, 0x00, 0x01, 0x00, 0x00, 0x00, 0xd0, 0x05, 0x00, 0x00, 0x01, 0x00, 0x00, 0x00
        /* <DEDUP_REMOVED lines=1128> */
        /*478c*/ 	.byte	0x90, 0x2b, 0x01, 0x00, 0x01, 0x00, 0x00, 0x00, 0xb0, 0x2b, 0x01, 0x00


	//----- nvinfo : EIATTR_VRC_CTA_INIT_COUNT
	.align		4
.L_37:
        /*4798*/ 	.byte	0x02, 0x4a
	.zero		1
	.zero		1


	//----- nvinfo : EIATTR_EXIT_INSTR_OFFSETS
	.align		4
        /*479c*/ 	.byte	0x04, 0x1c
        /*479e*/ 	.short	(.L_39 - .L_38)


	//   ....[0]....
.L_38:
        /*47a0*/ 	.word	0x00012f30


	//   ....[1]....
        /*47a4*/ 	.word	0x00012f60


	//----- nvinfo : EIATTR_REQNTID
	.align		4
.L_39:
        /*47a8*/ 	.byte	0x04, 0x10
        /*47aa*/ 	.short	(.L_41 - .L_40)
.L_40:
        /*47ac*/ 	.word	0x00000200
        /*47b0*/ 	.word	0x00000001
        /*47b4*/ 	.word	0x00000001


	//----- nvinfo : EIATTR_CBANK_PARAM_SIZE
	.align		4
.L_41:
        /*47b8*/ 	.byte	0x03, 0x19
        /*47ba*/ 	.short	0x0050


	//----- nvinfo : EIATTR_PARAM_CBANK
	.align		4
        /*47bc*/ 	.byte	0x04, 0x0a
        /*47be*/ 	.short	(.L_43 - .L_42)
	.align		4
.L_42:
        /*47c0*/ 	.word	index@(.nv.constant0.matmul_kernel)
        /*47c4*/ 	.short	0x0380
        /*47c6*/ 	.short	0x0050


	//----- nvinfo : EIATTR_SW_WAR
	.align		4
.L_43:
        /*47c8*/ 	.byte	0x04, 0x36
        /*47ca*/ 	.short	(.L_45 - .L_44)
.L_44:
        /*47cc*/ 	.word	0x00000008
.L_45:


//--------------------- .nv.compat                --------------------------
	.section	.nv.compat,"",@"SHT_CUDA_COMPAT_INFO"
	.align	4
        /*0000*/ 	.byte	0x02, 0x02, 0x01, 0x00, 0x02, 0x05, 0x05, 0x00, 0x02, 0x03, 0x00, 0x00, 0x02, 0x06, 0x01, 0x00


//--------------------- .nv.callgraph             --------------------------
	.section	.nv.callgraph,"",@"SHT_CUDA_CALLGRAPH"
	.align	4
	.sectionentsize	8
	.align		4
        /*0000*/ 	.word	0x00000000
	.align		4
        /*0004*/ 	.word	0xffffffff
	.align		4
        /*0008*/ 	.word	0x00000000
	.align		4
        /*000c*/ 	.word	0xfffffffe
	.align		4
        /*0010*/ 	.word	0x00000000
	.align		4
        /*0014*/ 	.word	0xfffffffd
	.align		4
        /*0018*/ 	.word	0x00000000
	.align		4
        /*001c*/ 	.word	0xfffffffc


//--------------------- .text.matmul_kernel       --------------------------
	.section	.text.matmul_kernel,"ax",@progbits
	.align	128
        .global         matmul_kernel
        .type           matmul_kernel,@function
        .size           matmul_kernel,(.L_x_4 - matmul_kernel)
        .other          matmul_kernel,@"STO_CUDA_ENTRY STV_DEFAULT"
matmul_kernel:
.text.matmul_kernel:
[----:B------:R-:W0:Y:S08]  /*0000*/  LDC R1, c[0x0][0x37c] ;  /* 0x0000df00ff017b82 */ /* 0x000e300000000800 */
[----:B------:R-:W1:Y:S01]  /*0010*/  LDC.64 R14, c[0x0][0x398] ;  /* 0x0000e600ff0e7b82 */ /* 0x000e620000000a00 */
[----:B------:R-:W2:Y:S01]  /*0020*/  S2R R12, SR_TID.X ;  /* 0x00000000000c7919 */ /* 0x000ea20000002100 */
[----:B0-----:R-:W-:Y:S01]  /*0030*/  VIADD R1, R1, 0xfffff6a0 ;  /* 0xfffff6a001017836 */ /* 0x001fe20000000000 */
[----:B------:R-:W0:Y:S01]  /*0040*/  LDCU UR4, c[0x0][0x3a0] ;  /* 0x00007400ff0477ac */ /* 0x000e220008000800 */
[----:B------:R-:W3:Y:S01]  /*0050*/  LDCU.64 UR10, c[0x0][0x358] ;  /* 0x00006b00ff0a77ac */ /* 0x000ee20008000a00 */
[----:B------:R-:W4:Y:S01]  /*0060*/  LDCU UR8, c[0x0][0x3a0] ;  /* 0x00007400ff0877ac */ /* 0x000f220008000800 */
[----:B0-----:R-:W-:Y:S01]  /*0070*/  UIADD3 UR4, UPT, UPT, UR4, 0x3f, URZ ;  /* 0x0000003f04047890 */ /* 0x001fe2000fffe0ff */
[----:B-1----:R-:W-:-:S03]  /*0080*/  VIADD R0, R15, 0x1ff ;  /* 0x000001ff0f007836 */ /* 0x002fc60000000000 */
[----:B------:R-:W-:Y:S02]  /*0090*/  UISETP.GT.AND UP0, UPT, UR4, 0x3f, UPT ;  /* 0x0000003f0400788c */ /* 0x000fe4000bf04270 */
[----:B------:R-:W-:-:S04]  /*00a0*/  SHF.R.S32.HI R3, RZ, 0x1f, R0 ;  /* 0x0000001fff037819 */ /* 0x000fc80000011400 */
[----:B------:R-:W-:Y:S02]  /*00b0*/  LEA.HI R3, R3, R0, RZ, 0x9 ;  /* 0x0000000003037211 */ /* 0x000fe400078f48ff */
[----:B--2---:R-:W-:Y:S02]  /*00c0*/  LOP3.LUT R16, R12, 0x3f, RZ, 0xc0, !PT ;  /* 0x0000003f0c107812 */ /* 0x004fe400078ec0ff */
[----:B------:R-:W-:Y:S02]  /*00d0*/  SHF.R.S32.HI R0, RZ, 0x9, R3 ;  /* 0x00000009ff007819 */ /* 0x000fe40000011403 */
[----:B------:R-:W0:Y:S03]  /*00e0*/  S2R R3, SR_CTAID.X ;  /* 0x0000000000037919 */ /* 0x000e260000002500 */
[----:B------:R-:W-:-:S05]  /*00f0*/  IMAD.SHL.U32 R0, R0, 0x8, RZ ;  /* 0x0000000800007824 */ /* 0x000fca00078e00ff */
[-C--:B------:R-:W-:Y:S02]  /*0100*/  IABS R7, R0.reuse ;  /* 0x0000000000077213 */ /* 0x080fe40000000000 */
[----:B------:R-:W-:Y:S02]  /*0110*/  IABS R10, R0 ;  /* 0x00000000000a7213 */ /* 0x000fe40000000000 */
[----:B------:R-:W1:Y:S08]  /*0120*/  I2F.RP R2, R7 ;  /* 0x0000000700027306 */ /* 0x000e700000209400 */
[----:B-1----:R-:W1:Y:S01]  /*0130*/  MUFU.RCP R2, R2 ;  /* 0x0000000200027308 */ /* 0x002e620000001000 */
[----:B0-----:R-:W-:Y:S01]  /*0140*/  IABS R8, R3 ;  /* 0x0000000300087213 */ /* 0x001fe20000000000 */
[----:B-1----:R-:W-:-:S02]  /*0150*/  VIADD R4, R2, 0xffffffe ;  /* 0x0ffffffe02047836 */ /* 0x002fc40000000000 */
[----:B------:R-:W-:-:S04]  /*0160*/  IMAD.MOV R2, RZ, RZ, -R10 ;  /* 0x000000ffff027224 */ /* 0x000fc800078e0a0a */
[----:B------:R0:W1:Y:S02]  /*0170*/  F2I.FTZ.U32.TRUNC.NTZ R5, R4 ;  /* 0x0000000400057305 */ /* 0x000064000021f000 */
[----:B0-----:R-:W-:Y:S02]  /*0180*/  IMAD.MOV.U32 R4, RZ, RZ, RZ ;  /* 0x000000ffff047224 */ /* 0x001fe400078e00ff */
[----:B-1----:R-:W-:-:S04]  /*0190*/  IMAD.MOV R6, RZ, RZ, -R5 ;  /* 0x000000ffff067224 */ /* 0x002fc800078e0a05 */
[----:B------:R-:W-:Y:S02]  /*01a0*/  IMAD R9, R6, R7, RZ ;  /* 0x0000000706097224 */ /* 0x000fe400078e02ff */
[----:B------:R-:W-:Y:S02]  /*01b0*/  IMAD.MOV.U32 R6, RZ, RZ, R8 ;  /* 0x000000ffff067224 */ /* 0x000fe400078e0008 */
[----:B------:R-:W-:-:S06]  /*01c0*/  IMAD.HI.U32 R5, R5, R9, R4 ;  /* 0x0000000905057227 */ /* 0x000fcc00078e0004 */
[----:B------:R-:W-:-:S04]  /*01d0*/  IMAD.HI.U32 R5, R5, R6, RZ ;  /* 0x0000000605057227 */ /* 0x000fc800078e00ff */
[----:B------:R-:W-:-:S05]  /*01e0*/  IMAD R2, R5, R2, R6 ;  /* 0x0000000205027224 */ /* 0x000fca00078e0206 */
[----:B------:R-:W-:-:S13]  /*01f0*/  ISETP.GT.U32.AND P1, PT, R7, R2, PT ;  /* 0x000000020700720c */ /* 0x000fda0003f24070 */
[----:B------:R-:W-:Y:S02]  /*0200*/  @!P1 IMAD.IADD R2, R2, 0x1, -R7 ;  /* 0x0000000102029824 */ /* 0x000fe400078e0a07 */
[----:B------:R-:W-:Y:S01]  /*0210*/  @!P1 VIADD R5, R5, 0x1 ;  /* 0x0000000105059836 */ /* 0x000fe20000000000 */
[----:B------:R-:W-:Y:S02]  /*0220*/  ISETP.NE.AND P1, PT, R0, RZ, PT ;  /* 0x000000ff0000720c */ /* 0x000fe40003f25270 */
[----:B------:R-:W-:Y:S02]  /*0230*/  ISETP.GE.U32.AND P0, PT, R2, R7, PT ;  /* 0x000000070200720c */ /* 0x000fe40003f06070 */
[----:B------:R-:W-:-:S04]  /*0240*/  LOP3.LUT R2, R3, R0, RZ, 0x3c, !PT ;  /* 0x0000000003027212 */ /* 0x000fc800078e3cff */
[----:B------:R-:W-:Y:S01]  /*0250*/  ISETP.GE.AND P2, PT, R2, RZ, PT ;  /* 0x000000ff0200720c */ /* 0x000fe20003f46270 */
[----:B------:R-:W-:-:S06]  /*0260*/  VIADD R2, R14, 0x3f ;  /* 0x0000003f0e027836 */ /* 0x000fcc0000000000 */
[----:B------:R-:W-:-:S04]  /*0270*/  @P0 VIADD R5, R5, 0x1 ;  /* 0x0000000105050836 */ /* 0x000fc80000000000 */
[----:B------:R-:W-:Y:S01]  /*0280*/  IMAD.MOV.U32 R4, RZ, RZ, R5 ;  /* 0x000000ffff047224 */ /* 0x000fe200078e0005 */
[----:B------:R-:W-:-:S03]  /*0290*/  SHF.R.S32.HI R5, RZ, 0x1f, R2 ;  /* 0x0000001fff057819 */ /* 0x000fc60000011402 */
[----:B------:R-:W-:Y:S01]  /*02a0*/  @!P2 IMAD.MOV R4, RZ, RZ, -R4 ;  /* 0x000000ffff04a224 */ /* 0x000fe200078e0a04 */
[----:B------:R-:W-:Y:S02]  /*02b0*/  @!P1 LOP3.LUT R4, RZ, R0, RZ, 0x33, !PT ;  /* 0x00000000ff049212 */ /* 0x000fe400078e33ff */
[----:B------:R-:W-:-:S03]  /*02c0*/  LEA.HI R5, R5, R2, RZ, 0x6 ;  /* 0x0000000205057211 */ /* 0x000fc600078f30ff */
[----:B------:R-:W-:Y:S02]  /*02d0*/  IMAD.SHL.U32 R2, R4, 0x8, RZ ;  /* 0x0000000804027824 */ /* 0x000fe400078e00ff */
[----:B------:R-:W-:-:S03]  /*02e0*/  IMAD.MOV R4, RZ, RZ, -R4 ;  /* 0x000000ffff047224 */ /* 0x000fc600078e0a04 */
[----:B------:R-:W-:Y:S01]  /*02f0*/  LEA.HI.SX32 R5, R5, -R2, 0x1a ;  /* 0x8000000205057211 */ /* 0x000fe200078fd2ff */
[----:B------:R-:W-:Y:S02]  /*0300*/  IMAD R13, R0, R4, R3 ;  /* 0x00000004000d7224 */ /* 0x000fe400078e0203 */
[----:B------:R-:W-:Y:S01]  /*0310*/  IMAD.MOV.U32 R4, RZ, RZ, RZ ;  /* 0x000000ffff047224 */ /* 0x000fe200078e00ff */
[----:B------:R-:W-:Y:S02]  /*0320*/  VIMNMX R6, PT, PT, R5, 0x8, PT ;  /* 0x0000000805067848 */ /* 0x000fe40003fe0100 */
[----:B------:R-:W-:Y:S02]  /*0330*/  IABS R11, R13 ;  /* 0x0000000d000b7213 */ /* 0x000fe40000000000 */
[----:B------:R-:W-:-:S04]  /*0340*/  IABS R9, R6 ;  /* 0x0000000600097213 */ /* 0x000fc80000000000 */
[----:B------:R-:W0:Y:S08]  /*0350*/  I2F.RP R7, R9 ;  /* 0x0000000900077306 */ /* 0x000e300000209400 */
[----:B0-----:R-:W0:Y:S02]  /*0360*/  MUFU.RCP R7, R7 ;  /* 0x0000000700077308 */ /* 0x001e240000001000 */
[----:B0-----:R-:W-:-:S06]  /*0370*/  VIADD R5, R7, 0xffffffe ;  /* 0x0ffffffe07057836 */ /* 0x001fcc0000000000 */
[----:B------:R-:W0:Y:S02]  /*0380*/  F2I.FTZ.U32.TRUNC.NTZ R5, R5 ;  /* 0x0000000500057305 */ /* 0x000e24000021f000 */
[----:B0-----:R-:W-:-:S04]  /*0390*/  IMAD.MOV R8, RZ, RZ, -R5 ;  /* 0x000000ffff087224 */ /* 0x001fc800078e0a05 */
[----:B------:R-:W-:-:S04]  /*03a0*/  IMAD.MOV.U32 R0, RZ, RZ, R8 ;  /* 0x000000ffff007224 */ /* 0x000fc800078e0008 */
[----:B------:R-:W-:Y:S01]  /*03b0*/  IMAD R3, R0, R9, RZ ;  /* 0x0000000900037224 */ /* 0x000fe200078e02ff */
[----:B------:R-:W-:-:S03]  /*03c0*/  IABS R0, R6 ;  /* 0x0000000600007213 */ /* 0x000fc60000000000 */
[----:B------:R-:W-:Y:S01]  /*03d0*/  IMAD.HI.U32 R4, R5, R3, R4 ;  /* 0x0000000305047227 */ /* 0x000fe200078e0004 */
[----:B------:R-:W-:-:S03]  /*03e0*/  SHF.R.U32.HI R5, RZ, 0x6, R12 ;  /* 0x00000006ff057819 */ /* 0x000fc6000001160c */
[----:B------:R-:W-:Y:S01]  /*03f0*/  IMAD.MOV R0, RZ, RZ, -R0 ;  /* 0x000000ffff007224 */ /* 0x000fe200078e0a00 */
[----:B------:R-:W-:Y:S01]  /*0400*/  SGXT.U32 R17, R5, 0x3 ;  /* 0x000000030511781a */ /* 0x000fe20000000000 */
[----:B------:R-:W-:-:S03]  /*0410*/  IMAD.HI.U32 R4, R4, R11, RZ ;  /* 0x0000000b04047227 */ /* 0x000fc600078e00ff */
[C---:B------:R-:W-:Y:S01]  /*0420*/  LOP3.LUT R5, R17.reuse, 0x10, RZ, 0xfc, !PT ;  /* 0x0000001011057812 */ /* 0x040fe200078efcff */
[----:B------:R-:W-:Y:S01]  /*0430*/  IMAD R0, R4, R0, R11 ;  /* 0x0000000004007224 */ /* 0x000fe200078e020b */
[----:B------:R-:W-:-:S04]  /*0440*/  LOP3.LUT R5, R17, 0x30, RZ, 0xfc, !PT ;  /* 0x0000003011057812 */ /* 0x000fc800078efcff */
[----:B------:R-:W-:-:S13]  /*0450*/  ISETP.GT.U32.AND P1, PT, R9, R0, PT ;  /* 0x000000000900720c */ /* 0x000fda0003f24070 */
[----:B------:R-:W-:Y:S02]  /*0460*/  @!P1 IMAD.IADD R0, R0, 0x1, -R9 ;  /* 0x0000000100009824 */ /* 0x000fe400078e0a09 */
[----:B------:R-:W-:Y:S01]  /*0470*/  @!P1 VIADD R4, R4, 0x1 ;  /* 0x0000000104049836 */ /* 0x000fe20000000000 */
[----:B------:R-:W-:Y:S02]  /*0480*/  ISETP.NE.AND P1, PT, R6, RZ, PT ;  /* 0x000000ff0600720c */ /* 0x000fe40003f25270 */
[----:B------:R-:W-:Y:S02]  /*0490*/  ISETP.GE.U32.AND P0, PT, R0, R9, PT ;  /* 0x000000090000720c */ /* 0x000fe40003f06070 */
[----:B------:R-:W-:-:S04]  /*04a0*/  LOP3.LUT R0, R13, R6, RZ, 0x3c, !PT ;  /* 0x000000060d007212 */ /* 0x000fc800078e3cff */
[----:B------:R-:W-:-:S07]  /*04b0*/  ISETP.GE.AND P2, PT, R0, RZ, PT ;  /* 0x000000ff0000720c */ /* 0x000fce0003f46270 */
[----:B------:R-:W-:-:S06]  /*04c0*/  @P0 VIADD R4, R4, 0x1 ;  /* 0x0000000104040836 */ /* 0x000fcc0000000000 */
[----:B------:R-:W-:Y:S01]  /*04d0*/  @!P2 IMAD.MOV R4, RZ, RZ, -R4 ;  /* 0x000000ffff04a224 */ /* 0x000fe200078e0a04 */
[----:B------:R-:W-:-:S05]  /*04e0*/  @!P1 LOP3.LUT R4, RZ, R6, RZ, 0x33, !PT ;  /* 0x00000006ff049212 */ /* 0x000fca00078e33ff */
[----:B------:R-:W-:Y:S02]  /*04f0*/  IMAD.MOV R3, RZ, RZ, -R4 ;  /* 0x000000ffff037224 */ /* 0x000fe400078e0a04 */
[----:B------:R-:W-:Y:S02]  /*0500*/  IMAD.SHL.U32 R4, R4, 0x200, RZ ;  /* 0x0000020004047824 */ /* 0x000fe400078e00ff */
[----:B------:R-:W-:-:S03]  /*0510*/  IMAD R3, R6, R3, R13 ;  /* 0x0000000306037224 */ /* 0x000fc600078e020d */
[----:B------:R-:W-:Y:S01]  /*0520*/  LOP3.LUT R6, R4, 0x8, R17, 0xfe, !PT ;  /* 0x0000000804067812 */ /* 0x000fe200078efe11 */
[----:B------:R-:W-:Y:S01]  /*0530*/  IMAD.IADD R0, R2, 0x1, R3 ;  /* 0x0000000102007824 */ /* 0x000fe200078e0203 */
[C---:B------:R-:W-:Y:S02]  /*0540*/  LOP3.LUT R2, R17.reuse, 0x18, RZ, 0xfc, !PT ;  /* 0x0000001811027812 */ /* 0x040fe400078efcff */
[C---:B------:R-:W-:Y:S01]  /*0550*/  LOP3.LUT R3, R17.reuse, 0x8, RZ, 0xfc, !PT ;  /* 0x0000000811037812 */ /* 0x040fe200078efcff */
[----:B------:R0:W-:Y:S01]  /*0560*/  STL [R1+0x400], R6 ;  /* 0x0004000601007387 */ /* 0x0001e20000100800 */
[C---:B------:R-:W-:Y:S01]  /*0570*/  LOP3.LUT R2, R17.reuse, 0x28, RZ, 0xfc, !PT ;  /* 0x0000002811027812 */ /* 0x040fe200078efcff */
[----:B------:R-:W-:Y:S01]  /*0580*/  IMAD R0, R0, 0x40, R16 ;  /* 0x0000004000007824 */ /* 0x000fe200078e0210 */
[----:B------:R-:W-:Y:S02]  /*0590*/  LOP3.LUT R3, R17, 0x20, RZ, 0xfc, !PT ;  /* 0x0000002011037812 */ /* 0x000fe400078efcff */
[----:B------:R-:W-:-:S02]  /*05a0*/  LOP3.LUT R2, R4, R17, RZ, 0xfc, !PT ;  /* 0x0000001104027212 */ /* 0x000fc400078efcff */
[----:B------:R-:W-:Y:S02]  /*05b0*/  LOP3.LUT R3, R17, 0x38, RZ, 0xfc, !PT ;  /* 0x0000003811037812 */ /* 0x000fe400078efcff */
[C-C-:B------:R-:W-:Y:S01]  /*05c0*/  LOP3.LUT R5, R4.reuse, 0x10, R17.reuse, 0xfe, !PT ;  /* 0x0000001004057812 */ /* 0x140fe200078efe11 */
[----:B------:R-:W-:Y:S01]  /*05d0*/  STL [R1+0x1f8], R2 ;  /* 0x0001f80201007387 */ /* 0x000fe20000100800 */
[C-C-:B------:R-:W-:Y:S02]  /*05e0*/  LOP3.LUT R3, R4.reuse, 0x18, R17.reuse, 0xfe, !PT ;  /* 0x0000001804037812 */ /* 0x140fe400078efe11 */
[C-C-:B0-----:R-:W-:Y:S01]  /*05f0*/  LOP3.LUT R6, R4.reuse, 0x20, R17.reuse, 0xfe, !PT ;  /* 0x0000002004067812 */ /* 0x141fe200078efe11 */
[----:B------:R0:W-:Y:S04]  /*0600*/  STL [R1+0x404], R5 ;  /* 0x0004040501007387 */ /* 0x0001e80000100800 */
[----:B------:R1:W-:Y:S04]  /*0610*/  STL [R1+0x408], R3 ;  /* 0x0004080301007387 */ /* 0x0003e80000100800 */
[----:B------:R-:W-:Y:S01]  /*0620*/  STL [R1+0x40c], R6 ;  /* 0x00040c0601007387 */ /* 0x000fe20000100800 */
[----:B0-----:R-:W-:-:S02]  /*0630*/  LOP3.LUT R5, R4, 0x30, R17, 0xfe, !PT ;  /* 0x0000003004057812 */ /* 0x001fc400078efe11 */
[C-C-:B-1----:R-:W-:Y:S02]  /*0640*/  LOP3.LUT R3, R4.reuse, 0x28, R17.reuse, 0xfe, !PT ;  /* 0x0000002804037812 */ /* 0x142fe400078efe11 */
[----:B------:R-:W-:-:S03]  /*0650*/  LOP3.LUT R4, R4, 0x38, R17, 0xfe, !PT ;  /* 0x0000003804047812 */ /* 0x000fc600078efe11 */
[----:B------:R0:W-:Y:S04]  /*0660*/  STL [R1+0x410], R3 ;  /* 0x0004100301007387 */ /* 0x0001e80000100800 */
[----:B------:R1:W-:Y:S04]  /*0670*/  STL [R1+0x414], R5 ;  /* 0x0004140501007387 */ /* 0x0003e80000100800 */
[----:B------:R2:W-:Y:S01]  /*0680*/  STL [R1+0x418], R4 ;  /* 0x0004180401007387 */ /* 0x0005e20000100800 */
[C---:B0-----:R-:W-:Y:S02]  /*0690*/  LOP3.LUT R3, R2.reuse, 0x40, RZ, 0xfc, !PT ;  /* 0x0000004002037812 */ /* 0x041fe400078efcff */
[----:B-1----:R-:W-:-:S03]  /*06a0*/  LOP3.LUT R5, R2, 0x48, RZ, 0xfc, !PT ;  /* 0x0000004802057812 */ /* 0x002fc600078efcff */
[----:B------:R0:W-:Y:S01]  /*06b0*/  STL [R1+0x420], R3 ;  /* 0x0004200301007387 */ /* 0x0001e20000100800 */
[----:B--2---:R-:W-:-:S03]  /*06c0*/  LOP3.LUT R4, R2, 0x50, RZ, 0xfc, !PT ;  /* 0x0000005002047812 */ /* 0x004fc600078efcff */
        /* <DEDUP_REMOVED lines=105> */
[----:B------:R-:W-:-:S03]  /*0d60*/  LOP3.LUT R2, R2, 0x1f8, RZ, 0xfc, !PT ;  /* 0x000001f802027812 */ /* 0x000fc600078efcff */
[----:B------:R1:W-:Y:S04]  /*0d70*/  STL [R1+0x4fc], R3 ;  /* 0x0004fc0301007387 */ /* 0x0003e80000100800 */
[----:B------:R1:W-:Y:S04]  /*0d80*/  STL [R1+0x3fc], R0 ;  /* 0x0003fc0001007387 */ /* 0x0003e80000100800 */
[----:B------:R1:W-:Y:S01]  /*0d90*/  STL [R1+0x4ec], R2 ;  /* 0x0004ec0201007387 */ /* 0x0003e20000100800 */
[----:B---34-:R-:W-:Y:S05]  /*0da0*/  BRA.U UP0, `(.L_x_0) ;  /* 0x0000000100547547 */ /* 0x018fea000b800000 */
[----:B-1----:R-:W-:Y:S01]  /*0db0*/  IMAD.SHL.U32 R0, R12, 0x20, RZ ;  /* 0x000000200c007824 */ /* 0x002fe200078e00ff */
[----:B------:R-:W-:Y:S02]  /*0dc0*/  CS2R R28, SRZ ;  /* 0x00000000001c7805 */ /* 0x000fe4000001ff00 */
[----:B------:R-:W-:Y:S02]  /*0dd0*/  CS2R R20, SRZ ;  /* 0x0000000000147805 */ /* 0x000fe4000001ff00 */
[----:B------:R-:W-:Y:S02]  /*0de0*/  CS2R R18, SRZ ;  /* 0x0000000000127805 */ /* 0x000fe4000001ff00 */
[----:B------:R-:W-:Y:S01]  /*0df0*/  CS2R R16, SRZ ;  /* 0x0000000000107805 */ /* 0x000fe2000001ff00 */
[----:B------:R0:W-:Y:S01]  /*0e00*/  STL [R1+0x41c], R0 ;  /* 0x00041c0001007387 */ /* 0x0001e20000100800 */
[----:B------:R-:W-:Y:S02]  /*0e10*/  CS2R R14, SRZ ;  /* 0x00000000000e7805 */ /* 0x000fe4000001ff00 */
[----:B------:R-:W-:-:S02]  /*0e20*/  CS2R R10, SRZ ;  /* 0x00000000000a7805 */ /* 0x000fc4000001ff00 */
[----:B------:R-:W-:Y:S01]  /*0e30*/  CS2R R12, SRZ ;  /* 0x00000000000c7805 */ /* 0x000fe2000001ff00 */
[----:B------:R0:W-:Y:S01]  /*0e40*/  STL [R1], RZ ;  /* 0x000000ff01007387 */ /* 0x0001e20000100800 */
[----:B------:R-:W-:Y:S02]  /*0e50*/  CS2R R6, SRZ ;  /* 0x0000000000067805 */ /* 0x000fe4000001ff00 */
[----:B------:R-:W-:Y:S02]  /*0e60*/  CS2R R8, SRZ ;  /* 0x0000000000087805 */ /* 0x000fe4000001ff00 */
[----:B------:R-:W-:Y:S01]  /*0e70*/  CS2R R4, SRZ ;  /* 0x0000000000047805 */ /* 0x000fe2000001ff00 */
[----:B------:R0:W-:Y:S01]  /*0e80*/  STL [R1+0x4], RZ ;  /* 0x000004ff01007387 */ /* 0x0001e20000100800 */
[----:B------:R-:W-:Y:S02]  /*0e90*/  CS2R R2, SRZ ;  /* 0x0000000000027805 */ /* 0x000fe4000001ff00 */
[----:B------:R-:W-:-:S02]  /*0ea0*/  CS2R R22, SRZ ;  /* 0x0000000000167805 */ /* 0x000fc4000001ff00 */
[----:B------:R-:W-:Y:S01]  /*0eb0*/  CS2R R24, SRZ ;  /* 0x0000000000187805 */ /* 0x000fe2000001ff00 */
[----:B------:R0:W-:Y:S01]  /*0ec0*/  STL [R1+0x8], RZ ;  /* 0x000008ff01007387 */ /* 0x0001e20000100800 */
[----:B------:R-:W-:-:S03]  /*0ed0*/  CS2R R26, SRZ ;  /* 0x00000000001a7805 */ /* 0x000fc6000001ff00 */
[----:B------:R0:W-:Y:S01]  /*0ee0*/  STL [R1+0xc], RZ ;  /* 0x00000cff01007387 */ /* 0x0001e20000100800 */
[----:B------:R-:W-:Y:S05]  /*0ef0*/  BRA `(.L_x_1) ;  /* 0x000000fc00f47947 */ /* 0x000fea0003800000 */
.L_x_0:
[----:B------:R-:W2:Y:S04]  /*0f00*/  LDL R10, [R1+0x4f8] ;  /* 0x0004f800010a7983 */ /* 0x000ea80000100800 */
[----:B-1----:R-:W3:Y:S04]  /*0f10*/  LDL R2, [R1+0x4c8] ;  /* 0x0004c80001027983 */ /* 0x002ee80000100800 */
[----:B------:R-:W4:Y:S04]  /*0f20*/  LDL R0, [R1+0x4dc] ;  /* 0x0004dc0001007983 */ /* 0x000f280000100800 */
[----:B------:R-:W5:Y:S04]  /*0f30*/  LDL R27, [R1+0x4d8] ;  /* 0x0004d800011b7983 */ /* 0x000f680000100800 */
        /* <DEDUP_REMOVED lines=14> */
[----:B------:R-:W5:Y:S01]  /*1020*/  LDL R25, [R1+0x4b4] ;  /* 0x0004b40001197983 */ /* 0x000f620000100800 */
[----:B------:R-:W-:-:S02]  /*1030*/  IABS R29, R15 ;  /* 0x0000000f001d7213 */ /* 0x000fc40000000000 */
[----:B------:R-:W-:Y:S01]  /*1040*/  IABS R28, R14 ;  /* 0x0000000e001c7213 */ /* 0x000fe20000000000 */
[----:B------:R-:W-:Y:S01]  /*1050*/  IMAD.MOV.U32 R26, RZ, RZ, RZ ;  /* 0x000000ffff1a7224 */ /* 0x000fe200078e00ff */
[----:B------:R-:W5:Y:S01]  /*1060*/  LDL R13, [R1+0x4b0] ;  /* 0x0004b000010d7983 */ /* 0x000f620000100800 */
[----:B------:R-:W0:Y:S03]  /*1070*/  LDCU UR5, c[0x0][0x3b0] ;  /* 0x00007600ff0577ac */ /* 0x000e260008000800 */
[----:B------:R1:W-:Y:S01]  /*1080*/  STL [R1+0x634], R15 ;  /* 0x0006340f01007387 */ /* 0x0003e20000100800 */
[----:B------:R-:W0:Y:S01]  /*1090*/  LDCU.128 UR12, c[0x0][0x380] ;  /* 0x00007000ff0c77ac */ /* 0x000e220008000c00 */
[----:B------:R-:W0:Y:S02]  /*10a0*/  LDCU UR6, c[0x0][0x3a4] ;  /* 0x00007480ff0677ac */ /* 0x000e240008000800 */
[----:B-1----:R-:W5:Y:S04]  /*10b0*/  LDL R15, [R1+0x400] ;  /* 0x00040000010f7983 */ /* 0x002f680000100800 */
[----:B------:R1:W-:Y:S04]  /*10c0*/  STL [R1+0x630], R14 ;  /* 0x0006300e01007387 */ /* 0x0003e80000100800 */
[----:B-1----:R-:W5:Y:S04]  /*10d0*/  LDL R14, [R1+0x1f8] ;  /* 0x0001f800010e7983 */ /* 0x002f680000100800 */
[----:B------:R1:W-:Y:S01]  /*10e0*/  STL [R1+0x66c], R28 ;  /* 0x00066c1c01007387 */ /* 0x0003e20000100800 */
[----:B--2---:R-:W-:-:S02]  /*10f0*/  IMAD.MOV.U32 R20, RZ, RZ, R10 ;  /* 0x000000ffff147224 */ /* 0x004fc400078e000a */
[----:B---3--:R-:W-:Y:S02]  /*1100*/  IMAD.MOV.U32 R10, RZ, RZ, R2 ;  /* 0x000000ffff0a7224 */ /* 0x008fe400078e0002 */
[----:B------:R-:W2:Y:S01]  /*1110*/  I2F.RP R2, R29 ;  /* 0x0000001d00027306 */ /* 0x000ea20000209400 */
[----:B----4-:R-:W-:-:S07]  /*1120*/  IMAD.MOV.U32 R18, RZ, RZ, R0 ;  /* 0x000000ffff127224 */ /* 0x010fce00078e0000 */
[----:B------:R-:W3:Y:S08]  /*1130*/  I2F.RP R0, R28 ;  /* 0x0000001c00007306 */ /* 0x000ef00000209400 */
[----:B--2---:R-:W2:Y:S08]  /*1140*/  MUFU.RCP R2, R2 ;  /* 0x0000000200027308 */ /* 0x004eb00000001000 */
[----:B---3--:R-:W3:Y:S01]  /*1150*/  MUFU.RCP R0, R0 ;  /* 0x0000000000007308 */ /* 0x008ee20000001000 */
[----:B-----5:R-:W-:-:S02]  /*1160*/  IMAD.MOV.U32 R19, RZ, RZ, R27 ;  /* 0x000000ffff137224 */ /* 0x020fc400078e001b */
[----:B--2---:R-:W-:-:S05]  /*1170*/  VIADD R2, R2, 0xffffffe ;  /* 0x0ffffffe02027836 */ /* 0x004fca0000000000 */
[----:B------:R-:W2:Y:S01]  /*1180*/  F2I.FTZ.U32.TRUNC.NTZ R27, R2 ;  /* 0x00000002001b7305 */ /* 0x000ea2000021f000 */
[----:B------:R-:W-:Y:S02]  /*1190*/  IMAD.MOV.U32 R21, RZ, RZ, R3 ;  /* 0x000000ffff157224 */ /* 0x000fe400078e0003 */
[----:B---3--:R-:W-:-:S05]  /*11a0*/  VIADD R0, R0, 0xffffffe ;  /* 0x0ffffffe00007836 */ /* 0x008fca0000000000 */
[----:B------:R2:W3:Y:S02]  /*11b0*/  F2I.FTZ.U32.TRUNC.NTZ R3, R0 ;  /* 0x0000000000037305 */ /* 0x0004e4000021f000 */
[----:B--2---:R-:W-:-:S04]  /*11c0*/  IMAD.MOV R0, RZ, RZ, -R27 ;  /* 0x000000ffff007224 */ /* 0x004fc800078e0a1b */
[----:B------:R-:W-:-:S04]  /*11d0*/  IMAD R0, R0, R29, RZ ;  /* 0x0000001d00007224 */ /* 0x000fc800078e02ff */
[----:B------:R-:W-:-:S04]  /*11e0*/  IMAD.HI.U32 R26, R27, R0, R26 ;  /* 0x000000001b1a7227 */ /* 0x000fc800078e001a */
[----:B------:R-:W-:Y:S02]  /*11f0*/  IMAD.MOV.U32 R27, RZ, RZ, R8 ;  /* 0x000000ffff1b7224 */ /* 0x000fe400078e0008 */
[----:B---3--:R-:W-:Y:S01]  /*1200*/  IMAD.MOV R8, RZ, RZ, -R3 ;  /* 0x000000ffff087224 */ /* 0x008fe200078e0a03 */
[----:B------:R-:W-:Y:S01]  /*1210*/  IABS R6, R6 ;  /* 0x0000000600067213 */ /* 0x000fe20000000000 */
[----:B------:R-:W-:Y:S01]  /*1220*/  IMAD.MOV.U32 R2, RZ, RZ, RZ ;  /* 0x000000ffff027224 */ /* 0x000fe200078e00ff */
[----:B------:R-:W-:Y:S01]  /*1230*/  IABS R4, R4 ;  /* 0x0000000400047213 */ /* 0x000fe20000000000 */
[----:B------:R-:W-:Y:S01]  /*1240*/  IMAD R8, R8, R28, RZ ;  /* 0x0000001c08087224 */ /* 0x000fe200078e02ff */
[----:B------:R-:W-:Y:S01]  /*1250*/  IABS R0, R20 ;  /* 0x0000001400007213 */ /* 0x000fe20000000000 */
[----:B------:R-:W-:Y:S02]  /*1260*/  IMAD.MOV.U32 R20, RZ, RZ, R21 ;  /* 0x000000ffff147224 */ /* 0x000fe400078e0015 */
[----:B------:R-:W-:-:S02]  /*1270*/  IMAD.MOV.U32 R21, RZ, RZ, R16 ;  /* 0x000000ffff157224 */ /* 0x000fc400078e0010 */
[----:B------:R-:W-:Y:S02]  /*1280*/  IMAD.MOV.U32 R16, RZ, RZ, R17 ;  /* 0x000000ffff107224 */ /* 0x000fe400078e0011 */
[----:B------:R-:W-:Y:S02]  /*1290*/  IMAD.MOV.U32 R17, RZ, RZ, R7 ;  /* 0x000000ffff117224 */ /* 0x000fe400078e0007 */
[----:B-1----:R-:W-:Y:S02]  /*12a0*/  IMAD.MOV.U32 R28, RZ, RZ, R5 ;  /* 0x000000ffff1c7224 */ /* 0x002fe400078e0005 */
[----:B------:R-:W-:-:S04]  /*12b0*/  IMAD.HI.U32 R7, R26, R6, RZ ;  /* 0x000000061a077227 */ /* 0x000fc800078e00ff */
[----:B------:R-:W-:-:S04]  /*12c0*/  IMAD.HI.U32 R5, R26, R4, RZ ;  /* 0x000000041a057227 */ /* 0x000fc800078e00ff */
[----:B------:R-:W-:-:S04]  /*12d0*/  IMAD.HI.U32 R3, R3, R8, R2 ;  /* 0x0000000803037227 */ /* 0x000fc800078e0002 */
[C---:B------:R-:W-:Y:S01]  /*12e0*/  IMAD.HI.U32 R2, R26.reuse, R0, RZ ;  /* 0x000000001a027227 */ /* 0x040fe200078e00ff */
[----:B------:R1:W-:Y:S03]  /*12f0*/  STL [R1+0xac], R3 ;  /* 0x0000ac0301007387 */ /* 0x0003e60000100800 */
[----:B------:R-:W-:Y:S02]  /*1300*/  IMAD.MOV R7, RZ, RZ, -R7 ;  /* 0x000000ffff077224 */ /* 0x000fe400078e0a07 */
[----:B------:R-:W-:Y:S02]  /*1310*/  IMAD.MOV R5, RZ, RZ, -R5 ;  /* 0x000000ffff057224 */ /* 0x000fe400078e0a05 */
[----:B------:R-:W-:Y:S01]  /*1320*/  IMAD.MOV R2, RZ, RZ, -R2 ;  /* 0x000000ffff027224 */ /* 0x000fe200078e0a02 */
[----:B------:R-:W-:Y:S01]  /*1330*/  IABS R8, R28 ;  /* 0x0000001c00087213 */ /* 0x000fe20000000000 */
[C---:B------:R-:W-:Y:S01]  /*1340*/  IMAD R6, R29.reuse, R7, R6 ;  /* 0x000000071d067224 */ /* 0x040fe200078e0206 */
[----:B-1----:R-:W-:Y:S01]  /*1350*/  IABS R3, R27 ;  /* 0x0000001b00037213 */ /* 0x002fe20000000000 */
[C---:B------:R-:W-:Y:S01]  /*1360*/  IMAD R5, R29.reuse, R5, R4 ;  /* 0x000000051d057224 */ /* 0x040fe200078e0204 */
[----:B------:R-:W-:Y:S01]  /*1370*/  IABS R4, R20 ;  /* 0x0000001400047213 */ /* 0x000fe20000000000 */
[----:B------:R-:W-:Y:S01]  /*1380*/  IMAD R0, R29, R2, R0 ;  /* 0x000000021d007224 */ /* 0x000fe200078e0200 */
[----:B------:R-:W-:Y:S01]  /*1390*/  IABS R2, R17 ;  /* 0x0000001100027213 */ /* 0x000fe20000000000 */
[----:B------:R-:W-:Y:S01]  /*13a0*/  IMAD.MOV.U32 R17, RZ, RZ, R9 ;  /* 0x000000ffff117224 */ /* 0x000fe200078e0009 */
[----:B------:R1:W-:Y:S01]  /*13b0*/  STL [R1+0x9c], R6 ;  /* 0x00009c0601007387 */ /* 0x0003e20000100800 */
[----:B------:R-:W-:-:S04]  /*13c0*/  IMAD.HI.U32 R9, R26, R8, RZ ;  /* 0x000000081a097227 */ /* 0x000fc800078e00ff */
[C---:B------:R-:W-:Y:S01]  /*13d0*/  IMAD.HI.U32 R7, R26.reuse, R3, RZ ;  /* 0x000000031a077227 */ /* 0x040fe200078e00ff */
[----:B------:R2:W-:Y:S03]  /*13e0*/  STL [R1+0x98], R5 ;  /* 0x0000980501007387 */ /* 0x0005e60000100800 */
[----:B-1----:R-:W-:Y:S01]  /*13f0*/  IMAD.HI.U32 R6, R26, R4, RZ ;  /* 0x000000041a067227 */ /* 0x002fe200078e00ff */
[----:B------:R1:W-:Y:S03]  /*1400*/  STL [R1+0x94], R0 ;  /* 0x0000940001007387 */ /* 0x0003e60000100800 */
[----:B------:R-:W-:Y:S02]  /*1410*/  IMAD.MOV R9, RZ, RZ, -R9 ;  /* 0x000000ffff097224 */ /* 0x000fe400078e0a09 */
[----:B------:R-:W-:-:S02]  /*1420*/  IMAD.MOV R7, RZ, RZ, -R7 ;  /* 0x000000ffff077224 */ /* 0x000fc400078e0a07 */
[----:B------:R-:W-:Y:S02]  /*1430*/  IMAD.MOV R6, RZ, RZ, -R6 ;  /* 0x000000ffff067224 */ /* 0x000fe400078e0a06 */
[----:B--2---:R-:W-:Y:S01]  /*1440*/  IMAD.HI.U32 R5, R26, R2, RZ ;  /* 0x000000021a057227 */ /* 0x004fe200078e00ff */
[----:B-1----:R-:W-:-:S03]  /*1450*/  IABS R0, R21 ;  /* 0x0000001500007213 */ /* 0x002fc60000000000 */
[C---:B------:R-:W-:Y:S02]  /*1460*/  IMAD R8, R29.reuse, R9, R8 ;  /* 0x000000091d087224 */ /* 0x040fe400078e0208 */
[C---:B------:R-:W-:Y:S02]  /*1470*/  IMAD R7, R29.reuse, R7, R3 ;  /* 0x000000071d077224 */ /* 0x040fe400078e0203 */
[C---:B------:R-:W-:Y:S01]  /*1480*/  IMAD R4, R29.reuse, R6, R4 ;  /* 0x000000061d047224 */ /* 0x040fe200078e0204 */
[----:B------:R1:W-:Y:S01]  /*1490*/  STL [R1+0x90], R8 ;  /* 0x0000900801007387 */ /* 0x0003e20000100800 */
[----:B------:R-:W-:Y:S02]  /*14a0*/  IMAD.MOV R5, RZ, RZ, -R5 ;  /* 0x000000ffff057224 */ /* 0x000fe400078e0a05 */
[----:B------:R-:W-:Y:S01]  /*14b0*/  IMAD.HI.U32 R3, R26, R0, RZ ;  /* 0x000000001a037227 */ /* 0x000fe200078e00ff */
[----:B------:R-:W-:Y:S03]  /*14c0*/  STL [R1+0x8c], R7 ;  /* 0x00008c0701007387 */ /* 0x000fe60000100800 */
[----:B------:R-:W-:Y:S01]  /*14d0*/  IMAD R5, R29, R5, R2 ;  /* 0x000000051d057224 */ /* 0x000fe200078e0202 */
[----:B------:R2:W-:Y:S01]  /*14e0*/  STL [R1+0x88], R4 ;  /* 0x0000880401007387 */ /* 0x0005e20000100800 */
[----:B-1----:R-:W-:Y:S01]  /*14f0*/  IABS R8, R18 ;  /* 0x0000001200087213 */ /* 0x002fe20000000000 */
[----:B------:R-:W-:Y:S01]  /*1500*/  IMAD.MOV R3, RZ, RZ, -R3 ;  /* 0x000000ffff037224 */ /* 0x000fe200078e0a03 */
[----:B------:R-:W-:-:S02]  /*1510*/  IABS R2, R16 ;  /* 0x0000001000027213 */ /* 0x000fc40000000000 */
[----:B--2---:R-:W-:Y:S01]  /*1520*/  IABS R4, R19 ;  /* 0x0000001300047213 */ /* 0x004fe20000000000 */
[----:B------:R-:W-:-:S04]  /*1530*/  IMAD.HI.U32 R9, R26, R8, RZ ;  /* 0x000000081a097227 */ /* 0x000fc800078e00ff */
[----:B------:R-:W-:Y:S02]  /*1540*/  IMAD R0, R29, R3, R0 ;  /* 0x000000031d007224 */ /* 0x000fe400078e0200 */
[----:B------:R-:W-:Y:S01]  /*1550*/  IMAD.HI.U32 R7, R26, R4, RZ ;  /* 0x000000041a077227 */ /* 0x000fe200078e00ff */
[----:B------:R-:W-:-:S03]  /*1560*/  IABS R3, R17 ;  /* 0x0000001100037213 */ /* 0x000fc60000000000 */
[----:B------:R-:W-:Y:S01]  /*1570*/  IMAD.HI.U32 R6, R26, R2, RZ ;  /* 0x000000021a067227 */ /* 0x000fe200078e00ff */
[----:B------:R1:W-:Y:S03]  /*1580*/  STL [R1+0x84], R5 ;  /* 0x0000840501007387 */ /* 0x0003e60000100800 */
[----:B------:R-:W-:Y:S01]  /*1590*/  IMAD.MOV R9, RZ, RZ, -R9 ;  /* 0x000000ffff097224 */ /* 0x000fe200078e0a09 */
[----:B------:R2:W-:Y:S01]  /*15a0*/  STL [R1+0x80], R0 ;  /* 0x0000800001007387 */ /* 0x0005e20000100800 */
[----:B------:R-:W-:Y:S02]  /*15b0*/  IMAD.MOV R7, RZ, RZ, -R7 ;  /* 0x000000ffff077224 */ /* 0x000fe400078e0a07 */
[----:B------:R-:W-:Y:S02]  /*15c0*/  IMAD.MOV R6, RZ, RZ, -R6 ;  /* 0x000000ffff067224 */ /* 0x000fe400078e0a06 */
[----:B------:R-:W-:-:S02]  /*15d0*/  IMAD R8, R29, R9, R8 ;  /* 0x000000091d087224 */ /* 0x000fc400078e0208 */
[----:B-1----:R-:W-:Y:S01]  /*15e0*/  IMAD.HI.U32 R5, R26, R3, RZ ;  /* 0x000000031a057227 */ /* 0x002fe200078e00ff */
[----:B--2---:R-:W-:-:S03]  /*15f0*/  IABS R0, R10 ;  /* 0x0000000a00007213 */ /* 0x004fc60000000000 */
[C---:B------:R-:W-:Y:S02]  /*1600*/  IMAD R7, R29.reuse, R7, R4 ;  /* 0x000000071d077224 */ /* 0x040fe400078e0204 */
[----:B------:R-:W-:Y:S01]  /*1610*/  IMAD R2, R29, R6, R2 ;  /* 0x000000061d027224 */ /* 0x000fe200078e0202 */
[----:B------:R1:W-:Y:S01]  /*1620*/  STL [R1+0x7c], R8 ;  /* 0x00007c0801007387 */ /* 0x0003e20000100800 */
[----:B------:R-:W-:-:S03]  /*1630*/  IMAD.HI.U32 R4, R26, R0, RZ ;  /* 0x000000001a047227 */ /* 0x000fc600078e00ff */
[----:B------:R-:W-:Y:S01]  /*1640*/  STL [R1+0x78], R7 ;  /* 0x0000780701007387 */ /* 0x000fe20000100800 */
[----:B------:R-:W-:Y:S02]  /*1650*/  IMAD.MOV R5, RZ, RZ, -R5 ;  /* 0x000000ffff057224 */ /* 0x000fe400078e0a05 */
[----:B------:R-:W-:Y:S01]  /*1660*/  IMAD.MOV R4, RZ, RZ, -R4 ;  /* 0x000000ffff047224 */ /* 0x000fe200078e0a04 */
[----:B------:R2:W-:Y:S01]  /*1670*/  STL [R1+0x74], R2 ;  /* 0x0000740201007387 */ /* 0x0005e20000100800 */
[----:B-1----:R-:W-:Y:S01]  /*1680*/  IABS R8, R11 ;  /* 0x0000000b00087213 */ /* 0x002fe20000000000 */
[C---:B------:R-:W-:Y:S01]  /*1690*/  IMAD R5, R29.reuse, R5, R3 ;  /* 0x000000051d057224 */ /* 0x040fe200078e0203 */
[----:B------:R-:W-:Y:S01]  /*16a0*/  IABS R3, R12 ;  /* 0x0000000c00037213 */ /* 0x000fe20000000000 */
[----:B------:R-:W-:Y:S01]  /*16b0*/  IMAD R0, R29, R4, R0 ;  /* 0x000000041d007224 */ /* 0x000fe200078e0200 */
[----:B--2---:R-:W-:Y:S02]  /*16c0*/  IABS R2, R22 ;  /* 0x0000001600027213 */ /* 0x004fe40000000000 */
[----:B------:R-:W2:Y:S01]  /*16d0*/  LDL R22, [R1+0x4ac] ;  /* 0x0004ac0001167983 */ /* 0x000ea20000100800 */
[----:B------:R-:W-:-:S03]  /*16e0*/  IMAD.HI.U32 R9, R26, R8, RZ ;  /* 0x000000081a097227 */ /* 0x000fc600078e00ff */
[----:B------:R1:W-:Y:S01]  /*16f0*/  STL [R1+0x70], R5 ;  /* 0x0000700501007387 */ /* 0x0003e20000100800 */
[C---:B------:R-:W-:Y:S01]  /*1700*/  IMAD.HI.U32 R7, R26.reuse, R2, RZ ;  /* 0x000000021a077227 */ /* 0x040fe200078e00ff */
[----:B------:R-:W-:Y:S02]  /*1710*/  IABS R4, R23 ;  /* 0x0000001700047213 */ /* 0x000fe40000000000 */
[----:B------:R-:W3:Y:S01]  /*1720*/  LDL R12, [R1+0x4a8] ;  /* 0x0004a800010c7983 */ /* 0x000ee20000100800 */
[----:B------:R-:W-:Y:S02]  /*1730*/  IMAD.MOV R9, RZ, RZ, -R9 ;  /* 0x000000ffff097224 */ /* 0x000fe400078e0a09 */
[----:B------:R-:W-:Y:S01]  /*1740*/  IMAD.MOV R7, RZ, RZ, -R7 ;  /* 0x000000ffff077224 */ /* 0x000fe200078e0a07 */
[----:B------:R4:W-:Y:S01]  /*1750*/  STL [R1+0x6c], R0 ;  /* 0x00006c0001007387 */ /* 0x0009e20000100800 */
[----:B-1----:R-:W-:-:S03]  /*1760*/  IMAD.HI.U32 R5, R26, R3, RZ ;  /* 0x000000031a057227 */ /* 0x002fc600078e00ff */
[----:B------:R-:W5:Y:S01]  /*1770*/  LDL R23, [R1+0x4a4] ;  /* 0x0004a40001177983 */ /* 0x000f620000100800 */
[C---:B------:R-:W-:Y:S02]  /*1780*/  IMAD R8, R29.reuse, R9, R8 ;  /* 0x000000091d087224 */ /* 0x040fe400078e0208 */
[----:B------:R-:W-:Y:S02]  /*1790*/  IMAD.MOV R5, RZ, RZ, -R5 ;  /* 0x000000ffff057224 */ /* 0x000fe400078e0a05 */
[C---:B------:R-:W-:Y:S01]  /*17a0*/  IMAD R7, R29.reuse, R7, R2 ;  /* 0x000000071d077224 */ /* 0x040fe200078e0202 */
[----:B------:R-:W-:Y:S01]  /*17b0*/  STL [R1+0x68], R8 ;  /* 0x0000680801007387 */ /* 0x000fe20000100800 */
[----:B------:R-:W-:Y:S01]  /*17c0*/  IMAD R3, R29, R5, R3 ;  /* 0x000000051d037224 */ /* 0x000fe200078e0203 */
[----:B----4-:R-:W-:Y:S02]  /*17d0*/  IABS R0, R24 ;  /* 0x0000001800007213 */ /* 0x010fe40000000000 */
[----:B------:R-:W-:Y:S01]  /*17e0*/  STL [R1+0x64], R7 ;  /* 0x0000640701007387 */ /* 0x000fe20000100800 */
[----:B------:R-:W-:-:S03]  /*17f0*/  IABS R5, R25 ;  /* 0x0000001900057213 */ /* 0x000fc60000000000 */
[----:B------:R-:W4:Y:S04]  /*1800*/  LDL R24, [R1+0x4a0] ;  /* 0x0004a00001187983 */ /* 0x000f280000100800 */
[----:B------:R1:W-:Y:S04]  /*1810*/  STL [R1+0x60], R3 ;  /* 0x0000600301007387 */ /* 0x0003e80000100800 */
[----:B------:R-:W4:Y:S01]  /*1820*/  LDL R25, [R1+0x49c] ;  /* 0x00049c0001197983 */ /* 0x000f220000100800 */
[----:B------:R-:W-:-:S04]  /*1830*/  IMAD.HI.U32 R6, R26, R4, RZ ;  /* 0x000000041a067227 */ /* 0x000fc800078e00ff */
[----:B------:R-:W-:Y:S01]  /*1840*/  IMAD.MOV R6, RZ, RZ, -R6 ;  /* 0x000000ffff067224 */ /* 0x000fe200078e0a06 */
[----:B-1----:R-:W-:Y:S02]  /*1850*/  IABS R3, R13 ;  /* 0x0000000d00037213 */ /* 0x002fe40000000000 */
[----:B------:R-:W4:Y:S01]  /*1860*/  LDL R13, [R1+0x498] ;  /* 0x00049800010d7983 */ /* 0x000f220000100800 */
[----:B------:R-:W-:Y:S02]  /*1870*/  IMAD R6, R29, R6, R4 ;  /* 0x000000061d067224 */ /* 0x000fe400078e0204 */
[----:B------:R-:W-:-:S03]  /*1880*/  IMAD.HI.U32 R2, R26, R0, RZ ;  /* 0x000000001a027227 */ /* 0x000fc600078e00ff */
[----:B------:R1:W-:Y:S01]  /*1890*/  STL [R1+0x5c], R6 ;  /* 0x00005c0601007387 */ /* 0x0003e20000100800 */
[----:B------:R-:W-:-:S04]  /*18a0*/  IMAD.HI.U32 R7, R26, R3, RZ ;  /* 0x000000031a077227 */ /* 0x000fc800078e00ff */
[----:B------:R-:W-:Y:S02]  /*18b0*/  IMAD.MOV R2, RZ, RZ, -R2 ;  /* 0x000000ffff027224 */ /* 0x000fe400078e0a02 */
[----:B-1----:R-:W-:-:S04]  /*18c0*/  IMAD.HI.U32 R6, R26, R5, RZ ;  /* 0x000000051a067227 */ /* 0x002fc800078e00ff */
[----:B------:R-:W-:Y:S02]  /*18d0*/  IMAD.MOV R6, RZ, RZ, -R6 ;  /* 0x000000ffff067224 */ /* 0x000fe400078e0a06 */
[----:B------:R-:W-:Y:S02]  /*18e0*/  IMAD.MOV R7, RZ, RZ, -R7 ;  /* 0x000000ffff077224 */ /* 0x000fe400078e0a07 */
[C---:B------:R-:W-:Y:S02]  /*18f0*/  IMAD R2, R29.reuse, R2, R0 ;  /* 0x000000021d027224 */ /* 0x040fe400078e0200 */
[C---:B------:R-:W-:Y:S02]  /*1900*/  IMAD R10, R29.reuse, R6, R5 ;  /* 0x000000061d0a7224 */ /* 0x040fe400078e0205 */
[----:B------:R-:W-:Y:S01]  /*1910*/  IMAD R6, R29, R7, R3 ;  /* 0x000000071d067224 */ /* 0x000fe200078e0203 */
[----:B--2---:R-:W-:Y:S02]  /*1920*/  IABS R4, R22 ;  /* 0x0000001600047213 */ /* 0x004fe40000000000 */
[----:B------:R-:W2:Y:S03]  /*1930*/  LDL R22, [R1+0x494] ;  /* 0x0004940001167983 */ /* 0x000ea60000100800 */
[----:B------:R-:W-:Y:S01]  /*1940*/  IMAD.HI.U32 R8, R26, R4, RZ ;  /* 0x000000041a087227 */ /* 0x000fe200078e00ff */
[----:B------:R5:W-:Y:S01]  /*1950*/  STL [R1+0x58], R2 ;  /* 0x0000580201007387 */ /* 0x000be20000100800 */
[----:B---3--:R-:W-:-:S03]  /*1960*/  IABS R0, R12 ;  /* 0x0000000c00007213 */ /* 0x008fc60000000000 */
[----:B------:R-:W3:Y:S01]  /*1970*/  LDL R12, [R1+0x490] ;  /* 0x00049000010c7983 */ /* 0x000ee20000100800 */
[----:B------:R-:W-:-:S03]  /*1980*/  IMAD.MOV R8, RZ, RZ, -R8 ;  /* 0x000000ffff087224 */ /* 0x000fc600078e0a08 */
[----:B------:R-:W-:Y:S01]  /*1990*/  STL [R1+0x54], R10 ;  /* 0x0000540a01007387 */ /* 0x000fe20000100800 */
[----:B-----5:R-:W-:-:S03]  /*19a0*/  IABS R2, R23 ;  /* 0x0000001700027213 */ /* 0x020fc60000000000 */
[----:B------:R1:W-:Y:S04]  /*19b0*/  STL [R1+0x50], R6 ;  /* 0x0000500601007387 */ /* 0x0003e80000100800 */
[----:B------:R-:W5:Y:S01]  /*19c0*/  LDL R23, [R1+0x48c] ;  /* 0x00048c0001177983 */ /* 0x000f620000100800 */
[----:B-1----:R-:W-:Y:S01]  /*19d0*/  IMAD R6, R29, R8, R4 ;  /* 0x000000081d067224 */ /* 0x002fe200078e0204 */
[----:B----4-:R-:W-:-:S04]  /*19e0*/  IABS R4, R24 ;  /* 0x0000001800047213 */ /* 0x010fc80000000000 */
[----:B------:R1:W-:Y:S04]  /*19f0*/  STL [R1+0x4c], R6 ;  /* 0x00004c0601007387 */ /* 0x0003e80000100800 */
[----:B------:R-:W4:Y:S01]  /*1a00*/  LDL R24, [R1+0x488] ;  /* 0x0004880001187983 */ /* 0x000f220000100800 */
[----:B-1----:R-:W-:-:S03]  /*1a10*/  IABS R6, R25 ;  /* 0x0000001900067213 */ /* 0x002fc60000000000 */
[----:B------:R-:W4:Y:S01]  /*1a20*/  LDL R25, [R1+0x484] ;  /* 0x0004840001197983 */ /* 0x000f220000100800 */
[----:B------:R-:W-:-:S04]  /*1a30*/  IMAD.HI.U32 R9, R26, R0, RZ ;  /* 0x000000001a097227 */ /* 0x000fc800078e00ff */
[----:B------:R-:W-:-:S04]  /*1a40*/  IMAD.HI.U32 R5, R26, R2, RZ ;  /* 0x000000021a057227 */ /* 0x000fc800078e00ff */
[----:B------:R-:W-:Y:S02]  /*1a50*/  IMAD.MOV R3, RZ, RZ, -R9 ;  /* 0x000000ffff037224 */ /* 0x000fe400078e0a09 */
[----:B------:R-:W-:Y:S02]  /*1a60*/  IMAD.MOV R7, RZ, RZ, -R5 ;  /* 0x000000ffff077224 */ /* 0x000fe400078e0a05 */
[C---:B------:R-:W-:Y:S01]  /*1a70*/  IMAD R0, R29.reuse, R3, R0 ;  /* 0x000000031d007224 */ /* 0x040fe200078e0200 */
[----:B------:R-:W-:Y:S01]  /*1a80*/  IABS R5, R13 ;  /* 0x0000000d00057213 */ /* 0x000fe20000000000 */
[----:B------:R-:W-:-:S03]  /*1a90*/  IMAD R2, R29, R7, R2 ;  /* 0x000000071d027224 */ /* 0x000fc600078e0202 */
[----:B------:R1:W-:Y:S01]  /*1aa0*/  STL [R1+0x48], R0 ;  /* 0x0000480001007387 */ /* 0x0003e20000100800 */
[----:B------:R-:W-:-:S03]  /*1ab0*/  IMAD.MOV.U32 R3, RZ, RZ, R6 ;  /* 0x000000ffff037224 */ /* 0x000fc600078e0006 */
[----:B------:R-:W4:Y:S01]  /*1ac0*/  LDL R13, [R1+0x480] ;  /* 0x00048000010d7983 */ /* 0x000f220000100800 */
[----:B------:R-:W-:-:S03]  /*1ad0*/  IMAD.HI.U32 R7, R26, R3, RZ ;  /* 0x000000031a077227 */ /* 0x000fc600078e00ff */
[----:B------:R0:W-:Y:S01]  /*1ae0*/  STL [R1+0x44], R2 ;  /* 0x0000440201007387 */ /* 0x0001e20000100800 */
[----:B-1----:R-:W-:-:S04]  /*1af0*/  IMAD.MOV.U32 R0, RZ, RZ, R4 ;  /* 0x000000ffff007224 */ /* 0x002fc800078e0004 */
[----:B------:R-:W-:-:S04]  /*1b00*/  IMAD.HI.U32 R6, R26, R0, RZ ;  /* 0x000000001a067227 */ /* 0x000fc800078e00ff */
[----:B0-----:R-:W-:Y:S02]  /*1b10*/  IMAD.MOV.U32 R2, RZ, RZ, R5 ;  /* 0x000000ffff027224 */ /* 0x001fe400078e0005 */
[----:B------:R-:W-:Y:S02]  /*1b20*/  IMAD.MOV R6, RZ, RZ, -R6 ;  /* 0x000000ffff067224 */ /* 0x000fe400078e0a06 */
[----:B------:R-:W-:-:S04]  /*1b30*/  IMAD.HI.U32 R8, R26, R2, RZ ;  /* 0x000000021a087227 */ /* 0x000fc800078e00ff */
[----:B------:R-:W-:Y:S02]  /*1b40*/  IMAD.MOV R7, RZ, RZ, -R7 ;  /* 0x000000ffff077224 */ /* 0x000fe400078e0a07 */
[----:B------:R-:W-:Y:S02]  /*1b50*/  IMAD.MOV R8, RZ, RZ, -R8 ;  /* 0x000000ffff087224 */ /* 0x000fe400078e0a08 */
[C---:B------:R-:W-:Y:S02]  /*1b60*/  IMAD R10, R29.reuse, R6, R0 ;  /* 0x000000061d0a7224 */ /* 0x040fe400078e0200 */
[C---:B------:R-:W-:Y:S02]  /*1b70*/  IMAD R0, R29.reuse, R7, R3 ;  /* 0x000000071d007224 */ /* 0x040fe400078e0203 */
[----:B------:R-:W-:Y:S01]  /*1b80*/  IMAD R2, R29, R8, R2 ;  /* 0x000000081d027224 */ /* 0x000fe200078e0202 */
[----:B--2---:R-:W-:Y:S02]  /*1b90*/  IABS R4, R22 ;  /* 0x0000001600047213 */ /* 0x004fe40000000000 */
[----:B------:R-:W2:Y:S04]  /*1ba0*/  LDL R22, [R1+0x47c] ;  /* 0x00047c0001167983 */ /* 0x000ea80000100800 */
[----:B------:R-:W-:Y:S01]  /*1bb0*/  STL [R1+0x40], R10 ;  /* 0x0000400a01007387 */ /* 0x000fe20000100800 */
[----:B---3--:R-:W-:-:S03]  /*1bc0*/  IABS R5, R12 ;  /* 0x0000000c00057213 */ /* 0x008fc60000000000 */
[----:B------:R5:W-:Y:S01]  /*1bd0*/  STL [R1+0x3c], R0 ;  /* 0x00003c0001007387 */ /* 0x000be20000100800 */
[----:B------:R-:W-:-:S03]  /*1be0*/  IMAD.HI.U32 R9, R26, R4, RZ ;  /* 0x000000041a097227 */ /* 0x000fc600078e00ff */
[----:B------:R-:W3:Y:S04]  /*1bf0*/  LDL R12, [R1+0x478] ;  /* 0x00047800010c7983 */ /* 0x000ee80000100800 */
[----:B------:R4:W-:Y:S01]  /*1c00*/  STL [R1+0x38], R2 ;  /* 0x0000380201007387 */ /* 0x0009e20000100800 */
[----:B-----5:R-:W-:-:S03]  /*1c10*/  IABS R0, R23 ;  /* 0x0000001700007213 */ /* 0x020fc60000000000 */
[----:B------:R-:W5:Y:S01]  /*1c20*/  LDL R23, [R1+0x474] ;  /* 0x0004740001177983 */ /* 0x000f620000100800 */
[----:B------:R-:W-:-:S04]  /*1c30*/  IMAD.MOV R3, RZ, RZ, -R9 ;  /* 0x000000ffff037224 */ /* 0x000fc800078e0a09 */
[----:B------:R-:W-:Y:S01]  /*1c40*/  IMAD R4, R29, R3, R4 ;  /* 0x000000031d047224 */ /* 0x000fe200078e0204 */
[----:B----4-:R-:W-:Y:S02]  /*1c50*/  IABS R2, R24 ;  /* 0x0000001800027213 */ /* 0x010fe40000000000 */
[----:B------:R-:W4:Y:S04]  /*1c60*/  LDL R24, [R1+0x470] ;  /* 0x0004700001187983 */ /* 0x000f280000100800 */
[----:B------:R0:W-:Y:S01]  /*1c70*/  STL [R1+0x34], R4 ;  /* 0x0000340401007387 */ /* 0x0001e20000100800 */
[----:B------:R-:W-:-:S03]  /*1c80*/  IABS R3, R25 ;  /* 0x0000001900037213 */ /* 0x000fc60000000000 */
[----:B------:R-:W4:Y:S01]  /*1c90*/  LDL R25, [R1+0x46c] ;  /* 0x00046c0001197983 */ /* 0x000f220000100800 */
[----:B------:R-:W-:-:S04]  /*1ca0*/  IMAD.HI.U32 R6, R26, R5, RZ ;  /* 0x000000051a067227 */ /* 0x000fc800078e00ff */
[----:B------:R-:W-:Y:S02]  /*1cb0*/  IMAD.MOV R6, RZ, RZ, -R6 ;  /* 0x000000ffff067224 */ /* 0x000fe400078e0a06 */
[----:B------:R-:W-:-:S04]  /*1cc0*/  IMAD.HI.U32 R7, R26, R2, RZ ;  /* 0x000000021a077227 */ /* 0x000fc800078e00ff */
[----:B------:R-:W-:Y:S02]  /*1cd0*/  IMAD R5, R29, R6, R5 ;  /* 0x000000061d057224 */ /* 0x000fe400078e0205 */
[----:B------:R-:W-:-:S04]  /*1ce0*/  IMAD.HI.U32 R6, R26, R0, RZ ;  /* 0x000000001a067227 */ /* 0x000fc800078e00ff */
[----:B------:R-:W-:-:S04]  /*1cf0*/  IMAD.HI.U32 R8, R26, R3, RZ ;  /* 0x000000031a087227 */ /* 0x000fc800078e00ff */
[----:B------:R-:W-:Y:S02]  /*1d00*/  IMAD.MOV R6, RZ, RZ, -R6 ;  /* 0x000000ffff067224 */ /* 0x000fe400078e0a06 */
[----:B------:R-:W-:Y:S02]  /*1d10*/  IMAD.MOV R7, RZ, RZ, -R7 ;  /* 0x000000ffff077224 */ /* 0x000fe400078e0a07 */
[----:B------:R-:W-:Y:S02]  /*1d20*/  IMAD.MOV R8, RZ, RZ, -R8 ;  /* 0x000000ffff087224 */ /* 0x000fe400078e0a08 */
[C---:B------:R-:W-:Y:S01]  /*1d30*/  IMAD R6, R29.reuse, R6, R0 ;  /* 0x000000061d067224 */ /* 0x040fe200078e0200 */
[----:B0-----:R-:W-:Y:S01]  /*1d40*/  IABS R4, R13 ;  /* 0x0000000d00047213 */ /* 0x001fe20000000000 */
[C---:B------:R-:W-:Y:S01]  /*1d50*/  IMAD R0, R29.reuse, R7, R2 ;  /* 0x000000071d007224 */ /* 0x040fe200078e0202 */
[----:B------:R2:W-:Y:S01]  /*1d60*/  STL [R1+0x30], R5 ;  /* 0x0000300501007387 */ /* 0x0005e20000100800 */
[----:B------:R-:W-:-:S03]  /*1d70*/  IMAD R3, R29, R8, R3 ;  /* 0x000000081d037224 */ /* 0x000fc600078e0203 */
[----:B------:R-:W4:Y:S01]  /*1d80*/  LDL R13, [R1+0x468] ;  /* 0x00046800010d7983 */ /* 0x000f220000100800 */
[----:B------:R-:W-:-:S04]  /*1d90*/  IMAD.HI.U32 R9, R26, R4, RZ ;  /* 0x000000041a097227 */ /* 0x000fc800078e00ff */
[----:B------:R-:W-:-:S04]  /*1da0*/  IMAD.MOV R2, RZ, RZ, -R9 ;  /* 0x000000ffff027224 */ /* 0x000fc800078e0a09 */
[----:B------:R-:W-:Y:S01]  /*1db0*/  IMAD R2, R29, R2, R4 ;  /* 0x000000021d027224 */ /* 0x000fe200078e0204 */
[----:B--2---:R-:W-:Y:S02]  /*1dc0*/  IABS R5, R22 ;  /* 0x0000001600057213 */ /* 0x004fe40000000000 */
[----:B------:R-:W2:Y:S04]  /*1dd0*/  LDL R22, [R1+0x464] ;  /* 0x0004640001167983 */ /* 0x000ea80000100800 */
[----:B------:R-:W-:Y:S04]  /*1de0*/  STL [R1+0x2c], R6 ;  /* 0x00002c0601007387 */ /* 0x000fe80000100800 */
[----:B------:R3:W-:Y:S02]  /*1df0*/  STL [R1+0x28], R0 ;  /* 0x0000280001007387 */ /* 0x0007e40000100800 */
[----:B---3--:R-:W-:-:S02]  /*1e00*/  IABS R0, R12 ;  /* 0x0000000c00007213 */ /* 0x008fc40000000000 */
[----:B------:R-:W3:Y:S01]  /*1e10*/  LDL R12, [R1+0x460] ;  /* 0x00046000010c7983 */ /* 0x000ee20000100800 */
[----:B-----5:R-:W-:-:S03]  /*1e20*/  IABS R7, R23 ;  /* 0x0000001700077213 */ /* 0x020fc60000000000 */
[----:B------:R4:W-:Y:S04]  /*1e30*/  STL [R1+0x24], R3 ;  /* 0x0000240301007387 */ /* 0x0009e80000100800 */
[----:B------:R-:W5:Y:S01]  /*1e40*/  LDL R23, [R1+0x45c] ;  /* 0x00045c0001177983 */ /* 0x000f620000100800 */
[----:B----4-:R-:W-:-:S03]  /*1e50*/  IABS R3, R24 ;  /* 0x0000001800037213 */ /* 0x010fc60000000000 */
[----:B------:R-:W4:Y:S04]  /*1e60*/  LDL R24, [R1+0x458] ;  /* 0x0004580001187983 */ /* 0x000f280000100800 */
[----:B------:R0:W-:Y:S01]  /*1e70*/  STL [R1+0x20], R2 ;  /* 0x0000200201007387 */ /* 0x0001e20000100800 */
[----:B------:R-:W-:-:S03]  /*1e80*/  IABS R4, R25 ;  /* 0x0000001900047213 */ /* 0x000fc60000000000 */
[----:B------:R-:W3:Y:S01]  /*1e90*/  LDL R25, [R1+0x454] ;  /* 0x0004540001197983 */ /* 0x000ee20000100800 */
[----:B------:R-:W-:-:S04]  /*1ea0*/  IMAD.HI.U32 R6, R26, R5, RZ ;  /* 0x000000051a067227 */ /* 0x000fc800078e00ff */
[----:B------:R-:W-:Y:S02]  /*1eb0*/  IMAD.MOV R6, RZ, RZ, -R6 ;  /* 0x000000ffff067224 */ /* 0x000fe400078e0a06 */
[----:B0-----:R-:W-:Y:S02]  /*1ec0*/  IMAD.MOV.U32 R2, RZ, RZ, R7 ;  /* 0x000000ffff027224 */ /* 0x001fe400078e0007 */
[----:B------:R-:W-:Y:S02]  /*1ed0*/  IMAD R5, R29, R6, R5 ;  /* 0x000000061d057224 */ /* 0x000fe400078e0205 */
[----:B------:R-:W-:-:S04]  /*1ee0*/  IMAD.HI.U32 R6, R26, R0, RZ ;  /* 0x000000001a067227 */ /* 0x000fc800078e00ff */
[----:B------:R-:W-:-:S04]  /*1ef0*/  IMAD.HI.U32 R7, R26, R2, RZ ;  /* 0x000000021a077227 */ /* 0x000fc800078e00ff */
[----:B------:R-:W-:-:S04]  /*1f00*/  IMAD.HI.U32 R8, R26, R3, RZ ;  /* 0x000000031a087227 */ /* 0x000fc800078e00ff */
[----:B------:R-:W-:Y:S02]  /*1f10*/  IMAD.MOV R6, RZ, RZ, -R6 ;  /* 0x000000ffff067224 */ /* 0x000fe400078e0a06 */
[----:B------:R-:W-:Y:S02]  /*1f20*/  IMAD.MOV R7, RZ, RZ, -R7 ;  /* 0x000000ffff077224 */ /* 0x000fe400078e0a07 */
[----:B------:R-:W-:Y:S02]  /*1f30*/  IMAD.MOV R8, RZ, RZ, -R8 ;  /* 0x000000ffff087224 */ /* 0x000fe400078e0a08 */
[C---:B------:R-:W-:Y:S02]  /*1f40*/  IMAD R10, R29.reuse, R6, R0 ;  /* 0x000000061d0a7224 */ /* 0x040fe400078e0200 */
[C---:B------:R-:W-:Y:S01]  /*1f50*/  IMAD R0, R29.reuse, R7, R2 ;  /* 0x000000071d007224 */ /* 0x040fe200078e0202 */
[----:B------:R0:W-:Y:S01]  /*1f60*/  STL [R1+0x1c], R5 ;  /* 0x00001c0501007387 */ /* 0x0001e20000100800 */
[----:B------:R-:W-:-:S03]  /*1f70*/  IMAD R3, R29, R8, R3 ;  /* 0x000000081d037224 */ /* 0x000fc600078e0203 */
[----:B------:R-:W-:Y:S01]  /*1f80*/  STL [R1+0x18], R10 ;  /* 0x0000180a01007387 */ /* 0x000fe20000100800 */
[----:B------:R-:W-:-:S03]  /*1f90*/  IMAD.HI.U32 R9, R26, R4, RZ ;  /* 0x000000041a097227 */ /* 0x000fc600078e00ff */
[----:B------:R2:W-:Y:S01]  /*1fa0*/  STL [R1+0x14], R0 ;  /* 0x0000140001007387 */ /* 0x0005e20000100800 */
[----:B0-----:R-:W-:-:S03]  /*1fb0*/  IABS R5, R13 ;  /* 0x0000000d00057213 */ /* 0x001fc60000000000 */
[----:B------:R-:W3:Y:S04]  /*1fc0*/  LDL R13, [R1+0x450] ;  /* 0x00045000010d7983 */ /* 0x000ee80000100800 */
[----:B------:R5:W-:Y:S01]  /*1fd0*/  STL [R1+0x10], R3 ;  /* 0x0000100301007387 */ /* 0x000be20000100800 */
[----:B------:R-:W-:-:S04]  /*1fe0*/  IMAD.HI.U32 R6, R26, R5, RZ ;  /* 0x000000051a067227 */ /* 0x000fc800078e00ff */
[----:B------:R-:W-:Y:S02]  /*1ff0*/  IMAD.MOV R2, RZ, RZ, -R9 ;  /* 0x000000ffff027224 */ /* 0x000fe400078e0a09 */
[----:B------:R-:W-:Y:S02]  /*2000*/  IMAD.MOV R6, RZ, RZ, -R6 ;  /* 0x000000ffff067224 */ /* 0x000fe400078e0a06 */
[C---:B------:R-:W-:Y:S02]  /*2010*/  IMAD R2, R29.reuse, R2, R4 ;  /* 0x000000021d027224 */ /* 0x040fe400078e0204 */
[----:B------:R-:W-:Y:S01]  /*2020*/  IMAD R5, R29, R6, R5 ;  /* 0x000000061d057224 */ /* 0x000fe200078e0205 */
[----:B--2---:R-:W-:Y:S02]  /*2030*/  IABS R0, R22 ;  /* 0x0000001600007213 */ /* 0x004fe40000000000 */
[----:B------:R-:W2:Y:S01]  /*2040*/  LDL R22, [R1+0x44c] ;  /* 0x00044c0001167983 */ /* 0x000ea20000100800 */
[----:B-----5:R-:W-:-:S03]  /*2050*/  IABS R3, R23 ;  /* 0x0000001700037213 */ /* 0x020fc60000000000 */
[----:B------:R-:W5:Y:S04]  /*2060*/  LDL R23, [R1+0x448] ;  /* 0x0004480001177983 */ /* 0x000f680000100800 */
[----:B------:R0:W-:Y:S01]  /*2070*/  STL [R1+0xc], R2 ;  /* 0x00000c0201007387 */ /* 0x0001e20000100800 */
[----:B----4-:R-:W-:-:S03]  /*2080*/  IABS R4, R24 ;  /* 0x0000001800047213 */ /* 0x010fc60000000000 */
[----:B------:R-:W4:Y:S04]  /*2090*/  LDL R24, [R1+0x444] ;  /* 0x0004440001187983 */ /* 0x000f280000100800 */
[----:B------:R1:W-:Y:S01]  /*20a0*/  STL [R1+0x8], R5 ;  /* 0x0000080501007387 */ /* 0x0003e20000100800 */
[----:B---3--:R-:W-:-:S03]  /*20b0*/  IABS R6, R25 ;  /* 0x0000001900067213 */ /* 0x008fc60000000000 */
[----:B------:R-:W3:Y:S01]  /*20c0*/  LDL R25, [R1+0x440] ;  /* 0x0004400001197983 */ /* 0x000ee20000100800 */
[----:B------:R-:W-:-:S05]  /*20d0*/  IABS R7, R12 ;  /* 0x0000000c00077213 */ /* 0x000fca0000000000 */
[----:B0-----:R-:W-:Y:S02]  /*20e0*/  IMAD.MOV.U32 R2, RZ, RZ, R7 ;  /* 0x000000ffff027224 */ /* 0x001fe400078e0007 */
[----:B-1----:R-:W-:-:S04]  /*20f0*/  IMAD.HI.U32 R5, R26, R0, RZ ;  /* 0x000000001a057227 */ /* 0x002fc800078e00ff */
[----:B------:R-:W-:-:S04]  /*2100*/  IMAD.HI.U32 R7, R26, R2, RZ ;  /* 0x000000021a077227 */ /* 0x000fc800078e00ff */
[----:B------:R-:W-:Y:S02]  /*2110*/  IMAD.MOV R5, RZ, RZ, -R5 ;  /* 0x000000ffff057224 */ /* 0x000fe400078e0a05 */
[----:B------:R-:W-:Y:S02]  /*2120*/  IMAD.MOV R7, RZ, RZ, -R7 ;  /* 0x000000ffff077224 */ /* 0x000fe400078e0a07 */
[----:B------:R-:W-:-:S04]  /*2130*/  IMAD.HI.U32 R8, R26, R3, RZ ;  /* 0x000000031a087227 */ /* 0x000fc800078e00ff */
[C---:B------:R-:W-:Y:S02]  /*2140*/  IMAD R28, R29.reuse, R5, R0 ;  /* 0x000000051d1c7224 */ /* 0x040fe400078e0200 */
[----:B------:R-:W-:Y:S02]  /*2150*/  IMAD R0, R29, R7, R2 ;  /* 0x000000071d007224 */ /* 0x000fe400078e0202 */
[----:B------:R-:W-:Y:S01]  /*2160*/  IMAD.MOV R8, RZ, RZ, -R8 ;  /* 0x000000ffff087224 */ /* 0x000fe200078e0a08 */
[----:B------:R-:W-:Y:S01]  /*2170*/  STL [R1+0x688], R28 ;  /* 0x0006881c01007387 */ /* 0x000fe20000100800 */
[----:B------:R-:W-:-:S03]  /*2180*/  IMAD.HI.U32 R9, R26, R4, RZ ;  /* 0x000000041a097227 */ /* 0x000fc600078e00ff */
[----:B------:R0:W-:Y:S01]  /*2190*/  STL [R1], R0 ;  /* 0x0000000001007387 */ /* 0x0001e20000100800 */
[----:B------:R-:W-:Y:S02]  /*21a0*/  IMAD.MOV R2, RZ, RZ, -R9 ;  /* 0x000000ffff027224 */ /* 0x000fe400078e0a09 */
[----:B------:R-:W-:-:S04]  /*21b0*/  IMAD.HI.U32 R5, R26, R6, RZ ;  /* 0x000000061a057227 */ /* 0x000fc800078e00ff */
[C---:B0-----:R-:W-:Y:S02]  /*21c0*/  IMAD R0, R29.reuse, R8, R3 ;  /* 0x000000081d007224 */ /* 0x041fe400078e0203 */
[----:B------:R-:W-:-:S03]  /*21d0*/  IMAD R2, R29, R2, R4 ;  /* 0x000000021d027224 */ /* 0x000fc600078e0204 */
[----:B------:R0:W-:Y:S01]  /*21e0*/  STL [R1+0x680], R0 ;  /* 0x0006800001007387 */ /* 0x0001e20000100800 */
[----:B------:R-:W-:Y:S01]  /*21f0*/  IABS R3, R13 ;  /* 0x0000000d00037213 */ /* 0x000fe20000000000 */
[----:B------:R-:W-:Y:S02]  /*2200*/  IMAD.MOV R9, RZ, RZ, -R5 ;  /* 0x000000ffff097224 */ /* 0x000fe400078e0a05 */
[----:B------:R-:W3:Y:S02]  /*2210*/  LDL R17, [R1+0x43c] ;  /* 0x00043c0001117983 */ /* 0x000ee40000100800 */
[----:B------:R-:W-:Y:S02]  /*2220*/  IMAD.MOV.U32 R4, RZ, RZ, R3 ;  /* 0x000000ffff047224 */ /* 0x000fe400078e0003 */
[----:B------:R-:W-:Y:S01]  /*2230*/  IMAD R3, R29, R9, R6 ;  /* 0x000000091d037224 */ /* 0x000fe200078e0206 */
[----:B--2---:R-:W-:Y:S02]  /*2240*/  IABS R7, R22 ;  /* 0x0000001600077213 */ /* 0x004fe40000000000 */
[----:B------:R-:W2:Y:S04]  /*2250*/  LDL R22, [R1+0x438] ;  /* 0x0004380001167983 */ /* 0x000ea80000100800 */
[----:B------:R-:W-:Y:S01]  /*2260*/  STL [R1+0x67c], R2 ;  /* 0x00067c0201007387 */ /* 0x000fe20000100800 */
[----:B------:R-:W-:Y:S01]  /*2270*/  IMAD.MOV.U32 R5, RZ, RZ, R7 ;  /* 0x000000ffff057224 */ /* 0x000fe200078e0007 */
[----:B-----5:R-:W-:-:S02]  /*2280*/  IABS R8, R23 ;  /* 0x0000001700087213 */ /* 0x020fc40000000000 */
[----:B------:R-:W5:Y:S04]  /*2290*/  LDL R23, [R1+0x434] ;  /* 0x0004340001177983 */ /* 0x000f680000100800 */
[----:B------:R-:W-:Y:S01]  /*22a0*/  STL [R1+0x684], R3 ;  /* 0x0006840301007387 */ /* 0x000fe20000100800 */
[----:B----4-:R-:W-:-:S03]  /*22b0*/  IABS R7, R24 ;  /* 0x0000001800077213 */ /* 0x010fc60000000000 */
[----:B------:R-:W4:Y:S01]  /*22c0*/  LDL R24, [R1+0x430] ;  /* 0x0004300001187983 */ /* 0x000f220000100800 */
[----:B------:R-:W-:Y:S01]  /*22d0*/  IMAD.MOV.U32 R6, RZ, RZ, R8 ;  /* 0x000000ffff067224 */ /* 0x000fe200078e0008 */
[----:B---3--:R-:W-:Y:S02]  /*22e0*/  IABS R8, R25 ;  /* 0x0000001900087213 */ /* 0x008fe40000000000 */
[----:B------:R-:W3:Y:S01]  /*22f0*/  LDL R25, [R1+0x42c] ;  /* 0x00042c0001197983 */ /* 0x000ee20000100800 */
[----:B------:R-:W-:-:S04]  /*2300*/  IMAD.HI.U32 R9, R26, R4, RZ ;  /* 0x000000041a097227 */ /* 0x000fc800078e00ff */
[----:B------:R-:W-:-:S04]  /*2310*/  IMAD.HI.U32 R10, R26, R5, RZ ;  /* 0x000000051a0a7227 */ /* 0x000fc800078e00ff */
[----:B------:R-:W-:-:S04]  /*2320*/  IMAD.HI.U32 R11, R26, R6, RZ ;  /* 0x000000061a0b7227 */ /* 0x000fc800078e00ff */
[----:B------:R-:W-:Y:S02]  /*2330*/  IMAD.MOV R9, RZ, RZ, -R9 ;  /* 0x000000ffff097224 */ /* 0x000fe400078e0a09 */
[----:B------:R-:W-:Y:S02]  /*2340*/  IMAD.MOV R10, RZ, RZ, -R10 ;  /* 0x000000ffff0a7224 */ /* 0x000fe400078e0a0a */
[----:B------:R-:W-:Y:S02]  /*2350*/  IMAD.MOV R12, RZ, RZ, -R11 ;  /* 0x000000ffff0c7224 */ /* 0x000fe400078e0a0b */
[----:B------:R-:W-:-:S04]  /*2360*/  IMAD.HI.U32 R13, R26, R7, RZ ;  /* 0x000000071a0d7227 */ /* 0x000fc800078e00ff */
[C---:B------:R-:W-:Y:S02]  /*2370*/  IMAD R4, R29.reuse, R9, R4 ;  /* 0x000000091d047224 */ /* 0x040fe400078e0204 */
[C---:B------:R-:W-:Y:S02]  /*2380*/  IMAD R5, R29.reuse, R10, R5 ;  /* 0x0000000a1d057224 */ /* 0x040fe400078e0205 */
[----:B------:R-:W-:Y:S02]  /*2390*/  IMAD R6, R29, R12, R6 ;  /* 0x0000000c1d067224 */ /* 0x000fe400078e0206 */
[----:B------:R-:W-:Y:S01]  /*23a0*/  IMAD.HI.U32 R11, R26, R8, RZ ;  /* 0x000000081a0b7227 */ /* 0x000fe200078e00ff */
[----:B------:R-:W-:Y:S03]  /*23b0*/  STL [R1+0x68c], R4 ;  /* 0x00068c0401007387 */ /* 0x000fe60000100800 */
[----:B------:R-:W-:Y:S01]  /*23c0*/  IMAD.MOV R10, RZ, RZ, -R13 ;  /* 0x000000ffff0a7224 */ /* 0x000fe200078e0a0d */
[----:B------:R-:W-:Y:S01]  /*23d0*/  STL [R1+0x690], R5 ;  /* 0x0006900501007387 */ /* 0x000fe20000100800 */
[----:B------:R-:W-:-:S02]  /*23e0*/  IMAD.MOV R13, RZ, RZ, -R11 ;  /* 0x000000ffff0d7224 */ /* 0x000fc400078e0a0b */
[C---:B------:R-:W-:Y:S01]  /*23f0*/  IMAD R7, R29.reuse, R10, R7 ;  /* 0x0000000a1d077224 */ /* 0x040fe200078e0207 */
[----:B------:R-:W-:Y:S01]  /*2400*/  STL [R1+0x694], R6 ;  /* 0x0006940601007387 */ /* 0x000fe20000100800 */
[----:B------:R-:W-:-:S03]  /*2410*/  IMAD R8, R29, R13, R8 ;  /* 0x0000000d1d087224 */ /* 0x000fc600078e0208 */
[----:B------:R-:W3:Y:S01]  /*2420*/  LDL R21, [R1+0x424] ;  /* 0x0004240001157983 */ /* 0x000ee20000100800 */
[----:B------:R-:W-:-:S05]  /*2430*/  IABS R9, R17 ;  /* 0x0000001100097213 */ /* 0x000fca0000000000 */
[----:B------:R-:W-:-:S04]  /*2440*/  IMAD.HI.U32 R16, R26, R9, RZ ;  /* 0x000000091a107227 */ /* 0x000fc800078e00ff */
[----:B------:R-:W-:-:S04]  /*2450*/  IMAD.MOV R16, RZ, RZ, -R16 ;  /* 0x000000ffff107224 */ /* 0x000fc800078e0a10 */
[----:B------:R-:W-:Y:S01]  /*2460*/  IMAD R9, R29, R16, R9 ;  /* 0x000000101d097224 */ /* 0x000fe200078e0209 */
[----:B--2---:R-:W-:Y:S02]  /*2470*/  IABS R12, R22 ;  /* 0x00000016000c7213 */ /* 0x004fe40000000000 */
[----:B------:R-:W2:Y:S03]  /*2480*/  LDL R22, [R1+0x428] ;  /* 0x0004280001167983 */ /* 0x000ea60000100800 */
[----:B------:R-:W-:Y:S01]  /*2490*/  IMAD.MOV.U32 R10, RZ, RZ, R12 ;  /* 0x000000ffff0a7224 */ /* 0x000fe200078e000c */
[----:B------:R-:W-:Y:S03]  /*24a0*/  STL [R1+0x698], R7 ;  /* 0x0006980701007387 */ /* 0x000fe60000100800 */
[----:B------:R-:W-:-:S04]  /*24b0*/  IMAD.HI.U32 R17, R26, R10, RZ ;  /* 0x0000000a1a117227 */ /* 0x000fc800078e00ff */
[----:B------:R-:W-:Y:S01]  /*24c0*/  IMAD.MOV R17, RZ, RZ, -R17 ;  /* 0x000000ffff117224 */ /* 0x000fe200078e0a11 */
[----:B-----5:R-:W-:Y:S02]  /*24d0*/  IABS R11, R23 ;  /* 0x00000017000b7213 */ /* 0x020fe40000000000 */
[----:B------:R-:W5:Y:S03]  /*24e0*/  LDL R23, [R1+0x420] ;  /* 0x0004200001177983 */ /* 0x000f660000100800 */
[----:B------:R-:W-:Y:S01]  /*24f0*/  IMAD.HI.U32 R18, R26, R11, RZ ;  /* 0x0000000b1a127227 */ /* 0x000fe200078e00ff */
[----:B------:R-:W-:Y:S01]  /*2500*/  STL [R1+0x678], R8 ;  /* 0x0006780801007387 */ /* 0x000fe20000100800 */
[----:B----4-:R-:W-:Y:S02]  /*2510*/  IABS R12, R24 ;  /* 0x00000018000c7213 */ /* 0x010fe40000000000 */
[----:B------:R-:W-:Y:S01]  /*2520*/  IMAD.MOV R19, RZ, RZ, -R18 ;  /* 0x000000ffff137224 */ /* 0x000fe200078e0a12 */
[----:B------:R-:W4:Y:S01]  /*2530*/  LDL R24, [R1+0x418] ;  /* 0x0004180001187983 */ /* 0x000f220000100800 */
[----:B------:R-:W-:-:S02]  /*2540*/  IMAD R10, R29, R17, R10 ;  /* 0x000000111d0a7224 */ /* 0x000fc400078e020a */
[----:B------:R-:W-:Y:S01]  /*2550*/  IMAD R11, R29, R19, R11 ;  /* 0x000000131d0b7224 */ /* 0x000fe200078e020b */
[----:B---3--:R-:W-:Y:S02]  /*2560*/  IABS R13, R25 ;  /* 0x00000019000d7213 */ /* 0x008fe40000000000 */
[----:B------:R-:W3:Y:S04]  /*2570*/  LDL R25, [R1+0x414] ;  /* 0x0004140001197983 */ /* 0x000ee80000100800 */
[----:B------:R-:W-:Y:S04]  /*2580*/  STL [R1+0x69c], R9 ;  /* 0x00069c0901007387 */ /* 0x000fe80000100800 */
[----:B------:R-:W-:Y:S04]  /*2590*/  STL [R1+0x674], R10 ;  /* 0x0006740a01007387 */ /* 0x000fe80000100800 */
[----:B------:R-:W-:Y:S04]  /*25a0*/  STL [R1+0x6a0], R11 ;  /* 0x0006a00b01007387 */ /* 0x000fe80000100800 */
[----:B0-----:R-:W3:Y:S01]  /*25b0*/  LDL R0, [R1+0x410] ;  /* 0x0004100001007983 */ /* 0x001ee20000100800 */
[----:B------:R-:W-:-:S04]  /*25c0*/  IMAD.HI.U32 R20, R26, R12, RZ ;  /* 0x0000000c1a147227 */ /* 0x000fc800078e00ff */
[----:B------:R-:W-:-:S04]  /*25d0*/  IMAD.HI.U32 R18, R26, R13, RZ ;  /* 0x0000000d1a127227 */ /* 0x000fc800078e00ff */
[----:B------:R-:W-:Y:S02]  /*25e0*/  IMAD.MOV R17, RZ, RZ, -R20 ;  /* 0x000000ffff117224 */ /* 0x000fe400078e0a14 */
[----:B------:R-:W-:Y:S02]  /*25f0*/  IMAD.MOV R20, RZ, RZ, -R18 ;  /* 0x000000ffff147224 */ /* 0x000fe400078e0a12 */
[C---:B------:R-:W-:Y:S02]  /*2600*/  IMAD R12, R29.reuse, R17, R12 ;  /* 0x000000111d0c7224 */ /* 0x040fe400078e020c */
[C---:B------:R-:W-:Y:S01]  /*2610*/  IMAD R13, R29.reuse, R20, R13 ;  /* 0x000000141d0d7224 */ /* 0x040fe200078e020d */
[----:B------:R-:W-:Y:S02]  /*2620*/  IABS R16, R21 ;  /* 0x0000001500107213 */ /* 0x000fe40000000000 */
[----:B------:R-:W-:Y:S03]  /*2630*/  STL [R1+0x670], R12 ;  /* 0x0006700c01007387 */ /* 0x000fe60000100800 */
[----:B------:R-:W-:Y:S01]  /*2640*/  IMAD.HI.U32 R21, R26, R16, RZ ;  /* 0x000000101a157227 */ /* 0x000fe200078e00ff */
[----:B------:R-:W3:Y:S03]  /*2650*/  LDL R27, [R1+0x40c] ;  /* 0x00040c00011b7983 */ /* 0x000ee60000100800 */
[----:B------:R-:W-:Y:S01]  /*2660*/  IMAD.MOV R21, RZ, RZ, -R21 ;  /* 0x000000ffff157224 */ /* 0x000fe200078e0a15 */
[----:B------:R-:W-:Y:S03]  /*2670*/  STL [R1+0x6a4], R13 ;  /* 0x0006a40d01007387 */ /* 0x000fe60000100800 */
[----:B------:R-:W-:Y:S01]  /*2680*/  IMAD R16, R29, R21, R16 ;  /* 0x000000151d107224 */ /* 0x000fe200078e0210 */
[----:B------:R-:W3:Y:S01]  /*2690*/  LDL R28, [R1+0x404] ;  /* 0x00040400011c7983 */ /* 0x000ee20000100800 */
[----:B------:R-:W-:-:S03]  /*26a0*/  IABS R21, R14 ;  /* 0x0000000e00157213 */ /* 0x000fc60000000000 */
[----:B------:R-:W-:Y:S01]  /*26b0*/  STL [R1+0x6a8], R16 ;  /* 0x0006a81001007387 */ /* 0x000fe20000100800 */
[----:B--2---:R-:W-:-:S05]  /*26c0*/  IABS R19, R22 ;  /* 0x0000001600137213 */ /* 0x004fca0000000000 */
[----:B------:R-:W-:-:S04]  /*26d0*/  IMAD.MOV.U32 R17, RZ, RZ, R19 ;  /* 0x000000ffff117224 */ /* 0x000fc800078e0013 */
[----:B------:R-:W-:-:S04]  /*26e0*/  IMAD.HI.U32 R22, R26, R17, RZ ;  /* 0x000000111a167227 */ /* 0x000fc800078e00ff */
[----:B------:R-:W-:Y:S01]  /*26f0*/  IMAD.MOV R22, RZ, RZ, -R22 ;  /* 0x000000ffff167224 */ /* 0x000fe200078e0a16 */
[----:B-----5:R-:W-:-:S05]  /*2700*/  IABS R18, R23 ;  /* 0x0000001700127213 */ /* 0x020fca0000000000 */
[----:B------:R-:W-:Y:S01]  /*2710*/  IMAD.HI.U32 R23, R26, R18, RZ ;  /* 0x000000121a177227 */ /* 0x000fe200078e00ff */
[----:B----4-:R-:W-:-:S03]  /*2720*/  IABS R19, R24 ;  /* 0x0000001800137213 */ /* 0x010fc60000000000 */
[----:B------:R-:W-:Y:S02]  /*2730*/  IMAD.MOV R24, RZ, RZ, -R23 ;  /* 0x000000ffff187224 */ /* 0x000fe400078e0a17 */
[----:B------:R-:W-:Y:S01]  /*2740*/  IMAD R17, R29, R22, R17 ;  /* 0x000000161d117224 */ /* 0x000fe200078e0211 */
[----:B---3--:R-:W-:Y:S01]  /*2750*/  IABS R20, R25 ;  /* 0x0000001900147213 */ /* 0x008fe20000000000 */
[----:B------:R-:W-:-:S04]  /*2760*/  IMAD.HI.U32 R25, R26, R19, RZ ;  /* 0x000000131a197227 */ /* 0x000fc800078e00ff */
[----:B------:R-:W-:Y:S02]  /*2770*/  IMAD R18, R29, R24, R18 ;  /* 0x000000181d127224 */ /* 0x000fe400078e0212 */
[----:B------:R-:W-:Y:S01]  /*2780*/  IMAD.MOV R22, RZ, RZ, -R25 ;  /* 0x000000ffff167224 */ /* 0x000fe200078e0a19 */
[----:B------:R-:W-:Y:S01]  /*2790*/  STL [R1+0x6ac], R17 ;  /* 0x0006ac1101007387 */ /* 0x000fe20000100800 */
[----:B------:R-:W-:Y:S01]  /*27a0*/  IMAD.HI.U32 R23, R26, R20, RZ ;  /* 0x000000141a177227 */ /* 0x000fe200078e00ff */
[----:B------:R-:W-:-:S03]  /*27b0*/  IABS R24, R0 ;  /* 0x0000000000187213 */ /* 0x000fc60000000000 */
[----:B------:R-:W-:Y:S01]  /*27c0*/  IMAD R19, R29, R22, R19 ;  /* 0x000000161d137224 */ /* 0x000fe200078e0213 */
[----:B------:R-:W-:Y:S01]  /*27d0*/  STL [R1+0x6b0], R18 ;  /* 0x0006b01201007387 */ /* 0x000fe20000100800 */
[----:B------:R-:W-:-:S03]  /*27e0*/  IMAD.MOV.U32 R22, RZ, RZ, R24 ;  /* 0x000000ffff167224 */ /* 0x000fc600078e0018 */
[----:B------:R0:W-:Y:S01]  /*27f0*/  STL [R1+0x638], R14 ;  /* 0x0006380e01007387 */ /* 0x0001e20000100800 */
[----:B------:R-:W-:Y:S02]  /*2800*/  IMAD.MOV R25, RZ, RZ, -R23 ;  /* 0x000000ffff197224 */ /* 0x000fe400078e0a17 */
[----:B------:R-:W-:-:S04]  /*2810*/  IMAD.HI.U32 R0, R26, R22, RZ ;  /* 0x000000161a007227 */ /* 0x000fc800078e00ff */
[----:B------:R-:W-:Y:S01]  /*2820*/  IMAD.MOV R0, RZ, RZ, -R0 ;  /* 0x000000ffff007224 */ /* 0x000fe200078e0a00 */
[----:B0-----:R-:W2:Y:S01]  /*2830*/  LDL R14, [R1+0x408] ;  /* 0x00040800010e7983 */ /* 0x001ea20000100800 */
[----:B------:R-:W-:-:S03]  /*2840*/  IMAD R20, R29, R25, R20 ;  /* 0x000000191d147224 */ /* 0x000fc600078e0214 */
[----:B------:R-:W-:Y:S04]  /*2850*/  STL [R1+0x6b4], R19 ;  /* 0x0006b41301007387 */ /* 0x000fe80000100800 */
[----:B------:R-:W3:Y:S01]  /*2860*/  LDL.LU R17, [R1+0x9c] ;  /* 0x00009c0001117983 */ /* 0x000ee20000300800 */
[----:B------:R-:W-:-:S03]  /*2870*/  IMAD R22, R29, R0, R22 ;  /* 0x000000001d167224 */ /* 0x000fc600078e0216 */
[----:B------:R-:W4:Y:S04]  /*2880*/  LDL.LU R16, [R1+0x98] ;  /* 0x0000980001107983 */ /* 0x000f280000300800 */
[----:B------:R-:W5:Y:S04]  /*2890*/  LDL.LU R13, [R1+0x94] ;  /* 0x00009400010d7983 */ /* 0x000f680000300800 */
[----:B------:R-:W-:Y:S04]  /*28a0*/  STL [R1+0x6b8], R20 ;  /* 0x0006b81401007387 */ /* 0x000fe80000100800 */
[----:B------:R-:W2:Y:S04]  /*28b0*/  LDL.LU R12, [R1+0x90] ;  /* 0x00009000010c7983 */ /* 0x000ea80000300800 */
[----:B------:R-:W2:Y:S04]  /*28c0*/  LDL.LU R11, [R1+0x8c] ;  /* 0x00008c00010b7983 */ /* 0x000ea80000300800 */
[----:B------:R0:W-:Y:S04]  /*28d0*/  STL [R1+0x6bc], R22 ;  /* 0x0006bc1601007387 */ /* 0x0001e80000100800 */
[----:B0-----:R-:W2:Y:S04]  /*28e0*/  LDL.LU R22, [R1+0x88] ;  /* 0x0000880001167983 */ /* 0x001ea80000300800 */
[----:B------:R-:W2:Y:S04]  /*28f0*/  LDL.LU R9, [R1+0x84] ;  /* 0x0000840001097983 */ /* 0x000ea80000300800 */
[----:B------:R-:W2:Y:S04]  /*2900*/  LDL.LU R7, [R1+0x80] ;  /* 0x0000800001077983 */ /* 0x000ea80000300800 */
[----:B------:R-:W2:Y:S04]  /*2910*/  LDL.LU R6, [R1+0x7c] ;  /* 0x00007c0001067983 */ /* 0x000ea80000300800 */
[----:B------:R-:W2:Y:S01]  /*2920*/  LDL.LU R5, [R1+0x78] ;  /* 0x0000780001057983 */ /* 0x000ea20000300800 */
[----:B------:R-:W-:Y:S01]  /*2930*/  IABS R23, R27 ;  /* 0x0000001b00177213 */ /* 0x000fe20000000000 */
[----:B------:R-:W-:-:S02]  /*2940*/  IMAD.HI.U32 R27, R26, R21, RZ ;  /* 0x000000151a1b7227 */ /* 0x000fc400078e00ff */
[----:B------:R-:W2:Y:S02]  /*2950*/  LDL.LU R4, [R1+0x74] ;  /* 0x0000740001047983 */ /* 0x000ea40000300800 */
[----:B------:R-:W-:-:S04]  /*2960*/  IMAD.MOV R27, RZ, RZ, -R27 ;  /* 0x000000ffff1b7224 */ /* 0x000fc800078e0a1b */
[----:B------:R-:W-:Y:S02]  /*2970*/  IMAD R21, R29, R27, R21 ;  /* 0x0000001b1d157224 */ /* 0x000fe400078e0215 */
[----:B------:R-:W-:-:S03]  /*2980*/  IMAD.HI.U32 R3, R26, R23, RZ ;  /* 0x000000171a037227 */ /* 0x000fc600078e00ff */
[----:B------:R-:W-:Y:S01]  /*2990*/  ISETP.GT.U32.AND P1, PT, R29, R21, PT ;  /* 0x000000151d00720c */ /* 0x000fe20003f24070 */
[----:B------:R-:W-:Y:S02]  /*29a0*/  IMAD.MOV R27, RZ, RZ, -R3 ;  /* 0x000000ffff1b7224 */ /* 0x000fe400078e0a03 */
[----:B------:R-:W2:Y:S10]  /*29b0*/  LDL.LU R3, [R1+0x70] ;  /* 0x0000700001037983 */ /* 0x000eb40000300800 */
[----:B------:R-:W-:Y:S01]  /*29c0*/  @!P1 IMAD.IADD R21, R21, 0x1, -R29 ;  /* 0x0000000115159824 */ /* 0x000fe200078e0a1d */
[----:B------:R-:W-:-:S05]  /*29d0*/  IABS R25, R28 ;  /* 0x0000001c00197213 */ /* 0x000fca0000000000 */
[----:B------:R-:W-:-:S04]  /*29e0*/  IMAD.HI.U32 R0, R26, R25, RZ ;  /* 0x000000191a007227 */ /* 0x000fc800078e00ff */
[----:B------:R-:W-:-:S04]  /*29f0*/  IMAD.MOV R0, RZ, RZ, -R0 ;  /* 0x000000ffff007224 */ /* 0x000fc800078e0a00 */
[C---:B------:R-:W-:Y:S02]  /*2a00*/  IMAD R25, R29.reuse, R0, R25 ;  /* 0x000000001d197224 */ /* 0x040fe400078e0219 */
[C---:B------:R-:W-:Y:S01]  /*2a10*/  IMAD R23, R29.reuse, R27, R23 ;  /* 0x0000001b1d177224 */ /* 0x040fe200078e0217 */
[----:B------:R-:W-:Y:S02]  /*2a20*/  IABS R27, R15 ;  /* 0x0000000f001b7213 */ /* 0x000fe40000000000 */
[C---:B---3--:R-:W-:Y:S02]  /*2a30*/  ISETP.GT.U32.AND P2, PT, R29.reuse, R17, PT ;  /* 0x000000111d00720c */ /* 0x048fe40003f44070 */
[C---:B----4-:R-:W-:Y:S02]  /*2a40*/  ISETP.GT.U32.AND P3, PT, R29.reuse, R16, PT ;  /* 0x000000101d00720c */ /* 0x050fe40003f64070 */
[----:B-----5:R-:W-:-:S09]  /*2a50*/  ISETP.GT.U32.AND P5, PT, R29, R13, PT ;  /* 0x0000000d1d00720c */ /* 0x020fd20003fa4070 */
[--C-:B------:R-:W-:Y:S01]  /*2a60*/  @!P2 IMAD.IADD R17, R17, 0x1, -R29.reuse ;  /* 0x000000011111a824 */ /* 0x100fe200078e0a1d */
[----:B--2---:R-:W-:Y:S02]  /*2a70*/  IABS R24, R14 ;  /* 0x0000000e00187213 */ /* 0x004fe40000000000 */
[----:B------:R-:W-:Y:S01]  /*2a80*/  ISETP.GT.U32.AND P4, PT, R29, R12, PT ;  /* 0x0000000c1d00720c */ /* 0x000fe20003f84070 */
[--C-:B------:R-:W-:Y:S02]  /*2a90*/  @!P3 IMAD.IADD R16, R16, 0x1, -R29.reuse ;  /* 0x000000011010b824 */ /* 0x100fe400078e0a1d */
[----:B------:R-:W-:Y:S01]  /*2aa0*/  @!P5 IMAD.IADD R13, R13, 0x1, -R29 ;  /* 0x000000010d0dd824 */ /* 0x000fe200078e0a1d */
[C---:B------:R-:W-:Y:S02]  /*2ab0*/  ISETP.GT.U32.AND P6, PT, R29.reuse, R22, PT ;  /* 0x000000161d00720c */ /* 0x040fe40003fc4070 */
[C---:B------:R-:W-:Y:S02]  /*2ac0*/  ISETP.GT.U32.AND P1, PT, R29.reuse, R9, PT ;  /* 0x000000091d00720c */ /* 0x040fe40003f24070 */
[----:B------:R-:W-:-:S02]  /*2ad0*/  ISETP.GT.U32.AND P2, PT, R29, R7, PT ;  /* 0x000000071d00720c */ /* 0x000fc40003f44070 */
[C---:B------:R-:W-:Y:S01]  /*2ae0*/  ISETP.GT.U32.AND P3, PT, R29.reuse, R6, PT ;  /* 0x000000061d00720c */ /* 0x040fe20003f64070 */
[----:B------:R-:W-:Y:S01]  /*2af0*/  IMAD.HI.U32 R2, R26, R24, RZ ;  /* 0x000000181a027227 */ /* 0x000fe200078e00ff */
[----:B------:R-:W-:-:S05]  /*2b00*/  ISETP.GT.U32.AND P5, PT, R29, R5, PT ;  /* 0x000000051d00720c */ /* 0x000fca0003fa4070 */
[--C-:B------:R-:W-:Y:S01]  /*2b10*/  @!P6 IMAD.IADD R22, R22, 0x1, -R29.reuse ;  /* 0x000000011616e824 */ /* 0x100fe200078e0a1d */
[----:B------:R-:W-:Y:S01]  /*2b20*/  ISETP.GT.U32.AND P6, PT, R29, R21, PT ;  /* 0x000000151d00720c */ /* 0x000fe20003fc4070 */
[--C-:B------:R-:W-:Y:S01]  /*2b30*/  @!P1 IMAD.IADD R9, R9, 0x1, -R29.reuse ;  /* 0x0000000109099824 */ /* 0x100fe200078e0a1d */
[----:B------:R-:W-:Y:S01]  /*2b40*/  ISETP.GT.U32.AND P1, PT, R29, R17, PT ;  /* 0x000000111d00720c */ /* 0x000fe20003f24070 */
[----:B------:R-:W-:Y:S02]  /*2b50*/  IMAD.MOV R2, RZ, RZ, -R2 ;  /* 0x000000ffff027224 */ /* 0x000fe400078e0a02 */
[--C-:B------:R-:W-:Y:S01]  /*2b60*/  @!P2 IMAD.IADD R7, R7, 0x1, -R29.reuse ;  /* 0x000000010707a824 */ /* 0x100fe200078e0a1d */
[C---:B------:R-:W-:Y:S01]  /*2b70*/  ISETP.GT.U32.AND P2, PT, R29.reuse, R16, PT ;  /* 0x000000101d00720c */ /* 0x040fe20003f44070 */
[--C-:B------:R-:W-:Y:S01]  /*2b80*/  @!P4 IMAD.IADD R12, R12, 0x1, -R29.reuse ;  /* 0x000000010c0cc824 */ /* 0x100fe200078e0a1d */
[----:B------:R-:W-:Y:S01]  /*2b90*/  STL [R1+0x63c], R14 ;  /* 0x00063c0e01007387 */ /* 0x000fe20000100800 */
[--C-:B------:R-:W-:Y:S01]  /*2ba0*/  @!P3 IMAD.IADD R6, R6, 0x1, -R29.reuse ;  /* 0x000000010606b824 */ /* 0x100fe200078e0a1d */
[C---:B------:R-:W-:Y:S01]  /*2bb0*/  ISETP.GT.U32.AND P3, PT, R29.reuse, R13, PT ;  /* 0x0000000d1d00720c */ /* 0x040fe20003f64070 */
[----:B------:R-:W-:Y:S01]  /*2bc0*/  IMAD R24, R29, R2, R24 ;  /* 0x000000021d187224 */ /* 0x000fe200078e0218 */
[----:B------:R0:W-:Y:S01]  /*2bd0*/  STL [R1+0x640], R15 ;  /* 0x0006400f01007387 */ /* 0x0001e20000100800 */
[----:B------:R-:W-:Y:S01]  /*2be0*/  @!P5 IMAD.IADD R5, R5, 0x1, -R29 ;  /* 0x000000010505d824 */ /* 0x000fe200078e0a1d */
[----:B------:R-:W-:-:S02]  /*2bf0*/  ISETP.GT.U32.AND P5, PT, R29, R12, PT ;  /* 0x0000000c1d00720c */ /* 0x000fc40003fa4070 */
[----:B------:R-:W2:Y:S01]  /*2c00*/  LDL.LU R2, [R1+0x6c] ;  /* 0x00006c0001027983 */ /* 0x000ea20000300800 */
[----:B------:R-:W-:-:S03]  /*2c10*/  @!P6 IMAD.IADD R21, R21, 0x1, -R29 ;  /* 0x000000011515e824 */ /* 0x000fc600078e0a1d */
[----:B------:R-:W3:Y:S01]  /*2c20*/  LDL.LU R28, [R1+0x68] ;  /* 0x00006800011c7983 */ /* 0x000ee20000300800 */
[----:B------:R-:W-:-:S03]  /*2c30*/  @!P1 IMAD.IADD R17, R17, 0x1, -R29 ;  /* 0x0000000111119824 */ /* 0x000fc600078e0a1d */
[----:B------:R-:W4:Y:S01]  /*2c40*/  LDL.LU R0, [R1+0x64] ;  /* 0x0000640001007983 */ /* 0x000f220000300800 */
[----:B------:R-:W-:-:S03]  /*2c50*/  @!P2 IMAD.IADD R16, R16, 0x1, -R29 ;  /* 0x000000011010a824 */ /* 0x000fc600078e0a1d */
[----:B------:R-:W5:Y:S04]  /*2c60*/  LDL.LU R10, [R1+0x60] ;  /* 0x00006000010a7983 */ /* 0x000f680000300800 */
[----:B------:R-:W5:Y:S04]  /*2c70*/  LDL.LU R8, [R1+0x5c] ;  /* 0x00005c0001087983 */ /* 0x000f680000300800 */
[----:B------:R-:W5:Y:S04]  /*2c80*/  LDL.LU R20, [R1+0x58] ;  /* 0x0000580001147983 */ /* 0x000f680000300800 */
[----:B0-----:R-:W5:Y:S01]  /*2c90*/  LDL.LU R15, [R1+0x28] ;  /* 0x00002800010f7983 */ /* 0x001f620000300800 */
[----:B------:R-:W-:-:S03]  /*2ca0*/  @!P3 IMAD.IADD R13, R13, 0x1, -R29 ;  /* 0x000000010d0db824 */ /* 0x000fc600078e0a1d */
[----:B------:R-:W5:Y:S04]  /*2cb0*/  LDL.LU R14, [R1+0x10] ;  /* 0x00001000010e7983 */ /* 0x000f680000300800 */
[----:B------:R-:W-:Y:S04]  /*2cc0*/  STL [R1+0x644], R21 ;  /* 0x0006441501007387 */ /* 0x000fe80000100800 */
[----:B------:R0:W-:Y:S01]  /*2cd0*/  STL [R1+0x9c], R17 ;  /* 0x00009c1101007387 */ /* 0x0001e20000100800 */
[----:B------:R-:W-:-:S03]  /*2ce0*/  @!P5 IMAD.IADD R12, R12, 0x1, -R29 ;  /* 0x000000010c0cd824 */ /* 0x000fc600078e0a1d */
[----:B------:R-:W5:Y:S04]  /*2cf0*/  LDL.LU R19, [R1+0x54] ;  /* 0x0000540001137983 */ /* 0x000f680000300800 */
[----:B------:R1:W-:Y:S04]  /*2d00*/  STL [R1+0x98], R16 ;  /* 0x0000981001007387 */ /* 0x0003e80000100800 */
[----:B------:R-:W5:Y:S04]  /*2d10*/  LDL.LU R18, [R1+0x50] ;  /* 0x0000500001127983 */ /* 0x000f680000300800 */
[----:B------:R1:W-:Y:S04]  /*2d20*/  STL [R1+0x94], R13 ;  /* 0x0000940d01007387 */ /* 0x0003e80000100800 */
[----:B0-----:R-:W5:Y:S04]  /*2d30*/  LDL.LU R17, [R1+0x4c] ;  /* 0x00004c0001117983 */ /* 0x001f680000300800 */
[----:B-1----:R-:W5:Y:S04]  /*2d40*/  LDL.LU R16, [R1+0x48] ;  /* 0x0000480001107983 */ /* 0x002f680000300800 */
[----:B------:R-:W-:Y:S04]  /*2d50*/  STL [R1+0x90], R12 ;  /* 0x0000900c01007387 */ /* 0x000fe80000100800 */
[----:B------:R-:W5:Y:S01]  /*2d60*/  LDL.LU R13, [R1+0x44] ;  /* 0x00004400010d7983 */ /* 0x000f620000300800 */
[----:B------:R-:W-:-:S02]  /*2d70*/  ISETP.GT.U32.AND P0, PT, R29, R11, PT ;  /* 0x0000000b1d00720c */ /* 0x000fc40003f04070 */
[----:B------:R-:W-:-:S11]  /*2d80*/  ISETP.GT.U32.AND P4, PT, R29, R4, PT ;  /* 0x000000041d00720c */ /* 0x000fd60003f84070 */
[--C-:B------:R-:W-:Y:S01]  /*2d90*/  @!P0 IMAD.IADD R11, R11, 0x1, -R29.reuse ;  /* 0x000000010b0b8824 */ /* 0x100fe200078e0a1d */
[----:B------:R-:W-:Y:S01]  /*2da0*/  ISETP.GT.U32.AND P0, PT, R29, R3, PT ;  /* 0x000000031d00720c */ /* 0x000fe20003f04070 */
[----:B------:R-:W-:-:S03]  /*2db0*/  @!P4 IMAD.IADD R4, R4, 0x1, -R29 ;  /* 0x000000010404c824 */ /* 0x000fc600078e0a1d */
[C---:B------:R-:W-:Y:S02]  /*2dc0*/  ISETP.GT.U32.AND P4, PT, R29.reuse, R11, PT ;  /* 0x0000000b1d00720c */ /* 0x040fe40003f84070 */
[----:B------:R-:W-:-:S07]  /*2dd0*/  ISETP.GT.U32.AND P1, PT, R29, R9, PT ;  /* 0x000000091d00720c */ /* 0x000fce0003f24070 */
[--C-:B------:R-:W-:Y:S01]  /*2de0*/  @!P0 IMAD.IADD R3, R3, 0x1, -R29.reuse ;  /* 0x0000000103038824 */ /* 0x100fe200078e0a1d */
[C---:B------:R-:W-:Y:S02]  /*2df0*/  ISETP.GT.U32.AND P0, PT, R29.reuse, R22, PT ;  /* 0x000000161d00720c */ /* 0x040fe40003f04070 */
[----:B------:R-:W-:Y:S01]  /*2e00*/  ISETP.GT.U32.AND P3, PT, R29, R6, PT ;  /* 0x000000061d00720c */ /* 0x000fe20003f64070 */
[----:B------:R-:W-:Y:S01]  /*2e10*/  @!P4 IMAD.IADD R11, R11, 0x1, -R29 ;  /* 0x000000010b0bc824 */ /* 0x000fe200078e0a1d */
[C---:B------:R-:W-:Y:S02]  /*2e20*/  ISETP.GT.U32.AND P2, PT, R29.reuse, R7, PT ;  /* 0x000000071d00720c */ /* 0x040fe40003f44070 */
[C---:B------:R-:W-:Y:S02]  /*2e30*/  ISETP.GT.U32.AND P6, PT, R29.reuse, R3, PT ;  /* 0x000000031d00720c */ /* 0x040fe40003fc4070 */
[----:B------:R0:W-:Y:S01]  /*2e40*/  STL [R1+0x8c], R11 ;  /* 0x00008c0b01007387 */ /* 0x0001e20000100800 */
[----:B------:R-:W-:-:S04]  /*2e50*/  ISETP.GT.U32.AND P5, PT, R29, R5, PT ;  /* 0x000000051d00720c */ /* 0x000fc80003fa4070 */
[--C-:B------:R-:W-:Y:S02]  /*2e60*/  @!P0 IMAD.IADD R22, R22, 0x1, -R29.reuse ;  /* 0x0000000116168824 */ /* 0x100fe400078e0a1d */
[--C-:B------:R-:W-:Y:S01]  /*2e70*/  @!P1 IMAD.IADD R9, R9, 0x1, -R29.reuse ;  /* 0x0000000109099824 */ /* 0x100fe200078e0a1d */
[----:B0-----:R-:W5:Y:S01]  /*2e80*/  LDL.LU R11, [R1+0x40] ;  /* 0x00004000010b7983 */ /* 0x001f620000300800 */
[--C-:B------:R-:W-:Y:S02]  /*2e90*/  @!P3 IMAD.IADD R6, R6, 0x1, -R29.reuse ;  /* 0x000000010606b824 */ /* 0x100fe400078e0a1d */
[--C-:B------:R-:W-:Y:S01]  /*2ea0*/  @!P2 IMAD.IADD R7, R7, 0x1, -R29.reuse ;  /* 0x000000010707a824 */ /* 0x100fe200078e0a1d */
[----:B------:R-:W5:Y:S01]  /*2eb0*/  LDL.LU R12, [R1+0x3c] ;  /* 0x00003c00010c7983 */ /* 0x000f620000300800 */
[--C-:B------:R-:W-:Y:S01]  /*2ec0*/  @!P6 IMAD.IADD R3, R3, 0x1, -R29.reuse ;  /* 0x000000010303e824 */ /* 0x100fe200078e0a1d */
[----:B------:R-:W-:Y:S01]  /*2ed0*/  ISETP.GT.U32.AND P4, PT, R29, R4, PT ;  /* 0x000000041d00720c */ /* 0x000fe20003f84070 */
[--C-:B------:R-:W-:Y:S01]  /*2ee0*/  @!P5 IMAD.IADD R5, R5, 0x1, -R29.reuse ;  /* 0x000000010505d824 */ /* 0x100fe200078e0a1d */
[----:B------:R0:W-:Y:S04]  /*2ef0*/  STL [R1+0x88], R22 ;  /* 0x0000881601007387 */ /* 0x0001e80000100800 */
[----:B0-----:R-:W5:Y:S07]  /*2f00*/  LDL.LU R22, [R1+0x6bc] ;  /* 0x0006bc0001167983 */ /* 0x001f6e0000300800 */
[----:B------:R-:W-:Y:S01]  /*2f10*/  @!P4 IMAD.IADD R4, R4, 0x1, -R29 ;  /* 0x000000010404c824 */ /* 0x000fe200078e0a1d */
[----:B------:R0:W-:Y:S04]  /*2f20*/  STL [R1+0x84], R9 ;  /* 0x0000840901007387 */ /* 0x0001e80000100800 */
[----:B------:R1:W-:Y:S04]  /*2f30*/  STL [R1+0x80], R7 ;  /* 0x0000800701007387 */ /* 0x0003e80000100800 */
[----:B------:R0:W-:Y:S04]  /*2f40*/  STL [R1+0x7c], R6 ;  /* 0x00007c0601007387 */ /* 0x0001e80000100800 */
[----:B------:R0:W-:Y:S04]  /*2f50*/  STL [R1+0x78], R5 ;  /* 0x0000780501007387 */ /* 0x0001e80000100800 */
[----:B------:R-:W5:Y:S04]  /*2f60*/  LDL R21, [R1+0x3fc] ;  /* 0x0003fc0001157983 */ /* 0x000f680000100800 */
[----:B------:R1:W-:Y:S04]  /*2f70*/  STL [R1+0x74], R4 ;  /* 0x0000740401007387 */ /* 0x0003e80000100800 */
[----:B0-----:R-:W5:Y:S04]  /*2f80*/  LDL.LU R9, [R1+0x38] ;  /* 0x0000380001097983 */ /* 0x001f680000300800 */
[----:B-1----:R-:W5:Y:S04]  /*2f90*/  LDL.LU R7, [R1+0x34] ;  /* 0x0000340001077983 */ /* 0x002f680000300800 */
[----:B------:R-:W-:Y:S04]  /*2fa0*/  STL [R1+0x70], R3 ;  /* 0x0000700301007387 */ /* 0x000fe80000100800 */
[----:B------:R-:W5:Y:S04]  /*2fb0*/  LDL.LU R6, [R1+0x30] ;  /* 0x0000300001067983 */ /* 0x000f680000300800 */
[----:B------:R-:W5:Y:S04]  /*2fc0*/  LDL.LU R5, [R1+0x2c] ;  /* 0x00002c0001057983 */ /* 0x000f680000300800 */
[----:B------:R-:W5:Y:S01]  /*2fd0*/  LDL.LU R4, [R1+0x24] ;  /* 0x0000240001047983 */ /* 0x000f620000300800 */
[----:B--2---:R-:W-:-:S02]  /*2fe0*/  ISETP.GT.U32.AND P0, PT, R29, R2, PT ;  /* 0x000000021d00720c */ /* 0x004fc40003f04070 */
[C---:B---3--:R-:W-:Y:S02]  /*2ff0*/  ISETP.GT.U32.AND P1, PT, R29.reuse, R28, PT ;  /* 0x0000001c1d00720c */ /* 0x048fe40003f24070 */
[C---:B----4-:R-:W-:Y:S02]  /*3000*/  ISETP.GT.U32.AND P2, PT, R29.reuse, R0, PT ;  /* 0x000000001d00720c */ /* 0x050fe40003f44070 */
[----:B-----5:R-:W-:-:S07]  /*3010*/  ISETP.GT.U32.AND P3, PT, R29, R10, PT ;  /* 0x0000000a1d00720c */ /* 0x020fce0003f64070 */
[--C-:B------:R-:W-:Y:S01]  /*3020*/  @!P0 IMAD.IADD R2, R2, 0x1, -R29.reuse ;  /* 0x0000000102028824 */ /* 0x100fe200078e0a1d */
[C---:B------:R-:W-:Y:S01]  /*3030*/  ISETP.GT.U32.AND P5, PT, R29.reuse, R8, PT ;  /* 0x000000081d00720c */ /* 0x040fe20003fa4070 */
[--C-:B------:R-:W-:Y:S02]  /*3040*/  @!P1 IMAD.IADD R28, R28, 0x1, -R29.reuse ;  /* 0x000000011c1c9824 */ /* 0x100fe400078e0a1d */
[--C-:B------:R-:W-:Y:S02]  /*3050*/  @!P2 IMAD.IADD R0, R0, 0x1, -R29.reuse ;  /* 0x000000010000a824 */ /* 0x100fe400078e0a1d */
[----:B------:R-:W-:Y:S01]  /*3060*/  @!P3 IMAD.IADD R10, R10, 0x1, -R29 ;  /* 0x000000010a0ab824 */ /* 0x000fe200078e0a1d */
[C---:B------:R-:W-:Y:S02]  /*3070*/  ISETP.GT.U32.AND P6, PT, R29.reuse, R19, PT ;  /* 0x000000131d00720c */ /* 0x040fe40003fc4070 */
[C---:B------:R-:W-:Y:S02]  /*3080*/  ISETP.GT.U32.AND P0, PT, R29.reuse, R18, PT ;  /* 0x000000121d00720c */ /* 0x040fe40003f04070 */
[----:B------:R-:W-:-:S02]  /*3090*/  ISETP.GT.U32.AND P1, PT, R29, R17, PT ;  /* 0x000000111d00720c */ /* 0x000fc40003f24070 */
[----:B------:R-:W-:-:S07]  /*30a0*/  ISETP.GT.U32.AND P2, PT, R29, R16, PT ;  /* 0x000000101d00720c */ /* 0x000fce0003f44070 */
[--C-:B------:R-:W-:Y:S01]  /*30b0*/  @!P6 IMAD.IADD R19, R19, 0x1, -R29.reuse ;  /* 0x000000011313e824 */ /* 0x100fe200078e0a1d */
[C---:B------:R-:W-:Y:S02]  /*30c0*/  ISETP.GT.U32.AND P6, PT, R29.reuse, R2, PT ;  /* 0x000000021d00720c */ /* 0x040fe40003fc4070 */
[C---:B------:R-:W-:Y:S01]  /*30d0*/  ISETP.GT.U32.AND P3, PT, R29.reuse, R13, PT ;  /* 0x0000000d1d00720c */ /* 0x040fe20003f64070 */
[--C-:B------:R-:W-:Y:S01]  /*30e0*/  @!P0 IMAD.IADD R18, R18, 0x1, -R29.reuse ;  /* 0x0000000112128824 */ /* 0x100fe200078e0a1d */
[----:B------:R-:W-:Y:S01]  /*30f0*/  ISETP.GT.U32.AND P0, PT, R29, R28, PT ;  /* 0x0000001c1d00720c */ /* 0x000fe20003f04070 */
[--C-:B------:R-:W-:Y:S02]  /*3100*/  @!P5 IMAD.IADD R8, R8, 0x1, -R29.reuse ;  /* 0x000000010808d824 */ /* 0x100fe400078e0a1d */
[--C-:B------:R-:W-:Y:S01]  /*3110*/  @!P1 IMAD.IADD R17, R17, 0x1, -R29.reuse ;  /* 0x0000000111119824 */ /* 0x100fe200078e0a1d */
[C---:B------:R-:W-:Y:S01]  /*3120*/  ISETP.GT.U32.AND P1, PT, R29.reuse, R0, PT ;  /* 0x000000001d00720c */ /* 0x040fe20003f24070 */
[----:B------:R-:W-:Y:S01]  /*3130*/  @!P2 IMAD.IADD R16, R16, 0x1, -R29 ;  /* 0x000000011010a824 */ /* 0x000fe200078e0a1d */
[----:B------:R-:W-:-:S05]  /*3140*/  ISETP.GT.U32.AND P2, PT, R29, R10, PT ;  /* 0x0000000a1d00720c */ /* 0x000fca0003f44070 */
[--C-:B------:R-:W-:Y:S01]  /*3150*/  @!P3 IMAD.IADD R13, R13, 0x1, -R29.reuse ;  /* 0x000000010d0db824 */ /* 0x100fe200078e0a1d */
[----:B------:R-:W-:Y:S01]  /*3160*/  ISETP.GT.U32.AND P3, PT, R29, R8, PT ;  /* 0x000000081d00720c */ /* 0x000fe20003f64070 */
[--C-:B------:R-:W-:Y:S02]  /*3170*/  @!P6 IMAD.IADD R2, R2, 0x1, -R29.reuse ;  /* 0x000000010202e824 */ /* 0x100fe400078e0a1d */
[--C-:B------:R-:W-:Y:S02]  /*3180*/  @!P0 IMAD.IADD R28, R28, 0x1, -R29.reuse ;  /* 0x000000011c1c8824 */ /* 0x100fe400078e0a1d */
[--C-:B------:R-:W-:Y:S01]  /*3190*/  @!P1 IMAD.IADD R0, R0, 0x1, -R29.reuse ;  /* 0x0000000100009824 */ /* 0x100fe200078e0a1d */
[----:B------:R-:W-:Y:S01]  /*31a0*/  STL [R1+0x6c], R2 ;  /* 0x00006c0201007387 */ /* 0x000fe20000100800 */
[----:B------:R-:W-:-:S03]  /*31b0*/  @!P2 IMAD.IADD R10, R10, 0x1, -R29 ;  /* 0x000000010a0aa824 */ /* 0x000fc600078e0a1d */
[----:B------:R0:W-:Y:S03]  /*31c0*/  STL [R1+0x68], R28 ;  /* 0x0000681c01007387 */ /* 0x0001e60000100800 */
[----:B------:R-:W-:Y:S01]  /*31d0*/  @!P3 IMAD.IADD R8, R8, 0x1, -R29 ;  /* 0x000000010808b824 */ /* 0x000fe200078e0a1d */
[----:B0-----:R-:W2:Y:S04]  /*31e0*/  LDL.LU R28, [R1+0x20] ;  /* 0x00002000011c7983 */ /* 0x001ea80000300800 */
[----:B------:R-:W3:Y:S04]  /*31f0*/  LDL.LU R3, [R1+0x1c] ;  /* 0x00001c0001037983 */ /* 0x000ee80000300800 */
[----:B------:R0:W-:Y:S04]  /*3200*/  STL [R1+0x64], R0 ;  /* 0x0000640001007387 */ /* 0x0001e80000100800 */
[----:B0-----:R-:W4:Y:S04]  /*3210*/  LDL.LU R0, [R1+0x18] ;  /* 0x0000180001007983 */ /* 0x001f280000300800 */
[----:B------:R-:W5:Y:S04]  /*3220*/  LDL.LU R2, [R1+0x14] ;  /* 0x0000140001027983 */ /* 0x000f680000300800 */
[----:B------:R0:W-:Y:S04]  /*3230*/  STL [R1+0x5c], R8 ;  /* 0x00005c0801007387 */ /* 0x0001e80000100800 */
[----:B------:R1:W-:Y:S04]  /*3240*/  STL [R1+0x60], R10 ;  /* 0x0000600a01007387 */ /* 0x0003e80000100800 */
[----:B0-----:R-:W5:Y:S04]  /*3250*/  LDL.LU R8, [R1+0xc] ;  /* 0x00000c0001087983 */ /* 0x001f680000300800 */
[----:B-1----:R-:W5:Y:S01]  /*3260*/  LDL.LU R10, [R1+0x8] ;  /* 0x00000800010a7983 */ /* 0x002f620000300800 */
[----:B------:R-:W-:-:S02]  /*3270*/  ISETP.GT.U32.AND P4, PT, R29, R20, PT ;  /* 0x000000141d00720c */ /* 0x000fc40003f84070 */
[----:B------:R-:W-:-:S11]  /*3280*/  ISETP.GT.U32.AND P5, PT, R29, R11, PT ;  /* 0x0000000b1d00720c */ /* 0x000fd60003fa4070 */
[--C-:B------:R-:W-:Y:S01]  /*3290*/  @!P4 IMAD.IADD R20, R20, 0x1, -R29.reuse ;  /* 0x000000011414c824 */ /* 0x100fe200078e0a1d */
[----:B------:R-:W-:Y:S01]  /*32a0*/  ISETP.GT.U32.AND P4, PT, R29, R12, PT ;  /* 0x0000000c1d00720c */ /* 0x000fe20003f84070 */
[----:B------:R-:W-:-:S03]  /*32b0*/  @!P5 IMAD.IADD R11, R11, 0x1, -R29 ;  /* 0x000000010b0bd824 */ /* 0x000fc600078e0a1d */
[C---:B------:R-:W-:Y:S02]  /*32c0*/  ISETP.GT.U32.AND P5, PT, R29.reuse, R20, PT ;  /* 0x000000141d00720c */ /* 0x040fe40003fa4070 */
[C---:B------:R-:W-:Y:S02]  /*32d0*/  ISETP.GT.U32.AND P0, PT, R29.reuse, R18, PT ;  /* 0x000000121d00720c */ /* 0x040fe40003f04070 */
[----:B------:R-:W-:-:S05]  /*32e0*/  ISETP.GT.U32.AND P1, PT, R29, R17, PT ;  /* 0x000000111d00720c */ /* 0x000fca0003f24070 */
[--C-:B------:R-:W-:Y:S01]  /*32f0*/  @!P4 IMAD.IADD R12, R12, 0x1, -R29.reuse ;  /* 0x000000010c0cc824 */ /* 0x100fe200078e0a1d */
[C---:B------:R-:W-:Y:S02]  /*3300*/  ISETP.GT.U32.AND P4, PT, R29.reuse, R19, PT ;  /* 0x000000131d00720c */ /* 0x040fe40003f84070 */
[C---:B------:R-:W-:Y:S01]  /*3310*/  ISETP.GT.U32.AND P3, PT, R29.reuse, R13, PT ;  /* 0x0000000d1d00720c */ /* 0x040fe20003f64070 */
[--C-:B------:R-:W-:Y:S01]  /*3320*/  @!P5 IMAD.IADD R20, R20, 0x1, -R29.reuse ;  /* 0x000000011414d824 */ /* 0x100fe200078e0a1d */
[C---:B------:R-:W-:Y:S02]  /*3330*/  ISETP.GT.U32.AND P5, PT, R29.reuse, R11, PT ;  /* 0x0000000b1d00720c */ /* 0x040fe40003fa4070 */
[C---:B------:R-:W-:Y:S01]  /*3340*/  ISETP.GT.U32.AND P6, PT, R29.reuse, R12, PT ;  /* 0x0000000c1d00720c */ /* 0x040fe20003fc4070 */
[--C-:B------:R-:W-:Y:S01]  /*3350*/  @!P0 IMAD.IADD R18, R18, 0x1, -R29.reuse ;  /* 0x0000000112128824 */ /* 0x100fe200078e0a1d */
[----:B------:R-:W-:Y:S01]  /*3360*/  ISETP.GT.U32.AND P2, PT, R29, R16, PT ;  /* 0x000000101d00720c */ /* 0x000fe20003f44070 */
[----:B------:R-:W-:Y:S01]  /*3370*/  @!P1 IMAD.IADD R17, R17, 0x1, -R29 ;  /* 0x0000000111119824 */ /* 0x000fe200078e0a1d */
[----:B------:R-:W-:-:S03]  /*3380*/  ISETP.GT.U32.AND P0, PT, R29, R7, PT ;  /* 0x000000071d00720c */ /* 0x000fc60003f04070 */
[--C-:B------:R-:W-:Y:S01]  /*3390*/  @!P4 IMAD.IADD R19, R19, 0x1, -R29.reuse ;  /* 0x000000011313c824 */ /* 0x100fe200078e0a1d */
[----:B------:R-:W-:Y:S01]  /*33a0*/  ISETP.GT.U32.AND P4, PT, R29, R9, PT ;  /* 0x000000091d00720c */ /* 0x000fe20003f84070 */
[--C-:B------:R-:W-:Y:S01]  /*33b0*/  @!P3 IMAD.IADD R13, R13, 0x1, -R29.reuse ;  /* 0x000000010d0db824 */ /* 0x100fe200078e0a1d */
[----:B------:R-:W-:Y:S01]  /*33c0*/  ISETP.GT.U32.AND P1, PT, R29, R6, PT ;  /* 0x000000061d00720c */ /* 0x000fe20003f24070 */
[--C-:B------:R-:W-:Y:S01]  /*33d0*/  @!P5 IMAD.IADD R11, R11, 0x1, -R29.reuse ;  /* 0x000000010b0bd824 */ /* 0x100fe200078e0a1d */
[C---:B------:R-:W-:Y:S02]  /*33e0*/  ISETP.GT.U32.AND P3, PT, R29.reuse, R15, PT ;  /* 0x0000000f1d00720c */ /* 0x040fe40003f64070 */
[C---:B------:R-:W-:Y:S01]  /*33f0*/  ISETP.GT.U32.AND P5, PT, R29.reuse, R4, PT ;  /* 0x000000041d00720c */ /* 0x040fe20003fa4070 */
[--C-:B------:R-:W-:Y:S02]  /*3400*/  @!P6 IMAD.IADD R12, R12, 0x1, -R29.reuse ;  /* 0x000000010c0ce824 */ /* 0x100fe400078e0a1d */
[--C-:B------:R-:W-:Y:S01]  /*3410*/  @!P2 IMAD.IADD R16, R16, 0x1, -R29.reuse ;  /* 0x000000011010a824 */ /* 0x100fe200078e0a1d */
[----:B------:R-:W-:Y:S01]  /*3420*/  ISETP.GT.U32.AND P2, PT, R29, R5, PT ;  /* 0x000000051d00720c */ /* 0x000fe20003f44070 */
[----:B------:R-:W-:-:S02]  /*3430*/  @!P0 IMAD.IADD R7, R7, 0x1, -R29 ;  /* 0x0000000107078824 */ /* 0x000fc400078e0a1d */
[--C-:B------:R-:W-:Y:S02]  /*3440*/  @!P4 IMAD.IADD R9, R9, 0x1, -R29.reuse ;  /* 0x000000010909c824 */ /* 0x100fe400078e0a1d */
[----:B------:R-:W-:Y:S02]  /*3450*/  @!P1 IMAD.IADD R6, R6, 0x1, -R29 ;  /* 0x0000000106069824 */ /* 0x000fe400078e0a1d */
[----:B------:R-:W-:-:S04]  /*3460*/  IMAD.HI.U32 R26, R26, R27, RZ ;  /* 0x0000001b1a1a7227 */ /* 0x000fc800078e00ff */
[--C-:B------:R-:W-:Y:S02]  /*3470*/  @!P3 IMAD.IADD R15, R15, 0x1, -R29.reuse ;  /* 0x000000010f0fb824 */ /* 0x100fe400078e0a1d */
[--C-:B------:R-:W-:Y:S02]  /*3480*/  @!P5 IMAD.IADD R4, R4, 0x1, -R29.reuse ;  /* 0x000000010404d824 */ /* 0x100fe400078e0a1d */
[----:B------:R-:W-:Y:S01]  /*3490*/  IMAD.MOV R26, RZ, RZ, -R26 ;  /* 0x000000ffff1a7224 */ /* 0x000fe200078e0a1a */
[----:B------:R0:W-:Y:S01]  /*34a0*/  STL [R1+0x58], R20 ;  /* 0x0000581401007387 */ /* 0x0001e20000100800 */
[----:B------:R-:W-:Y:S02]  /*34b0*/  @!P2 IMAD.IADD R5, R5, 0x1, -R29 ;  /* 0x000000010505a824 */ /* 0x000fe400078e0a1d */
[C---:B------:R-:W-:Y:S01]  /*34c0*/  IMAD R26, R29.reuse, R26, R27 ;  /* 0x0000001a1d1a7224 */ /* 0x040fe200078e021b */
[----:B------:R-:W-:Y:S01]  /*34d0*/  IABS R27, R21 ;  /* 0x00000015001b7213 */ /* 0x000fe20000000000 */
[----:B0-----:R-:W5:Y:S04]  /*34e0*/  LDL.LU R20, [R1+0x6b8] ;  /* 0x0006b80001147983 */ /* 0x001f680000300800 */
[----:B------:R-:W5:Y:S04]  /*34f0*/  LDL.LU R21, [R1] ;  /* 0x0000000001157983 */ /* 0x000f680000300800 */
[----:B------:R0:W-:Y:S04]  /*3500*/  STL [R1+0x54], R19 ;  /* 0x0000541301007387 */ /* 0x0001e80000100800 */
[----:B0-----:R-:W5:Y:S04]  /*3510*/  LDL.LU R19, [R1+0x6b4] ;  /* 0x0006b40001137983 */ /* 0x001f680000300800 */
        /* <DEDUP_REMOVED lines=11> */
[----:B0-----:R-:W5:Y:S01]  /*35d0*/  LDL.LU R12, [R1+0xac] ;  /* 0x0000ac00010c7983 */ /* 0x001f620000300800 */
[----:B--2---:R-:W-:-:S02]  /*35e0*/  ISETP.GT.U32.AND P6, PT, R29, R28, PT ;  /* 0x0000001c1d00720c */ /* 0x004fc40003fc4070 */
[C---:B---3--:R-:W-:Y:S02]  /*35f0*/  ISETP.GT.U32.AND P4, PT, R29.reuse, R3, PT ;  /* 0x000000031d00720c */ /* 0x048fe40003f84070 */
[C---:B----4-:R-:W-:Y:S02]  /*3600*/  ISETP.GT.U32.AND P0, PT, R29.reuse, R0, PT ;  /* 0x000000001d00720c */ /* 0x050fe40003f04070 */
[----:B-----5:R-:W-:-:S07]  /*3610*/  ISETP.GT.U32.AND P1, PT, R29, R2, PT ;  /* 0x000000021d00720c */ /* 0x020fce0003f24070 */
[--C-:B------:R-:W-:Y:S01]  /*3620*/  @!P6 IMAD.IADD R28, R28, 0x1, -R29.reuse ;  /* 0x000000011c1ce824 */ /* 0x100fe200078e0a1d */
[----:B------:R-:W-:Y:S01]  /*3630*/  ISETP.GT.U32.AND P6, PT, R29, R9, PT ;  /* 0x000000091d00720c */ /* 0x000fe20003fc4070 */
[--C-:B------:R-:W-:Y:S01]  /*3640*/  @!P4 IMAD.IADD R3, R3, 0x1, -R29.reuse ;  /* 0x000000010303c824 */ /* 0x100fe200078e0a1d */
[C---:B------:R-:W-:Y:S02]  /*3650*/  ISETP.GT.U32.AND P4, PT, R29.reuse, R7, PT ;  /* 0x000000071d00720c */ /* 0x040fe40003f84070 */
[C---:B------:R-:W-:Y:S02]  /*3660*/  ISETP.GT.U32.AND P3, PT, R29.reuse, R8, PT ;  /* 0x000000081d00720c */ /* 0x040fe40003f64070 */
[C---:B------:R-:W-:Y:S01]  /*3670*/  ISETP.GT.U32.AND P5, PT, R29.reuse, R10, PT ;  /* 0x0000000a1d00720c */ /* 0x040fe20003fa4070 */
[--C-:B------:R-:W-:Y:S01]  /*3680*/  @!P0 IMAD.IADD R0, R0, 0x1, -R29.reuse ;  /* 0x0000000100008824 */ /* 0x100fe200078e0a1d */
[C---:B------:R-:W-:Y:S01]  /*3690*/  ISETP.GT.U32.AND P0, PT, R29.reuse, R6, PT ;  /* 0x000000061d00720c */ /* 0x040fe20003f04070 */
[----:B------:R-:W-:Y:S01]  /*36a0*/  @!P1 IMAD.IADD R2, R2, 0x1, -R29 ;  /* 0x0000000102029824 */ /* 0x000fe200078e0a1d */
[----:B------:R-:W-:-:S07]  /*36b0*/  ISETP.GT.U32.AND P1, PT, R29, R5, PT ;  /* 0x000000051d00720c */ /* 0x000fce0003f24070 */
[--C-:B------:R-:W-:Y:S01]  /*36c0*/  @!P3 IMAD.IADD R8, R8, 0x1, -R29.reuse ;  /* 0x000000010808b824 */ /* 0x100fe200078e0a1d */
[C---:B------:R-:W-:Y:S01]  /*36d0*/  ISETP.GT.U32.AND P3, PT, R29.reuse, R4, PT ;  /* 0x000000041d00720c */ /* 0x040fe20003f64070 */
[--C-:B------:R-:W-:Y:S01]  /*36e0*/  @!P5 IMAD.IADD R10, R10, 0x1, -R29.reuse ;  /* 0x000000010a0ad824 */ /* 0x100fe200078e0a1d */
[----:B------:R-:W-:Y:S01]  /*36f0*/  ISETP.GT.U32.AND P5, PT, R29, R28, PT ;  /* 0x0000001c1d00720c */ /* 0x000fe20003fa4070 */
[--C-:B------:R-:W-:Y:S02]  /*3700*/  @!P6 IMAD.IADD R9, R9, 0x1, -R29.reuse ;  /* 0x000000010909e824 */ /* 0x100fe400078e0a1d */
[--C-:B------:R-:W-:Y:S02]  /*3710*/  @!P4 IMAD.IADD R7, R7, 0x1, -R29.reuse ;  /* 0x000000010707c824 */ /* 0x100fe400078e0a1d */
[--C-:B------:R-:W-:Y:S01]  /*3720*/  @!P0 IMAD.IADD R6, R6, 0x1, -R29.reuse ;  /* 0x0000000106068824 */ /* 0x100fe200078e0a1d */
[----:B------:R0:W-:Y:S01]  /*3730*/  STL [R1+0x38], R9 ;  /* 0x0000380901007387 */ /* 0x0001e20000100800 */
[----:B------:R-:W-:-:S04]  /*3740*/  @!P1 IMAD.IADD R5, R5, 0x1, -R29 ;  /* 0x0000000105059824 */ /* 0x000fc800078e0a1d */
[--C-:B------:R-:W-:Y:S01]  /*3750*/  @!P3 IMAD.IADD R4, R4, 0x1, -R29.reuse ;  /* 0x000000010404b824 */ /* 0x100fe200078e0a1d */
[----:B0-----:R-:W2:Y:S01]  /*3760*/  LDL.LU R9, [R1+0x69c] ;  /* 0x00069c0001097983 */ /* 0x001ea20000300800 */
[----:B------:R-:W-:-:S03]  /*3770*/  @!P5 IMAD.IADD R28, R28, 0x1, -R29 ;  /* 0x000000011c1cd824 */ /* 0x000fc600078e0a1d */
[----:B------:R0:W-:Y:S04]  /*3780*/  STL [R1+0x34], R7 ;  /* 0x0000340701007387 */ /* 0x0001e80000100800 */
[----:B0-----:R-:W3:Y:S04]  /*3790*/  LDL.LU R7, [R1+0x698] ;  /* 0x0006980001077983 */ /* 0x001ee80000300800 */
[----:B------:R0:W-:Y:S04]  /*37a0*/  STL [R1+0x30], R6 ;  /* 0x0000300601007387 */ /* 0x0001e80000100800 */
[----:B0-----:R-:W4:Y:S04]  /*37b0*/  LDL.LU R6, [R1+0x694] ;  /* 0x0006940001067983 */ /* 0x001f280000300800 */
[----:B------:R0:W-:Y:S04]  /*37c0*/  STL [R1+0x2c], R5 ;  /* 0x00002c0501007387 */ /* 0x0001e80000100800 */
[----:B0-----:R-:W5:Y:S04]  /*37d0*/  LDL.LU R5, [R1+0x690] ;  /* 0x0006900001057983 */ /* 0x001f680000300800 */
[----:B------:R0:W-:Y:S04]  /*37e0*/  STL [R1+0x24], R4 ;  /* 0x0000240401007387 */ /* 0x0001e80000100800 */
[----:B0-----:R-:W2:Y:S04]  /*37f0*/  LDL.LU R4, [R1+0x68c] ;  /* 0x00068c0001047983 */ /* 0x001ea80000300800 */
[----:B------:R0:W-:Y:S04]  /*3800*/  STL [R1+0x20], R28 ;  /* 0x0000201c01007387 */ /* 0x0001e80000100800 */
[----:B0-----:R-:W2:Y:S01]  /*3810*/  LDL.LU R28, [R1+0x688] ;  /* 0x00068800011c7983 */ /* 0x001ea20000300800 */
[----:B------:R-:W-:-:S02]  /*3820*/  ISETP.GT.U32.AND P2, PT, R29, R14, PT ;  /* 0x0000000e1d00720c */ /* 0x000fc40003f44070 */
[C---:B------:R-:W-:Y:S02]  /*3830*/  ISETP.GT.U32.AND P6, PT, R29.reuse, R3, PT ;  /* 0x000000031d00720c */ /* 0x040fe40003fc4070 */
[C---:B------:R-:W-:Y:S02]  /*3840*/  ISETP.GT.U32.AND P0, PT, R29.reuse, R0, PT ;  /* 0x000000001d00720c */ /* 0x040fe40003f04070 */
[----:B------:R-:W-:-:S07]  /*3850*/  ISETP.GT.U32.AND P1, PT, R29, R2, PT ;  /* 0x000000021d00720c */ /* 0x000fce0003f24070 */
[--C-:B------:R-:W-:Y:S01]  /*3860*/  @!P2 IMAD.IADD R14, R14, 0x1, -R29.reuse ;  /* 0x000000010e0ea824 */ /* 0x100fe200078e0a1d */
[----:B------:R-:W-:Y:S01]  /*3870*/  ISETP.GT.U32.AND P2, PT, R29, R15, PT ;  /* 0x0000000f1d00720c */ /* 0x000fe20003f44070 */
[--C-:B------:R-:W-:Y:S02]  /*3880*/  @!P6 IMAD.IADD R3, R3, 0x1, -R29.reuse ;  /* 0x000000010303e824 */ /* 0x100fe400078e0a1d */
[--C-:B------:R-:W-:Y:S01]  /*3890*/  @!P0 IMAD.IADD R0, R0, 0x1, -R29.reuse ;  /* 0x0000000100008824 */ /* 0x100fe200078e0a1d */
[C---:B------:R-:W-:Y:S01]  /*38a0*/  ISETP.GT.U32.AND P3, PT, R29.reuse, R8, PT ;  /* 0x000000081d00720c */ /* 0x040fe20003f64070 */
[----:B------:R-:W-:Y:S01]  /*38b0*/  @!P1 IMAD.IADD R2, R2, 0x1, -R29 ;  /* 0x0000000102029824 */ /* 0x000fe200078e0a1d */
[----:B------:R0:W-:Y:S01]  /*38c0*/  STL [R1+0x1c], R3 ;  /* 0x00001c0301007387 */ /* 0x0001e20000100800 */
[----:B------:R-:W-:-:S06]  /*38d0*/  ISETP.GT.U32.AND P4, PT, R29, R10, PT ;  /* 0x0000000a1d00720c */ /* 0x000fcc0003f84070 */
[--C-:B------:R-:W-:Y:S01]  /*38e0*/  @!P2 IMAD.IADD R15, R15, 0x1, -R29.reuse ;  /* 0x000000010f0fa824 */ /* 0x100fe200078e0a1d */
[----:B------:R-:W-:Y:S01]  /*38f0*/  ISETP.GT.U32.AND P2, PT, R29, R14, PT ;  /* 0x0000000e1d00720c */ /* 0x000fe20003f44070 */
[----:B0-----:R-:W3:Y:S04]  /*3900*/  LDL.LU R3, [R1+0x684] ;  /* 0x0006840001037983 */ /* 0x001ee80000300800 */
[----:B------:R0:W-:Y:S01]  /*3910*/  STL [R1+0x18], R0 ;  /* 0x0000180001007387 */ /* 0x0001e20000100800 */
[----:B------:R-:W-:-:S03]  /*3920*/  @!P3 IMAD.IADD R8, R8, 0x1, -R29 ;  /* 0x000000010808b824 */ /* 0x000fc600078e0a1d */
[----:B0-----:R-:W3:Y:S04]  /*3930*/  LDL.LU R0, [R1+0x680] ;  /* 0x0006800001007983 */ /* 0x001ee80000300800 */
[----:B------:R0:W-:Y:S01]  /*3940*/  STL [R1+0x14], R2 ;  /* 0x0000140201007387 */ /* 0x0001e20000100800 */
[----:B------:R-:W-:-:S03]  /*3950*/  @!P2 IMAD.IADD R14, R14, 0x1, -R29 ;  /* 0x000000010e0ea824 */ /* 0x000fc600078e0a1d */
[----:B0-----:R-:W4:Y:S01]  /*3960*/  LDL.LU R2, [R1+0x67c] ;  /* 0x00067c0001027983 */ /* 0x001f220000300800 */
[----:B------:R-:W-:-:S03]  /*3970*/  @!P4 IMAD.IADD R10, R10, 0x1, -R29 ;  /* 0x000000010a0ac824 */ /* 0x000fc600078e0a1d */
[----:B------:R-:W-:Y:S04]  /*3980*/  STL [R1+0x658], R14 ;  /* 0x0006580e01007387 */ /* 0x000fe80000100800 */
[----:B------:R0:W-:Y:S04]  /*3990*/  STL [R1+0xc], R8 ;  /* 0x00000c0801007387 */ /* 0x0001e80000100800 */
[----:B0-----:R-:W4:Y:S04]  /*39a0*/  LDL.LU R8, [R1+0x678] ;  /* 0x0006780001087983 */ /* 0x001f280000300800 */
[----:B------:R0:W-:Y:S04]  /*39b0*/  STL [R1+0x8], R10 ;  /* 0x0000080a01007387 */ /* 0x0001e80000100800 */
[----:B0-----:R-:W4:Y:S01]  /*39c0*/  LDL.LU R10, [R1+0x674] ;  /* 0x00067400010a7983 */ /* 0x001f220000300800 */
[----:B------:R-:W-:-:S04]  /*39d0*/  IMAD.HI.U32 R12, R12, R27, RZ ;  /* 0x0000001b0c0c7227 */ /* 0x000fc800078e00ff */
[----:B------:R-:W-:Y:S02]  /*39e0*/  IMAD.MOV R14, RZ, RZ, -R12 ;  /* 0x000000ffff0e7224 */ /* 0x000fe400078e0a0c */
[----:B------:R-:W4:Y:S01]  /*39f0*/  LDL.LU R12, [R1+0x670] ;  /* 0x00067000010c7983 */ /* 0x000f220000300800 */
[C---:B-----5:R-:W-:Y:S02]  /*3a00*/  ISETP.GT.U32.AND P4, PT, R29.reuse, R5, PT ;  /* 0x000000051d00720c */ /* 0x060fe40003f84070 */
[----:B--2---:R-:W-:-:S11]  /*3a10*/  ISETP.GT.U32.AND P5, PT, R29, R28, PT ;  /* 0x0000001c1d00720c */ /* 0x004fd60003fa4070 */
[--C-:B------:R-:W-:Y:S02]  /*3a20*/  @!P4 IMAD.IADD R5, R5, 0x1, -R29.reuse ;  /* 0x000000010505c824 */ /* 0x100fe400078e0a1d */
[----:B------:R-:W-:-:S05]  /*3a30*/  @!P5 IMAD.IADD R28, R28, 0x1, -R29 ;  /* 0x000000011c1cd824 */ /* 0x000fca00078e0a1d */
[----:B------:R-:W-:-:S13]  /*3a40*/  ISETP.GT.U32.AND P4, PT, R29, R28, PT ;  /* 0x0000001c1d00720c */ /* 0x000fda0003f84070 */
[----:B------:R-:W-:-:S05]  /*3a50*/  @!P4 IMAD.IADD R28, R28, 0x1, -R29 ;  /* 0x000000011c1cc824 */ /* 0x000fca00078e0a1d */
[----:B------:R0:W-:Y:S04]  /*3a60*/  STL [R1+0x4], R28 ;  /* 0x0000041c01007387 */ /* 0x0001e80000100800 */
[----:B0-----:R-:W2:Y:S01]  /*3a70*/  LDL.LU R28, [R1+0x66c] ;  /* 0x00066c00011c7983 */ /* 0x001ea20000300800 */
[C---:B------:R-:W-:Y:S02]  /*3a80*/  ISETP.GT.U32.AND P6, PT, R29.reuse, R21, PT ;  /* 0x000000151d00720c */ /* 0x040fe40003fc4070 */
[C---:B---3--:R-:W-:Y:S02]  /*3a90*/  ISETP.GT.U32.AND P0, PT, R29.reuse, R0, PT ;  /* 0x000000001d00720c */ /* 0x048fe40003f04070 */
[C---:B------:R-:W-:Y:S02]  /*3aa0*/  ISETP.GT.U32.AND P2, PT, R29.reuse, R3, PT ;  /* 0x000000031d00720c */ /* 0x040fe40003f44070 */
[----:B------:R-:W-:-:S02]  /*3ab0*/  ISETP.GT.U32.AND P3, PT, R29, R4, PT ;  /* 0x000000041d00720c */ /* 0x000fc40003f64070 */
[C---:B----4-:R-:W-:Y:S02]  /*3ac0*/  ISETP.GT.U32.AND P1, PT, R29.reuse, R2, PT ;  /* 0x000000021d00720c */ /* 0x050fe40003f24070 */
[----:B------:R-:W-:-:S03]  /*3ad0*/  ISETP.GT.U32.AND P5, PT, R29, R6, PT ;  /* 0x000000061d00720c */ /* 0x000fc60003fa4070 */
[--C-:B------:R-:W-:Y:S01]  /*3ae0*/  @!P6 IMAD.IADD R21, R21, 0x1, -R29.reuse ;  /* 0x000000011515e824 */ /* 0x100fe200078e0a1d */
[----:B------:R-:W-:Y:S01]  /*3af0*/  ISETP.GT.U32.AND P6, PT, R29, R7, PT ;  /* 0x000000071d00720c */ /* 0x000fe20003fc4070 */
[--C-:B------:R-:W-:Y:S02]  /*3b00*/  @!P0 IMAD.IADD R0, R0, 0x1, -R29.reuse ;  /* 0x0000000100008824 */ /* 0x100fe400078e0a1d */
[--C-:B------:R-:W-:Y:S02]  /*3b10*/  @!P2 IMAD.IADD R3, R3, 0x1, -R29.reuse ;  /* 0x000000010303a824 */ /* 0x100fe400078e0a1d */
[--C-:B------:R-:W-:Y:S02]  /*3b20*/  @!P3 IMAD.IADD R4, R4, 0x1, -R29.reuse ;  /* 0x000000010404b824 */ /* 0x100fe400078e0a1d */
[----:B------:R-:W-:Y:S01]  /*3b30*/  @!P1 IMAD.IADD R2, R2, 0x1, -R29 ;  /* 0x0000000102029824 */ /* 0x000fe200078e0a1d */
[C---:B------:R-:W-:Y:S02]  /*3b40*/  ISETP.GT.U32.AND P1, PT, R29.reuse, R9, PT ;  /* 0x000000091d00720c */ /* 0x040fe40003f24070 */
[----:B------:R-:W-:-:S02]  /*3b50*/  ISETP.GT.U32.AND P0, PT, R29, R8, PT ;  /* 0x000000081d00720c */ /* 0x000fc40003f04070 */
[C---:B------:R-:W-:Y:S01]  /*3b60*/  ISETP.GT.U32.AND P3, PT, R29.reuse, R11, PT ;  /* 0x0000000b1d00720c */ /* 0x040fe20003f64070 */
[--C-:B------:R-:W-:Y:S01]  /*3b70*/  @!P5 IMAD.IADD R6, R6, 0x1, -R29.reuse ;  /* 0x000000010606d824 */ /* 0x100fe200078e0a1d */
[C---:B------:R-:W-:Y:S02]  /*3b80*/  ISETP.GT.U32.AND P5, PT, R29.reuse, R21, PT ;  /* 0x000000151d00720c */ /* 0x040fe40003fa4070 */
[----:B------:R-:W-:Y:S01]  /*3b90*/  ISETP.GT.U32.AND P2, PT, R29, R10, PT ;  /* 0x0000000a1d00720c */ /* 0x000fe20003f44070 */
[----:B------:R-:W-:Y:S01]  /*3ba0*/  @!P6 IMAD.IADD R7, R7, 0x1, -R29 ;  /* 0x000000010707e824 */ /* 0x000fe200078e0a1d */
[----:B------:R-:W-:-:S05]  /*3bb0*/  ISETP.GT.U32.AND P6, PT, R29, R0, PT ;  /* 0x000000001d00720c */ /* 0x000fca0003fc4070 */
[--C-:B------:R-:W-:Y:S01]  /*3bc0*/  @!P0 IMAD.IADD R8, R8, 0x1, -R29.reuse ;  /* 0x0000000108088824 */ /* 0x100fe200078e0a1d */
[----:B------:R-:W-:Y:S01]  /*3bd0*/  ISETP.GT.U32.AND P0, PT, R29, R2, PT ;  /* 0x000000021d00720c */ /* 0x000fe20003f04070 */
[--C-:B------:R-:W-:Y:S01]  /*3be0*/  @!P1 IMAD.IADD R9, R9, 0x1, -R29.reuse ;  /* 0x0000000109099824 */ /* 0x100fe200078e0a1d */
[----:B------:R-:W-:Y:S01]  /*3bf0*/  ISETP.GT.U32.AND P1, PT, R29, R3, PT ;  /* 0x000000031d00720c */ /* 0x000fe20003f24070 */
[--C-:B------:R-:W-:Y:S01]  /*3c00*/  @!P3 IMAD.IADD R11, R11, 0x1, -R29.reuse ;  /* 0x000000010b0bb824 */ /* 0x100fe200078e0a1d */
[C---:B------:R-:W-:Y:S01]  /*3c10*/  ISETP.GT.U32.AND P3, PT, R29.reuse, R5, PT ;  /* 0x000000051d00720c */ /* 0x040fe20003f64070 */
[--C-:B------:R-:W-:Y:S01]  /*3c20*/  @!P2 IMAD.IADD R10, R10, 0x1, -R29.reuse ;  /* 0x000000010a0aa824 */ /* 0x100fe200078e0a1d */
[----:B------:R-:W-:Y:S01]  /*3c30*/  ISETP.GT.U32.AND P2, PT, R29, R4, PT ;  /* 0x000000041d00720c */ /* 0x000fe20003f44070 */
[--C-:B------:R-:W-:Y:S01]  /*3c40*/  @!P5 IMAD.IADD R21, R21, 0x1, -R29.reuse ;  /* 0x000000011515d824 */ /* 0x100fe200078e0a1d */
[C---:B------:R-:W-:Y:S02]  /*3c50*/  ISETP.GT.U32.AND P4, PT, R29.reuse, R6, PT ;  /* 0x000000061d00720c */ /* 0x040fe40003f84070 */
[----:B------:R-:W-:Y:S01]  /*3c60*/  ISETP.GT.U32.AND P5, PT, R29, R7, PT ;  /* 0x000000071d00720c */ /* 0x000fe20003fa4070 */
[----:B------:R-:W-:-:S02]  /*3c70*/  @!P6 IMAD.IADD R0, R0, 0x1, -R29 ;  /* 0x000000010000e824 */ /* 0x000fc400078e0a1d */
[--C-:B------:R-:W-:Y:S02]  /*3c80*/  @!P0 IMAD.IADD R2, R2, 0x1, -R29.reuse ;  /* 0x0000000102028824 */ /* 0x100fe400078e0a1d */
[--C-:B------:R-:W-:Y:S01]  /*3c90*/  @!P1 IMAD.IADD R3, R3, 0x1, -R29.reuse ;  /* 0x0000000103039824 */ /* 0x100fe200078e0a1d */
[----:B------:R-:W-:Y:S01]  /*3ca0*/  STL [R1+0x648], R21 ;  /* 0x0006481501007387 */ /* 0x000fe20000100800 */
[--C-:B------:R-:W-:Y:S02]  /*3cb0*/  @!P3 IMAD.IADD R5, R5, 0x1, -R29.reuse ;  /* 0x000000010505b824 */ /* 0x100fe400078e0a1d */
[--C-:B------:R-:W-:Y:S01]  /*3cc0*/  @!P2 IMAD.IADD R4, R4, 0x1, -R29.reuse ;  /* 0x000000010404a824 */ /* 0x100fe200078e0a1d */
[----:B------:R-:W-:Y:S01]  /*3cd0*/  STL [R1+0x64c], R0 ;  /* 0x00064c0001007387 */ /* 0x000fe20000100800 */
[----:B------:R-:W-:-:S03]  /*3ce0*/  @!P4 IMAD.IADD R6, R6, 0x1, -R29 ;  /* 0x000000010606c824 */ /* 0x000fc600078e0a1d */
[----:B------:R0:W-:Y:S01]  /*3cf0*/  STL [R1+0x650], R2 ;  /* 0x0006500201007387 */ /* 0x0001e20000100800 */
[----:B------:R-:W-:-:S03]  /*3d00*/  @!P5 IMAD.IADD R7, R7, 0x1, -R29 ;  /* 0x000000010707d824 */ /* 0x000fc600078e0a1d */
[----:B------:R1:W-:Y:S04]  /*3d10*/  STL [R1+0x654], R3 ;  /* 0x0006540301007387 */ /* 0x0003e80000100800 */
[----:B------:R3:W-:Y:S04]  /*3d20*/  STL [R1+0x65c], R4 ;  /* 0x00065c0401007387 */ /* 0x0007e80000100800 */
[----:B0-----:R-:W4:Y:S04]  /*3d30*/  LDL R2, [R1+0x4e4] ;  /* 0x0004e40001027983 */ /* 0x001f280000100800 */
[----:B-1----:R-:W5:Y:S04]  /*3d40*/  LDL R3, [R1+0x4f4] ;  /* 0x0004f40001037983 */ /* 0x002f680000100800 */
[----:B---3--:R-:W3:Y:S04]  /*3d50*/  LDL R4, [R1+0x4fc] ;  /* 0x0004fc0001047983 */ /* 0x008ee80000100800 */
[----:B------:R-:W4:Y:S04]  /*3d60*/  LDL R0, [R1+0x4e0] ;  /* 0x0004e00001007983 */ /* 0x000f280000100800 */
[----:B------:R-:W4:Y:S01]  /*3d70*/  LDL R21, [R1+0x4dc] ;  /* 0x0004dc0001157983 */ /* 0x000f220000100800 */
[----:B--2---:R-:W-:-:S03]  /*3d80*/  IMAD R27, R28, R14, R27 ;  /* 0x0000000e1c1b7224 */ /* 0x004fc600078e021b */
[----:B------:R-:W2:Y:S04]  /*3d90*/  LDL R14, [R1+0x4e8] ;  /* 0x0004e800010e7983 */ /* 0x000ea80000100800 */
[----:B------:R0:W-:Y:S04]  /*3da0*/  STL [R1+0x660], R5 ;  /* 0x0006600501007387 */ /* 0x0001e80000100800 */
[----:B0-----:R-:W2:Y:S04]  /*3db0*/  LDL R5, [R1+0x4ec] ;  /* 0x0004ec0001057983 */ /* 0x001ea80000100800 */
[----:B------:R0:W-:Y:S04]  /*3dc0*/  STL [R1+0x664], R6 ;  /* 0x0006640601007387 */ /* 0x0001e80000100800 */
[----:B------:R1:W-:Y:S01]  /*3dd0*/  STL [R1+0x668], R7 ;  /* 0x0006680701007387 */ /* 0x0003e20000100800 */
[----:B------:R-:W-:-:S02]  /*3de0*/  ISETP.GT.U32.AND P0, PT, R29, R8, PT ;  /* 0x000000081d00720c */ /* 0x000fc40003f04070 */
[C---:B------:R-:W-:Y:S02]  /*3df0*/  ISETP.GT.U32.AND P1, PT, R29.reuse, R9, PT ;  /* 0x000000091d00720c */ /* 0x040fe40003f24070 */
[C---:B------:R-:W-:Y:S01]  /*3e00*/  ISETP.GT.U32.AND P2, PT, R29.reuse, R10, PT ;  /* 0x0000000a1d00720c */ /* 0x040fe20003f44070 */
[----:B0-----:R-:W4:Y:S04]  /*3e10*/  LDL R6, [R1+0x4d8] ;  /* 0x0004d80001067983 */ /* 0x001f280000100800 */
[----:B-1----:R-:W4:Y:S01]  /*3e20*/  LDL R7, [R1+0x4f8] ;  /* 0x0004f80001077983 */ /* 0x002f220000100800 */
[C---:B------:R-:W-:Y:S02]  /*3e30*/  ISETP.GT.U32.AND P3, PT, R29.reuse, R12, PT ;  /* 0x0000000c1d00720c */ /* 0x040fe40003f64070 */
[C---:B------:R-:W-:Y:S01]  /*3e40*/  ISETP.GT.U32.AND P4, PT, R29.reuse, R13, PT ;  /* 0x0000000d1d00720c */ /* 0x040fe20003f84070 */
[----:B------:R-:W-:Y:S01]  /*3e50*/  @!P0 IMAD.IADD R8, R8, 0x1, -R29 ;  /* 0x0000000108088824 */ /* 0x000fe200078e0a1d */
[----:B------:R-:W-:-:S02]  /*3e60*/  ISETP.GT.U32.AND P6, PT, R29, R11, PT ;  /* 0x0000000b1d00720c */ /* 0x000fc40003fc4070 */
[C---:B------:R-:W-:Y:S02]  /*3e70*/  ISETP.GT.U32.AND P5, PT, R29.reuse, R16, PT ;  /* 0x000000101d00720c */ /* 0x040fe40003fa4070 */
[----:B------:R-:W-:Y:S01]  /*3e80*/  ISETP.GT.U32.AND P0, PT, R29, R17, PT ;  /* 0x000000111d00720c */ /* 0x000fe20003f04070 */
[--C-:B------:R-:W-:Y:S01]  /*3e90*/  @!P1 IMAD.IADD R9, R9, 0x1, -R29.reuse ;  /* 0x0000000109099824 */ /* 0x100fe200078e0a1d */
[C---:B------:R-:W-:Y:S01]  /*3ea0*/  ISETP.GT.U32.AND P1, PT, R29.reuse, R18, PT ;  /* 0x000000121d00720c */ /* 0x040fe20003f24070 */
[--C-:B------:R-:W-:Y:S01]  /*3eb0*/  @!P2 IMAD.IADD R10, R10, 0x1, -R29.reuse ;  /* 0x000000010a0aa824 */ /* 0x100fe200078e0a1d */
[C---:B------:R-:W-:Y:S01]  /*3ec0*/  ISETP.GT.U32.AND P2, PT, R29.reuse, R19, PT ;  /* 0x000000131d00720c */ /* 0x040fe20003f44070 */
        /* <DEDUP_REMOVED lines=9> */
[C---:B------:R-:W-:Y:S01]  /*3f60*/  ISETP.GT.U32.AND P0, PT, R29.reuse, R25, PT ;  /* 0x000000191d00720c */ /* 0x040fe20003f04070 */
[--C-:B------:R-:W-:Y:S01]  /*3f70*/  @!P1 IMAD.IADD R18, R18, 0x1, -R29.reuse ;  /* 0x0000000112129824 */ /* 0x100fe200078e0a1d */
[----:B------:R-:W-:Y:S01]  /*3f80*/  ISETP.GT.U32.AND P1, PT, R29, R26, PT ;  /* 0x0000001a1d00720c */ /* 0x000fe20003f24070 */
[--C-:B------:R-:W-:Y:S01]  /*3f90*/  @!P2 IMAD.IADD R19, R19, 0x1, -R29.reuse ;  /* 0x000000011313a824 */ /* 0x100fe200078e0a1d */
[----:B------:R-:W-:Y:S01]  /*3fa0*/  ISETP.GT.U32.AND P2, PT, R28, R27, PT ;  /* 0x0000001b1c00720c */ /* 0x000fe20003f44070 */
[--C-:B------:R-:W-:Y:S01]  /*3fb0*/  @!P3 IMAD.IADD R22, R22, 0x1, -R29.reuse ;  /* 0x000000011616b824 */ /* 0x100fe200078e0a1d */
        /* <DEDUP_REMOVED lines=9> */
[----:B------:R-:W-:-:S02]  /*4050*/  @!P1 IMAD.IADD R26, R26, 0x1, -R29 ;  /* 0x000000011a1a9824 */ /* 0x000fc400078e0a1d */
[----:B------:R-:W-:Y:S01]  /*4060*/  @!P2 IMAD.IADD R27, R27, 0x1, -R28 ;  /* 0x000000011b1ba824 */ /* 0x000fe200078e0a1c */
        /* <DEDUP_REMOVED lines=8> */
[C---:B------:R-:W-:Y:S01]  /*40f0*/  ISETP.GT.U32.AND P5, PT, R29.reuse, R24, PT ;  /* 0x000000181d00720c */ /* 0x040fe20003fa4070 */
[----:B------:R-:W-:Y:S01]  /*4100*/  @!P0 IMAD.IADD R18, R18, 0x1, -R29 ;  /* 0x0000000112128824 */ /* 0x000fe200078e0a1d */
[----:B------:R-:W-:-:S02]  /*4110*/  ISETP.GT.U32.AND P0, PT, R29, R25, PT ;  /* 0x000000191d00720c */ /* 0x000fc40003f04070 */
[----:B------:R-:W-:Y:S01]  /*4120*/  ISETP.GT.U32.AND P6, PT, R29, R26, PT ;  /* 0x0000001a1d00720c */ /* 0x000fe20003fc4070 */
[--C-:B------:R-:W-:Y:S02]  /*4130*/  @!P2 IMAD.IADD R20, R20, 0x1, -R29.reuse ;  /* 0x000000011414a824 */ /* 0x100fe400078e0a1d */
[--C-:B------:R-:W-:Y:S02]  /*4140*/  @!P3 IMAD.IADD R22, R22, 0x1, -R29.reuse ;  /* 0x000000011616b824 */ /* 0x100fe400078e0a1d */
[--C-:B------:R-:W-:Y:S01]  /*4150*/  @!P4 IMAD.IADD R23, R23, 0x1, -R29.reuse ;  /* 0x000000011717c824 */ /* 0x100fe200078e0a1d */
[----:B-----5:R-:W-:Y:S01]  /*4160*/  ISETP.GE.AND P4, PT, R3, RZ, PT ;  /* 0x000000ff0300720c */ /* 0x020fe20003f86270 */
[--C-:B------:R-:W-:Y:S01]  /*4170*/  @!P1 IMAD.IADD R19, R19, 0x1, -R29.reuse ;  /* 0x0000000113139824 */ /* 0x100fe200078e0a1d */
[----:B------:R-:W5:Y:S01]  /*4180*/  LDL R3, [R1+0x4c8] ;  /* 0x0004c80001037983 */ /* 0x000f620000100800 */
[--C-:B------:R-:W-:Y:S01]  /*4190*/  @!P5 IMAD.IADD R24, R24, 0x1, -R29.reuse ;  /* 0x000000011818d824 */ /* 0x100fe200078e0a1d */
[----:B---3--:R-:W-:Y:S01]  /*41a0*/  ISETP.GE.AND P3, PT, R4, RZ, PT ;  /* 0x000000ff0400720c */ /* 0x008fe20003f66270 */
[--C-:B------:R-:W-:Y:S01]  /*41b0*/  @!P0 IMAD.IADD R25, R25, 0x1, -R29.reuse ;  /* 0x0000000119198824 */ /* 0x100fe200078e0a1d */
[----:B------:R-:W3:Y:S01]  /*41c0*/  LDL R4, [R1+0x4d4] ;  /* 0x0004d40001047983 */ /* 0x000ee20000100800 */
[----:B------:R-:W-:-:S03]  /*41d0*/  @!P6 IMAD.IADD R26, R26, 0x1, -R29 ;  /* 0x000000011a1ae824 */ /* 0x000fc600078e0a1d */
[----:B------:R-:W3:Y:S01]  /*41e0*/  LDL R29, [R1+0x4f0] ;  /* 0x0004f000011d7983 */ /* 0x000ee20000100800 */
[----:B--2---:R-:W-:-:S03]  /*41f0*/  ISETP.GE.AND P2, PT, R5, RZ, PT ;  /* 0x000000ff0500720c */ /* 0x004fc60003f46270 */
[----:B------:R-:W2:Y:S01]  /*4200*/  LDL R5, [R1+0x4d0] ;  /* 0x0004d00001057983 */ /* 0x000ea20000100800 */
[----:B----4-:R-:W-:-:S03]  /*4210*/  ISETP.GE.AND P5, PT, R7, RZ, PT ;  /* 0x000000ff0700720c */ /* 0x010fc60003fa6270 */
[----:B------:R-:W4:Y:S01]  /*4220*/  LDL.LU R7, [R1+0x9c] ;  /* 0x00009c0001077983 */ /* 0x000f220000300800 */
[----:B------:R-:W-:Y:S02]  /*4230*/  ISETP.GT.U32.AND P1, PT, R28, R27, PT ;  /* 0x0000001b1c00720c */ /* 0x000fe40003f24070 */
[----:B------:R-:W-:Y:S02]  /*4240*/  ISETP.GE.AND P0, PT, R14, RZ, PT ;  /* 0x000000ff0e00720c */ /* 0x000fe40003f06270 */
[----:B------:R-:W2:Y:S09]  /*4250*/  LDL R14, [R1+0x4cc] ;  /* 0x0004cc00010e7983 */ /* 0x000eb20000100800 */
[----:B------:R-:W-:-:S02]  /*4260*/  @!P1 IMAD.IADD R27, R27, 0x1, -R28 ;  /* 0x000000011b1b9824 */ /* 0x000fc400078e0a1c */
[----:B------:R-:W2:Y:S01]  /*4270*/  LDL.LU R28, [R1+0x98] ;  /* 0x00009800011c7983 */ /* 0x000ea20000300800 */
[----:B----4-:R-:W-:Y:S01]  /*4280*/  @!P2 IMAD.MOV R7, RZ, RZ, -R7 ;  /* 0x000000ffff07a224 */ /* 0x010fe200078e0a07 */
[----:B------:R-:W-:Y:S02]  /*4290*/  ISETP.GE.AND P2, PT, R2, RZ, PT ;  /* 0x000000ff0200720c */ /* 0x000fe40003f46270 */
[----:B------:R-:W4:Y:S04]  /*42a0*/  LDL R2, [R1+0x4c4] ;  /* 0x0004c40001027983 */ /* 0x000f280000100800 */
[----:B------:R0:W-:Y:S04]  /*42b0*/  STL [R1+0x9c], R7 ;  /* 0x00009c0701007387 */ /* 0x0001e80000100800 */
[----:B0-----:R-:W3:Y:S01]  /*42c0*/  LDL.LU R7, [R1+0x94] ;  /* 0x0000940001077983 */ /* 0x001ee20000300800 */
[----:B--2---:R-:W-:Y:S01]  /*42d0*/  @!P3 IMAD.MOV R28, RZ, RZ, -R28 ;  /* 0x000000ffff1cb224 */ /* 0x004fe200078e0a1c */
[----:B------:R-:W-:-:S02]  /*42e0*/  ISETP.GE.AND P3, PT, R0, RZ, PT ;  /* 0x000000ff0000720c */ /* 0x000fc40003f66270 */
[----:B------:R-:W2:Y:S04]  /*42f0*/  LDL R0, [R1+0x4c0] ;  /* 0x0004c00001007983 */ /* 0x000ea80000100800 */
[----:B------:R0:W-:Y:S04]  /*4300*/  STL [R1+0x98], R28 ;  /* 0x0000981c01007387 */ /* 0x0001e80000100800 */
[----:B0-----:R-:W2:Y:S01]  /*4310*/  LDL.LU R28, [R1+0x90] ;  /* 0x00009000011c7983 */ /* 0x001ea20000300800 */
[----:B---3--:R-:W-:Y:S01]  /*4320*/  @!P5 IMAD.MOV R7, RZ, RZ, -R7 ;  /* 0x000000ffff07d224 */ /* 0x008fe200078e0a07 */
[----:B------:R-:W-:-:S02]  /*4330*/  ISETP.GE.AND P5, PT, R21, RZ, PT ;  /* 0x000000ff1500720c */ /* 0x000fc40003fa6270 */
[----:B------:R-:W3:Y:S04]  /*4340*/  LDL R21, [R1+0x4bc] ;  /* 0x0004bc0001157983 */ /* 0x000ee80000100800 */
[----:B------:R0:W-:Y:S04]  /*4350*/  STL [R1+0x94], R7 ;  /* 0x0000940701007387 */ /* 0x0001e80000100800 */
[----:B0-----:R-:W3:Y:S01]  /*4360*/  LDL.LU R7, [R1+0x8c] ;  /* 0x00008c0001077983 */ /* 0x001ee20000300800 */
[----:B------:R-:W-:Y:S01]  /*4370*/  ISETP.GE.AND P1, PT, R29, RZ, PT ;  /* 0x000000ff1d00720c */ /* 0x000fe20003f26270 */
        /* <DEDUP_REMOVED lines=16> */
[----:B-----5:R-:W-:-:S02]  /*4480*/  ISETP.GE.AND P2, PT, R3, RZ, PT ;  /* 0x000000ff0300720c */ /* 0x020fc40003f46270 */
[----:B------:R-:W3:Y:S04]  /*4490*/  LDL R3, [R1+0x4ac] ;  /* 0x0004ac0001037983 */ /* 0x000ee80000100800 */
[----:B------:R0:W-:Y:S04]  /*44a0*/  STL [R1+0x84], R7 ;  /* 0x0000840701007387 */ /* 0x0001e80000100800 */
[----:B0-----:R-:W5:Y:S01]  /*44b0*/  LDL.LU R7, [R1+0x7c] ;  /* 0x00007c0001077983 */ /* 0x001f620000300800 */
[----:B--2---:R-:W-:Y:S01]  /*44c0*/  @!P3 IMAD.MOV R28, RZ, RZ, -R28 ;  /* 0x000000ffff1cb224 */ /* 0x004fe200078e0a1c */
[----:B------:R-:W-:-:S02]  /*44d0*/  ISETP.GE.AND P3, PT, R14, RZ, PT ;  /* 0x000000ff0e00720c */ /* 0x000fc40003f66270 */
[----:B------:R-:W2:Y:S04]  /*44e0*/  LDL R14, [R1+0x4a8] ;  /* 0x0004a800010e7983 */ /* 0x000ea80000100800 */
[----:B------:R0:W-:Y:S04]  /*44f0*/  STL [R1+0x80], R28 ;  /* 0x0000801c01007387 */ /* 0x0001e80000100800 */
[----:B0-----:R-:W2:Y:S01]  /*4500*/  LDL.LU R28, [R1+0x78] ;  /* 0x00007800011c7983 */ /* 0x001ea20000300800 */
[----:B-----5:R-:W-:Y:S01]  /*4510*/  @!P5 IMAD.MOV R7, RZ, RZ, -R7 ;  /* 0x000000ffff07d224 */ /* 0x020fe200078e0a07 */
[----:B----4-:R-:W-:-:S02]  /*4520*/  ISETP.GE.AND P5, PT, R2, RZ, PT ;  /* 0x000000ff0200720c */ /* 0x010fc40003fa6270 */
[----:B------:R-:W4:Y:S04]  /*4530*/  LDL R2, [R1+0x4a4] ;  /* 0x0004a40001027983 */ /* 0x000f280000100800 */
        /* <DEDUP_REMOVED lines=8> */
[----:B------:R-:W-:-:S02]  /*45c0*/  ISETP.GE.AND P1, PT, R21, RZ, PT ;  /* 0x000000ff1500720c */ /* 0x000fc40003f26270 */
[----:B------:R-:W5:Y:S04]  /*45d0*/  LDL R21, [R1+0x49c] ;  /* 0x00049c0001157983 */ /* 0x000f680000100800 */
        /* <DEDUP_REMOVED lines=27> */
[----:B---3--:R-:W-:-:S05]  /*4790*/  @!P1 IMAD.MOV R7, RZ, RZ, -R7 ;  /* 0x000000ffff079224 */ /* 0x008fca00078e0a07 */
[----:B------:R0:W-:Y:S04]  /*47a0*/  STL [R1+0x5c], R7 ;  /* 0x00005c0701007387 */ /* 0x0001e80000100800 */
[----:B0-----:R-:W3:Y:S01]  /*47b0*/  LDL.LU R7, [R1+0x54] ;  /* 0x0000540001077983 */ /* 0x001ee20000300800 */
[----:B----4-:R-:W-:Y:S01]  /*47c0*/  ISETP.GE.AND P1, PT, R2, RZ, PT ;  /* 0x000000ff0200720c */ /* 0x010fe20003f26270 */
[----:B--2---:R-:W-:Y:S02]  /*47d0*/  @!P0 IMAD.MOV R28, RZ, RZ, -R28 ;  /* 0x000000ffff1c8224 */ /* 0x004fe400078e0a1c */
[----:B------:R-:W2:Y:S04]  /*47e0*/  LDL R2, [R1+0x484] ;  /* 0x0004840001027983 */ /* 0x000ea80000100800 */
[----:B------:R0:W-:Y:S01]  /*47f0*/  STL [R1+0x58], R28 ;  /* 0x0000581c01007387 */ /* 0x0001e20000100800 */
[----:B------:R-:W-:-:S03]  /*4800*/  ISETP.GE.AND P0, PT, R0, RZ, PT ;  /* 0x000000ff0000720c */ /* 0x000fc60003f06270 */
[----:B0-----:R-:W4:Y:S04]  /*4810*/  LDL.LU R28, [R1+0x50] ;  /* 0x00005000011c7983 */ /* 0x001f280000300800 */
[----:B------:R-:W2:Y:S01]  /*4820*/  LDL R0, [R1+0x480] ;  /* 0x0004800001007983 */ /* 0x000ea20000100800 */
[----:B---3--:R-:W-:-:S05]  /*4830*/  @!P2 IMAD.MOV R7, RZ, RZ, -R7 ;  /* 0x000000ffff07a224 */ /* 0x008fca00078e0a07 */
[----:B------:R0:W-:Y:S04]  /*4840*/  STL [R1+0x54], R7 ;  /* 0x0000540701007387 */ /* 0x0001e80000100800 */
[----:B0-----:R-:W3:Y:S01]  /*4850*/  LDL.LU R7, [R1+0x4c] ;  /* 0x00004c0001077983 */ /* 0x001ee20000300800 */
[----:B-----5:R-:W-:Y:S01]  /*4860*/  ISETP.GE.AND P2, PT, R21, RZ, PT ;  /* 0x000000ff1500720c */ /* 0x020fe20003f46270 */
[----:B----4-:R-:W-:Y:S02]  /*4870*/  @!P3 IMAD.MOV R28, RZ, RZ, -R28 ;  /* 0x000000ffff1cb224 */ /* 0x010fe400078e0a1c */
[----:B------:R-:W4:Y:S01]  /*4880*/  LDL R21, [R1+0x47c] ;  /* 0x00047c0001157983 */ /* 0x000f220000100800 */
[----:B------:R-:W-:-:S03]  /*4890*/  ISETP.GE.AND P3, PT, R6, RZ, PT ;  /* 0x000000ff0600720c */ /* 0x000fc60003f66270 */
[----:B------:R-:W5:Y:S04]  /*48a0*/  LDL.LU R6, [R1+0x48] ;  /* 0x0000480001067983 */ /* 0x000f680000300800 */
[----:B------:R-:W-:Y:S04]  /*48b0*/  STL [R1+0x50], R28 ;  /* 0x0000501c01007387 */ /* 0x000fe80000100800 */
[----:B------:R-:W2:Y:S01]  /*48c0*/  LDL R29, [R1+0x478] ;  /* 0x00047800011d7983 */ /* 0x000ea20000100800 */
[----:B---3--:R-:W-:Y:S01]  /*48d0*/  @!P5 IMAD.MOV R7, RZ, RZ, -R7 ;  /* 0x000000ffff07d224 */ /* 0x008fe200078e0a07 */
[----:B------:R-:W-:-:S02]  /*48e0*/  ISETP.GE.AND P5, PT, R4, RZ, PT ;  /* 0x000000ff0400720c */ /* 0x000fc40003fa6270 */
[----:B------:R-:W3:Y:S01]  /*48f0*/  LDL.LU R4, [R1+0x44] ;  /* 0x0000440001047983 */ /* 0x000ee20000300800 */
[----:B-----5:R-:W-:-:S03]  /*4900*/  @!P4 IMAD.MOV R6, RZ, RZ, -R6 ;  /* 0x000000ffff06c224 */ /* 0x020fc600078e0a06 */
[----:B------:R-:W-:Y:S01]  /*4910*/  STL [R1+0x4c], R7 ;  /* 0x00004c0701007387 */ /* 0x000fe20000100800 */
[----:B------:R-:W-:-:S03]  /*4920*/  ISETP.GE.AND P4, PT, R5, RZ, PT ;  /* 0x000000ff0500720c */ /* 0x000fc60003f86270 */
[----:B------:R0:W-:Y:S04]  /*4930*/  STL [R1+0x48], R6 ;  /* 0x0000480601007387 */ /* 0x0001e80000100800 */
[----:B0-----:R-:W5:Y:S04]  /*4940*/  LDL R6, [R1+0x474] ;  /* 0x0004740001067983 */ /* 0x001f680000100800 */
[----:B------:R-:W2:Y:S04]  /*4950*/  LDL.LU R7, [R1+0x40] ;  /* 0x0000400001077983 */ /* 0x000ea80000300800 */
[----:B------:R-:W4:Y:S01]  /*4960*/  LDL R5, [R1+0x470] ;  /* 0x0004700001057983 */ /* 0x000f220000100800 */
[----:B---3--:R-:W-:Y:S01]  /*4970*/  @!P1 IMAD.MOV R4, RZ, RZ, -R4 ;  /* 0x000000ffff049224 */ /* 0x008fe200078e0a04 */
[----:B------:R-:W-:-:S02]  /*4980*/  ISETP.GE.AND P1, PT, R3, RZ, PT ;  /* 0x000000ff0300720c */ /* 0x000fc40003f26270 */
[----:B------:R-:W3:Y:S04]  /*4990*/  LDL.LU R3, [R1+0x3c] ;  /* 0x00003c0001037983 */ /* 0x000ee80000300800 */
[----:B------:R0:W-:Y:S04]  /*49a0*/  STL [R1+0x44], R4 ;  /* 0x0000440401007387 */ /* 0x0001e80000100800 */
[----:B0-----:R-:W4:Y:S01]  /*49b0*/  LDL R4, [R1+0x46c] ;  /* 0x00046c0001047983 */ /* 0x001f220000100800 */
[----:B--2---:R-:W-:Y:S01]  /*49c0*/  @!P0 IMAD.MOV R7, RZ, RZ, -R7 ;  /* 0x000000ffff078224 */ /* 0x004fe200078e0a07 */
[----:B------:R-:W-:-:S02]  /*49d0*/  ISETP.GE.AND P0, PT, R14, RZ, PT ;  /* 0x000000ff0e00720c */ /* 0x000fc40003f06270 */
[----:B------:R-:W2:Y:S04]  /*49e0*/  LDL R14, [R1+0x468] ;  /* 0x00046800010e7983 */ /* 0x000ea80000100800 */
[----:B------:R-:W2:Y:S04]  /*49f0*/  LDL.LU R28, [R1+0x38] ;  /* 0x00003800011c7983 */ /* 0x000ea80000300800 */
[----:B------:R-:W-:Y:S01]  /*4a00*/  STL [R1+0x40], R7 ;  /* 0x0000400701007387 */ /* 0x000fe20000100800 */
[----:B---3--:R-:W-:-:S05]  /*4a10*/  @!P2 IMAD.MOV R3, RZ, RZ, -R3 ;  /* 0x000000ffff03a224 */ /* 0x008fca00078e0a03 */
[----:B------:R0:W-:Y:S04]  /*4a20*/  STL [R1+0x3c], R3 ;  /* 0x00003c0301007387 */ /* 0x0001e80000100800 */
[----:B0-----:R-:W3:Y:S04]  /*4a30*/  LDL R3, [R1+0x464] ;  /* 0x0004640001037983 */ /* 0x001ee80000100800 */
[----:B------:R-:W3:Y:S01]  /*4a40*/  LDL.LU R7, [R1+0x34] ;  /* 0x0000340001077983 */ /* 0x000ee20000300800 */
[----:B------:R-:W-:-:S03]  /*4a50*/  ISETP.GE.AND P2, PT, R2, RZ, PT ;  /* 0x000000ff0200720c */ /* 0x000fc60003f46270 */
[----:B------:R-:W5:Y:S01]  /*4a60*/  LDL R2, [R1+0x460] ;  /* 0x0004600001027983 */ /* 0x000f620000100800 */
[----:B--2---:R-:W-:Y:S01]  /*4a70*/  @!P3 IMAD.MOV R28, RZ, RZ, -R28 ;  /* 0x000000ffff1cb224 */ /* 0x004fe200078e0a1c */
[----:B------:R-:W-:-:S04]  /*4a80*/  ISETP.GE.AND P3, PT, R0, RZ, PT ;  /* 0x000000ff0000720c */ /* 0x000fc80003f66270 */
[----:B------:R0:W-:Y:S04]  /*4a90*/  STL [R1+0x38], R28 ;  /* 0x0000381c01007387 */ /* 0x0001e80000100800 */
[----:B0-----:R-:W2:Y:S04]  /*4aa0*/  LDL.LU R28, [R1+0x30] ;  /* 0x00003000011c7983 */ /* 0x001ea80000300800 */
[----:B------:R-:W5:Y:S01]  /*4ab0*/  LDL R0, [R1+0x45c] ;  /* 0x00045c0001007983 */ /* 0x000f620000100800 */
[----:B---3--:R-:W-:Y:S01]  /*4ac0*/  @!P5 IMAD.MOV R7, RZ, RZ, -R7 ;  /* 0x000000ffff07d224 */ /* 0x008fe200078e0a07 */
[----:B----4-:R-:W-:-:S02]  /*4ad0*/  ISETP.GE.AND P5, PT, R21, RZ, PT ;  /* 0x000000ff1500720c */ /* 0x010fc40003fa6270 */
[----:B------:R-:W3:Y:S04]  /*4ae0*/  LDL R21, [R1+0x458] ;  /* 0x0004580001157983 */ /* 0x000ee80000100800 */
[----:B------:R0:W-:Y:S04]  /*4af0*/  STL [R1+0x34], R7 ;  /* 0x0000340701007387 */ /* 0x0001e80000100800 */
[----:B0-----:R-:W4:Y:S01]  /*4b00*/  LDL.LU R7, [R1+0x2c] ;  /* 0x00002c0001077983 */ /* 0x001f220000300800 */
[----:B------:R-:W-:Y:S02]  /*4b10*/  @!P0 IMAD.MOV R15, RZ, RZ, -R15 ;  /* 0x000000ffff0f8224 */ /* 0x000fe400078e0a0f */
[----:B--2---:R-:W-:Y:S01]  /*4b20*/  @!P4 IMAD.MOV R28, RZ, RZ, -R28 ;  /* 0x000000ffff1cc224 */ /* 0x004fe200078e0a1c */
[----:B------:R-:W-:-:S04]  /*4b30*/  ISETP.GE.AND P4, PT, R29, RZ, PT ;  /* 0x000000ff1d00720c */ /* 0x000fc80003f86270 */
[----:B------:R0:W-:Y:S04]  /*4b40*/  STL [R1+0x30], R28 ;  /* 0x0000301c01007387 */ /* 0x0001e80000100800 */
[----:B------:R-:W2:Y:S01]  /*4b50*/  LDL R29, [R1+0x450] ;  /* 0x00045000011d7983 */ /* 0x000ea20000100800 */
[----:B------:R-:W-:-:S03]  /*4b60*/  ISETP.GE.AND P0, PT, R5, RZ, PT ;  /* 0x000000ff0500720c */ /* 0x000fc60003f06270 */
[----:B0-----:R-:W2:Y:S01]  /*4b70*/  LDL R28, [R1+0x454] ;  /* 0x00045400011c7983 */ /* 0x001ea20000100800 */
[----:B----4-:R-:W-:Y:S01]  /*4b80*/  @!P1 IMAD.MOV R7, RZ, RZ, -R7 ;  /* 0x000000ffff079224 */ /* 0x010fe200078e0a07 */
[----:B-----5:R-:W-:-:S04]  /*4b90*/  ISETP.GE.AND P1, PT, R6, RZ, PT ;  /* 0x000000ff0600720c */ /* 0x020fc80003f26270 */
[----:B------:R0:W-:Y:S04]  /*4ba0*/  STL [R1+0x2c], R7 ;  /* 0x00002c0701007387 */ /* 0x0001e80000100800 */
[----:B0-----:R-:W4:Y:S04]  /*4bb0*/  LDL.LU R7, [R1+0x668] ;  /* 0x0006680001077983 */ /* 0x001f280000300800 */
[----:B------:R-:W5:Y:S04]  /*4bc0*/  LDL.LU R6, [R1+0x24] ;  /* 0x0000240001067983 */ /* 0x000f680000300800 */
[----:B------:R0:W-:Y:S04]  /*4bd0*/  STL [R1+0x28], R15 ;  /* 0x0000280f01007387 */ /* 0x0001e80000100800 */
[----:B0-----:R-:W2:Y:S04]  /*4be0*/  LDL R15, [R1+0x44c] ;  /* 0x00044c00010f7983 */ /* 0x001ea80000100800 */
[----:B------:R-:W2:Y:S01]  /*4bf0*/  LDL.LU R5, [R1+0x20] ;  /* 0x0000200001057983 */ /* 0x000ea20000300800 */
[----:B-----5:R-:W-:Y:S01]  /*4c00*/  @!P2 IMAD.MOV R6, RZ, RZ, -R6 ;  /* 0x000000ffff06a224 */ /* 0x020fe200078e0a06 */
[----:B------:R-:W-:-:S04]  /*4c10*/  ISETP.GE.AND P2, PT, R4, RZ, PT ;  /* 0x000000ff0400720c */ /* 0x000fc80003f46270 */
[----:B------:R0:W-:Y:S04]  /*4c20*/  STL [R1+0x24], R6 ;  /* 0x0000240601007387 */ /* 0x0001e80000100800 */
[----:B0-----:R-:W5:Y:S01]  /*4c30*/  LDL.LU R6, [R1+0x664] ;  /* 0x0006640001067983 */ /* 0x001f620000300800 */
[----:B--2---:R-:W-:-:S03]  /*4c40*/  @!P3 IMAD.MOV R5, RZ, RZ, -R5 ;  /* 0x000000ffff05b224 */ /* 0x004fc600078e0a05 */
[----:B------:R-:W2:Y:S01]  /*4c50*/  LDL.LU R4, [R1+0x1c] ;  /* 0x00001c0001047983 */ /* 0x000ea20000300800 */
[----:B------:R-:W-:-:S03]  /*4c60*/  ISETP.GE.AND P3, PT, R14, RZ, PT ;  /* 0x000000ff0e00720c */ /* 0x000fc60003f66270 */
[----:B------:R0:W-:Y:S04]  /*4c70*/  STL [R1+0x20], R5 ;  /* 0x0000200501007387 */ /* 0x0001e80000100800 */
[----:B0-----:R-:W3:Y:S04]  /*4c80*/  LDL.LU R5, [R1+0x660] ;  /* 0x0006600001057983 */ /* 0x001ee80000300800 */
[----:B------:R-:W3:Y:S01]  /*4c90*/  LDL.LU R14, [R1+0x18] ;  /* 0x00001800010e7983 */ /* 0x000ee20000300800 */
[----:B--2---:R-:W-:Y:S01]  /*4ca0*/  @!P5 IMAD.MOV R4, RZ, RZ, -R4 ;  /* 0x000000ffff04d224 */ /* 0x004fe200078e0a04 */
[----:B------:R-:W-:-:S04]  /*4cb0*/  ISETP.GE.AND P5, PT, R3, RZ, PT ;  /* 0x000000ff0300720c */ /* 0x000fc80003fa6270 */
[----:B------:R0:W-:Y:S04]  /*4cc0*/  STL [R1+0x1c], R4 ;  /* 0x00001c0401007387 */ /* 0x0001e80000100800 */
[----:B0-----:R-:W2:Y:S01]  /*4cd0*/  LDL.LU R4, [R1+0x65c] ;  /* 0x00065c0001047983 */ /* 0x001ea20000300800 */
[----:B---3--:R-:W-:-:S03]  /*4ce0*/  @!P4 IMAD.MOV R14, RZ, RZ, -R14 ;  /* 0x000000ffff0ec224 */ /* 0x008fc600078e0a0e */
[----:B------:R-:W3:Y:S04]  /*4cf0*/  LDL.LU R3, [R1+0x14] ;  /* 0x0000140001037983 */ /* 0x000ee80000300800 */
[----:B------:R0:W-:Y:S04]  /*4d00*/  STL [R1+0x18], R14 ;  /* 0x0000180e01007387 */ /* 0x0001e80000100800 */
[----:B0-----:R-:W2:Y:S01]  /*4d10*/  LDL.LU R14, [R1+0x658] ;  /* 0x00065800010e7983 */ /* 0x001ea20000300800 */
[----:B------:R-:W-:Y:S01]  /*4d20*/  ISETP.GE.AND P4, PT, R2, RZ, PT ;  /* 0x000000ff0200720c */ /* 0x000fe20003f86270 */
[----:B---3--:R-:W-:Y:S01]  /*4d30*/  @!P1 IMAD.MOV R3, RZ, RZ, -R3 ;  /* 0x000000ffff039224 */ /* 0x008fe200078e0a03 */
[----:B------:R-:W-:Y:S01]  /*4d40*/  ISETP.GE.AND P1, PT, R0, RZ, PT ;  /* 0x000000ff0000720c */ /* 0x000fe20003f26270 */
[----:B--2---:R-:W-:-:S02]  /*4d50*/  IMAD.MOV.U32 R2, RZ, RZ, R14 ;  /* 0x000000ffff027224 */ /* 0x004fc400078e000e */
[----:B------:R-:W2:Y:S02]  /*4d60*/  LDL R14, [R1+0x440] ;  /* 0x00044000010e7983 */ /* 0x000ea40000100800 */
[----:B------:R-:W-:Y:S02]  /*4d70*/  @!P0 IMAD.MOV R2, RZ, RZ, -R2 ;  /* 0x000000ffff028224 */ /* 0x000fe400078e0a02 */
[----:B------:R0:W-:Y:S01]  /*4d80*/  STL [R1+0x14], R3 ;  /* 0x0000140301007387 */ /* 0x0001e20000100800 */
[----:B------:R-:W-:-:S03]  /*4d90*/  ISETP.GE.AND P0, PT, R21, RZ, PT ;  /* 0x000000ff1500720c */ /* 0x000fc60003f06270 */
[----:B0-----:R-:W3:Y:S04]  /*4da0*/  LDL.LU R3, [R1+0x654] ;  /* 0x0006540001037983 */ /* 0x001ee80000300800 */
[----:B------:R-:W2:Y:S04]  /*4db0*/  LDL.LU R0, [R1+0xc] ;  /* 0x00000c0001007983 */ /* 0x000ea80000300800 */
        /* <DEDUP_REMOVED lines=15> */
[----:B------:R-:W2:Y:S02]  /*4eb0*/  LDL.LU R21, [R1+0x644] ;  /* 0x0006440001157983 */ /* 0x000ea40000300800 */
[----:B------:R-:W-:Y:S02]  /*4ec0*/  @!P4 IMAD.MOV R29, RZ, RZ, -R29 ;  /* 0x000000ffff1dc224 */ /* 0x000fe400078e0a1d */
[----:B------:R0:W-:Y:S04]  /*4ed0*/  STL [R1+0x5b4], R28 ;  /* 0x0005b41c01007387 */ /* 0x0001e80000100800 */
[----:B0-----:R-:W3:Y:S04]  /*4ee0*/  LDL R28, [R1+0x444] ;  /* 0x00044400011c7983 */ /* 0x001ee80000100800 */
[----:B------:R-:W2:Y:S04]  /*4ef0*/  LDL.LU R15, [R1+0x640] ;  /* 0x00064000010f7983 */ /* 0x000ea80000300800 */
[----:B------:R0:W-:Y:S04]  /*4f00*/  STL [R1+0x5b8], R29 ;  /* 0x0005b81d01007387 */ /* 0x0001e80000100800 */
[----:B0-----:R-:W2:Y:S01]  /*4f10*/  LDL R29, [R1+0x448] ;  /* 0x00044800011d7983 */ /* 0x001ea20000100800 */
[----:B------:R-:W-:-:S02]  /*4f20*/  @!P1 IMAD.MOV R0, RZ, RZ, -R0 ;  /* 0x000000ffff009224 */ /* 0x000fc400078e0a00 */
[----:B------:R-:W-:Y:S02]  /*4f30*/  @!P0 IMAD.MOV R2, RZ, RZ, -R2 ;  /* 0x000000ffff028224 */ /* 0x000fe400078e0a02 */
[----:B------:R-:W-:Y:S01]  /*4f40*/  @!P2 IMAD.MOV R3, RZ, RZ, -R3 ;  /* 0x000000ffff03a224 */ /* 0x000fe200078e0a03 */
[----:B------:R-:W-:Y:S02]  /*4f50*/  ISETP.GE.AND P0, PT, R14, RZ, PT ;  /* 0x000000ff0e00720c */ /* 0x000fe40003f06270 */
[----:B---3--:R-:W-:Y:S02]  /*4f60*/  ISETP.GE.AND P1, PT, R28, RZ, PT ;  /* 0x000000ff1c00720c */ /* 0x008fe40003f26270 */
[----:B--2---:R-:W-:Y:S02]  /*4f70*/  ISETP.GE.AND P4, PT, R29, RZ, PT ;  /* 0x000000ff1d00720c */ /* 0x004fe40003f86270 */
[----:B------:R-:W2:Y:S04]  /*4f80*/  LDL R29, [R1+0x430] ;  /* 0x00043000011d7983 */ /* 0x000ea80000100800 */
[----:B------:R0:W-:Y:S04]  /*4f90*/  STL [R1+0x5bc], R0 ;  /* 0x0005bc0001007387 */ /* 0x0001e80000100800 */
[----:B------:R-:W3:Y:S04]  /*4fa0*/  LDL R28, [R1+0x424] ;  /* 0x00042400011c7983 */ /* 0x000ee80000100800 */
[----:B0-----:R-:W2:Y:S04]  /*4fb0*/  LDL R0, [R1+0x434] ;  /* 0x0004340001007983 */ /* 0x001ea80000100800 */
[----:B------:R0:W-:Y:S04]  /*4fc0*/  STL [R1+0x5c0], R2 ;  /* 0x0005c00201007387 */ /* 0x0001e80000100800 */
[----:B0-----:R-:W3:Y:S04]  /*4fd0*/  LDL R2, [R1+0x438] ;  /* 0x0004380001027983 */ /* 0x001ee80000100800 */
[----:B------:R-:W4:Y:S04]  /*4fe0*/  LDL.LU R14, [R1+0x63c] ;  /* 0x00063c00010e7983 */ /* 0x000f280000300800 */
[----:B------:R0:W-:Y:S04]  /*4ff0*/  STL [R1+0x5c4], R3 ;  /* 0x0005c40301007387 */ /* 0x0001e80000100800 */
[----:B0-----:R-:W4:Y:S01]  /*5000*/  LDL R3, [R1+0x43c] ;  /* 0x00043c0001037983 */ /* 0x001f220000100800 */
[----:B------:R-:W-:-:S02]  /*5010*/  @!P3 IMAD.MOV R4, RZ, RZ, -R4 ;  /* 0x000000ffff04b224 */ /* 0x000fc400078e0a04 */
[----:B------:R-:W-:Y:S02]  /*5020*/  @!P5 IMAD.MOV R5, RZ, RZ, -R5 ;  /* 0x000000ffff05d224 */ /* 0x000fe400078e0a05 */
[----:B-----5:R-:W-:Y:S01]  /*5030*/  @!P4 IMAD.MOV R6, RZ, RZ, -R6 ;  /* 0x000000ffff06c224 */ /* 0x020fe200078e0a06 */
[----:B------:R0:W-:Y:S04]  /*5040*/  STL [R1+0x5c8], R4 ;  /* 0x0005c80401007387 */ /* 0x0001e80000100800 */
[----:B0-----:R-:W5:Y:S01]  /*5050*/  LDL R4, [R1+0x420] ;  /* 0x0004200001047983 */ /* 0x001f620000100800 */
[----:B--2---:R-:W-:Y:S02]  /*5060*/  ISETP.GE.AND P5, PT, R0, RZ, PT ;  /* 0x000000ff0000720c */ /* 0x004fe40003fa6270 */
[----:B---3--:R-:W-:-:S02]  /*5070*/  ISETP.GE.AND P3, PT, R2, RZ, PT ;  /* 0x000000ff0200720c */ /* 0x008fc40003f66270 */
[----:B----4-:R-:W-:Y:S02]  /*5080*/  ISETP.GE.AND P2, PT, R3, RZ, PT ;  /* 0x000000ff0300720c */ /* 0x010fe40003f46270 */
[----:B------:R-:W2:Y:S04]  /*5090*/  LDL R3, [R1+0x418] ;  /* 0x0004180001037983 */ /* 0x000ea80000100800 */
[----:B------:R0:W-:Y:S04]  /*50a0*/  STL [R1+0x5cc], R5 ;  /* 0x0005cc0501007387 */ /* 0x0001e80000100800 */
[----:B------:R-:W3:Y:S04]  /*50b0*/  LDL R2, [R1+0x414] ;  /* 0x0004140001027983 */ /* 0x000ee80000100800 */
[----:B------:R-:W4:Y:S04]  /*50c0*/  LDL R0, [R1+0x410] ;  /* 0x0004100001007983 */ /* 0x000f280000100800 */
[----:B0-----:R-:W2:Y:S04]  /*50d0*/  LDL R5, [R1+0x428] ;  /* 0x0004280001057983 */ /* 0x001ea80000100800 */
[----:B------:R0:W-:Y:S04]  /*50e0*/  STL [R1+0x5d0], R6 ;  /* 0x0005d00601007387 */ /* 0x0001e80000100800 */
[----:B0-----:R-:W3:Y:S01]  /*50f0*/  LDL R6, [R1+0x42c] ;  /* 0x00042c0001067983 */ /* 0x001ee20000100800 */
[----:B------:R-:W-:Y:S01]  /*5100*/  ISETP.GE.AND P4, PT, R29, RZ, PT ;  /* 0x000000ff1d00720c */ /* 0x000fe20003f86270 */
[----:B------:R-:W-:-:S02]  /*5110*/  @!P1 IMAD.MOV R7, RZ, RZ, -R7 ;  /* 0x000000ffff079224 */ /* 0x000fc400078e0a07 */
[----:B------:R-:W-:Y:S01]  /*5120*/  @!P0 IMAD.MOV R8, RZ, RZ, -R8 ;  /* 0x000000ffff088224 */ /* 0x000fe200078e0a08 */
[----:B------:R-:W-:Y:S01]  /*5130*/  ISETP.GE.AND P0, PT, R28, RZ, PT ;  /* 0x000000ff1c00720c */ /* 0x000fe20003f06270 */
[----:B------:R-:W-:Y:S01]  /*5140*/  @!P2 IMAD.MOV R9, RZ, RZ, -R9 ;  /* 0x000000ffff09a224 */ /* 0x000fe200078e0a09 */
[----:B------:R-:W4:Y:S01]  /*5150*/  LDL R29, [R1+0x40c] ;  /* 0x00040c00011d7983 */ /* 0x000f220000100800 */
[----:B------:R-:W-:Y:S02]  /*5160*/  @!P3 IMAD.MOV R10, RZ, RZ, -R10 ;  /* 0x000000ffff0ab224 */ /* 0x000fe400078e0a0a */
[----:B------:R-:W-:Y:S01]  /*5170*/  @!P5 IMAD.MOV R11, RZ, RZ, -R11 ;  /* 0x000000ffff0bd224 */ /* 0x000fe200078e0a0b */
[----:B------:R0:W-:Y:S03]  /*5180*/  STL [R1+0x5d4], R7 ;  /* 0x0005d40701007387 */ /* 0x0001e60000100800 */
[----:B------:R-:W-:Y:S01]  /*5190*/  @!P4 IMAD.MOV R12, RZ, RZ, -R12 ;  /* 0x000000ffff0cc224 */ /* 0x000fe200078e0a0c */
[----:B------:R-:W-:Y:S04]  /*51a0*/  STL [R1+0x5d8], R8 ;  /* 0x0005d80801007387 */ /* 0x000fe80000100800 */
[----:B------:R-:W4:Y:S01]  /*51b0*/  LDL R28, [R1+0x404] ;  /* 0x00040400011c7983 */ /* 0x000f220000100800 */
[----:B------:R-:W-:-:S03]  /*51c0*/  @!P0 IMAD.MOV R16, RZ, RZ, -R16 ;  /* 0x000000ffff108224 */ /* 0x000fc600078e0a10 */
[----:B------:R-:W-:Y:S04]  /*51d0*/  STL [R1+0x5dc], R9 ;  /* 0x0005dc0901007387 */ /* 0x000fe80000100800 */
[----:B------:R-:W-:Y:S04]  /*51e0*/  STL [R1+0x5e0], R10 ;  /* 0x0005e00a01007387 */ /* 0x000fe80000100800 */
[----:B------:R-:W-:Y:S04]  /*51f0*/  STL [R1+0x5e4], R11 ;  /* 0x0005e40b01007387 */ /* 0x000fe80000100800 */
[----:B------:R-:W-:Y:S01]  /*5200*/  STL [R1+0x5e8], R12 ;  /* 0x0005e80c01007387 */ /* 0x000fe20000100800 */
[----:B--2---:R-:W-:-:S02]  /*5210*/  ISETP.GE.AND P2, PT, R5, RZ, PT ;  /* 0x000000ff0500720c */ /* 0x004fc40003f46270 */
[----:B---3--:R-:W-:-:S11]  /*5220*/  ISETP.GE.AND P1, PT, R6, RZ, PT ;  /* 0x000000ff0600720c */ /* 0x008fd60003f26270 */
[----:B------:R-:W-:Y:S01]  /*5230*/  @!P2 IMAD.MOV R17, RZ, RZ, -R17 ;  /* 0x000000ffff11a224 */ /* 0x000fe200078e0a11 */
[----:B------:R-:W-:Y:S01]  /*5240*/  ISETP.GE.AND P2, PT, R14, RZ, PT ;  /* 0x000000ff0e00720c */ /* 0x000fe20003f46270 */
[----:B------:R-:W-:-:S05]  /*5250*/  @!P1 IMAD.MOV R13, RZ, RZ, -R13 ;  /* 0x000000ffff0d9224 */ /* 0x000fca00078e0a0d */
[----:B------:R-:W-:Y:S04]  /*5260*/  STL [R1+0x5ec], R13 ;  /* 0x0005ec0d01007387 */ /* 0x000fe80000100800 */
[----:B------:R-:W2:Y:S04]  /*5270*/  LDL R6, [R1+0x3fc] ;  /* 0x0003fc0001067983 */ /* 0x000ea80000100800 */
[----:B------:R-:W-:Y:S04]  /*5280*/  STL [R1+0x5f0], R16 ;  /* 0x0005f01001007387 */ /* 0x000fe80000100800 */
[----:B------:R-:W-:Y:S04]  /*5290*/  STL [R1+0x5f4], R17 ;  /* 0x0005f41101007387 */ /* 0x000fe80000100800 */
[----:B------:R-:W3:Y:S01]  /*52a0*/  LDL.LU R14, [R1+0x638] ;  /* 0x00063800010e7983 */ /* 0x000ee20000300800 */
[----:B-----5:R-:W-:-:S02]  /*52b0*/  ISETP.GE.AND P3, PT, R4, RZ, PT ;  /* 0x000000ff0400720c */ /* 0x020fc40003f66270 */
[----:B------:R-:W-:Y:S02]  /*52c0*/  ISETP.GE.AND P5, PT, R3, RZ, PT ;  /* 0x000000ff0300720c */ /* 0x000fe40003fa6270 */
[----:B------:R-:W-:-:S09]  /*52d0*/  ISETP.GE.AND P4, PT, R2, RZ, PT ;  /* 0x000000ff0200720c */ /* 0x000fd20003f86270 */
[----:B------:R-:W-:Y:S02]  /*52e0*/  @!P3 IMAD.MOV R18, RZ, RZ, -R18 ;  /* 0x000000ffff12b224 */ /* 0x000fe400078e0a12 */
[----:B------:R-:W-:Y:S01]  /*52f0*/  @!P5 IMAD.MOV R19, RZ, RZ, -R19 ;  /* 0x000000ffff13d224 */ /* 0x000fe200078e0a13 */
[----:B------:R-:W-:Y:S01]  /*5300*/  ISETP.GE.AND P5, PT, R15, RZ, PT ;  /* 0x000000ff0f00720c */ /* 0x000fe20003fa6270 */
[----:B------:R-:W-:Y:S01]  /*5310*/  @!P4 IMAD.MOV R20, RZ, RZ, -R20 ;  /* 0x000000ffff14c224 */ /* 0x000fe200078e0a14 */
[----:B------:R-:W-:Y:S04]  /*5320*/  STL [R1+0x5f8], R18 ;  /* 0x0005f81201007387 */ /* 0x000fe80000100800 */
[----:B------:R-:W-:Y:S04]  /*5330*/  STL [R1+0x5fc], R19 ;  /* 0x0005fc1301007387 */ /* 0x000fe80000100800 */
[----:B------:R-:W5:Y:S04]  /*5340*/  LDL.LU R15, [R1+0x634] ;  /* 0x00063400010f7983 */ /* 0x000f680000300800 */
[----:B------:R-:W-:Y:S01]  /*5350*/  STL [R1+0x600], R20 ;  /* 0x0006001401007387 */ /* 0x000fe20000100800 */
[----:B----4-:R-:W-:-:S02]  /*5360*/  ISETP.GE.AND P1, PT, R0, RZ, PT ;  /* 0x000000ff0000720c */ /* 0x010fc40003f26270 */
[----:B---3--:R-:W-:Y:S02]  /*5370*/  ISETP.GE.AND P4, PT, R14, RZ, PT ;  /* 0x000000ff0e00720c */ /* 0x008fe40003f86270 */
[----:B------:R-:W3:Y:S04]  /*5380*/  LDL.LU R14, [R1+0x630] ;  /* 0x00063000010e7983 */ /* 0x000ee80000300800 */
[----:B------:R-:W0:Y:S04]  /*5390*/  LDL.LU R5, [R1+0x9c] ;  /* 0x00009c0001057983 */ /* 0x000e280000300800 */
[----:B------:R-:W4:Y:S04]  /*53a0*/  LDL.LU R4, [R1+0x98] ;  /* 0x0000980001047983 */ /* 0x000f280000300800 */
[----:B------:R-:W4:Y:S04]  /*53b0*/  LDL.LU R3, [R1+0x94] ;  /* 0x0000940001037983 */ /* 0x000f280000300800 */
[----:B------:R-:W4:Y:S04]  /*53c0*/  LDL.LU R2, [R1+0x90] ;  /* 0x0000900001027983 */ /* 0x000f280000300800 */
[----:B------:R-:W4:Y:S01]  /*53d0*/  LDL.LU R0, [R1+0x8c] ;  /* 0x00008c0001007983 */ /* 0x000f220000300800 */
[----:B------:R-:W-:-:S02]  /*53e0*/  ISETP.GE.AND P0, PT, R29, RZ, PT ;  /* 0x000000ff1d00720c */ /* 0x000fc40003f06270 */
[----:B------:R-:W-:Y:S02]  /*53f0*/  ISETP.GE.AND P3, PT, R28, RZ, PT ;  /* 0x000000ff1c00720c */ /* 0x000fe40003f66270 */
[----:B--2---:R-:W-:Y:S01]  /*5400*/  ISETP.GE.AND P6, PT, R6, RZ, PT ;  /* 0x000000ff0600720c */ /* 0x004fe20003fc6270 */
[----:B------:R-:W-:Y:S01]  /*5410*/  @!P1 IMAD.MOV R22, RZ, RZ, -R22 ;  /* 0x000000ffff169224 */ /* 0x000fe200078e0a16 */
[----:B------:R-:W2:Y:S01]  /*5420*/  LDL.LU R29, [R1+0x88] ;  /* 0x00008800011d7983 */ /* 0x000ea20000300800 */
[----:B-----5:R-:W-:Y:S01]  /*5430*/  ISETP.NE.AND P1, PT, R15, RZ, PT ;  /* 0x000000ff0f00720c */ /* 0x020fe20003f25270 */
[----:B------:R-:W-:Y:S01]  /*5440*/  @!P2 IMAD.MOV R24, RZ, RZ, -R24 ;  /* 0x000000ffff18a224 */ /* 0x000fe200078e0a18 */
[----:B------:R-:W-:Y:S01]  /*5450*/  LOP3.LUT R15, RZ, R15, RZ, 0x33, !PT ;  /* 0x0000000fff0f7212 */ /* 0x000fe200078e33ff */
[----:B------:R-:W5:Y:S03]  /*5460*/  LDL.LU R28, [R1+0x84] ;  /* 0x00008400011c7983 */ /* 0x000f660000300800 */
[----:B------:R-:W-:Y:S01]  /*5470*/  @!P0 IMAD.MOV R23, RZ, RZ, -R23 ;  /* 0x000000ffff178224 */ /* 0x000fe200078e0a17 */
[----:B------:R-:W-:Y:S01]  /*5480*/  STL [R1+0x604], R22 ;  /* 0x0006041601007387 */ /* 0x000fe20000100800 */
[----:B------:R-:W-:-:S02]  /*5490*/  @!P3 IMAD.MOV R25, RZ, RZ, -R25 ;  /* 0x000000ffff19b224 */ /* 0x000fc400078e0a19 */
[----:B------:R-:W-:Y:S01]  /*54a0*/  @!P5 IMAD.MOV R26, RZ, RZ, -R26 ;  /* 0x000000ffff1ad224 */ /* 0x000fe200078e0a1a */
[----:B------:R-:W-:Y:S01]  /*54b0*/  STL [R1+0x608], R23 ;  /* 0x0006081701007387 */ /* 0x000fe20000100800 */
[----:B------:R-:W-:Y:S02]  /*54c0*/  @!P4 IMAD.MOV R21, RZ, RZ, -R21 ;  /* 0x000000ffff15c224 */ /* 0x000fe400078e0a15 */
[----:B------:R-:W-:Y:S01]  /*54d0*/  @!P6 IMAD.MOV R27, RZ, RZ, -R27 ;  /* 0x000000ffff1be224 */ /* 0x000fe200078e0a1b */
[----:B---3--:R-:W-:Y:S04]  /*54e0*/  STL [R1+0x60c], R14 ;  /* 0x00060c0e01007387 */ /* 0x008fe80000100800 */
[----:B------:R-:W-:Y:S01]  /*54f0*/  STL [R1+0x610], R24 ;  /* 0x0006101801007387 */ /* 0x000fe20000100800 */
[----:B0-----:R-:W-:-:S03]  /*5500*/  SEL R7, R15, R5, !P1 ;  /* 0x000000050f077207 */ /* 0x001fc60004800000 */
[----:B------:R-:W-:Y:S01]  /*5510*/  STL [R1+0x614], R25 ;  /* 0x0006141901007387 */ /* 0x000fe20000100800 */
[----:B----4-:R-:W-:-:S03]  /*5520*/  SEL R6, R15, R4, !P1 ;  /* 0x000000040f067207 */ /* 0x010fc60004800000 */
[----:B------:R-:W-:Y:S01]  /*5530*/  STL [R1+0x618], R26 ;  /* 0x0006181a01007387 */ /* 0x000fe20000100800 */
[----:B------:R-:W-:-:S03]  /*5540*/  SEL R5, R15, R3, !P1 ;  /* 0x000000030f057207 */ /* 0x000fc60004800000 */
[----:B------:R-:W-:Y:S01]  /*5550*/  STL [R1+0x61c], R21 ;  /* 0x00061c1501007387 */ /* 0x000fe20000100800 */
[----:B------:R-:W-:-:S03]  /*5560*/  SEL R4, R15, R2, !P1 ;  /* 0x000000020f047207 */ /* 0x000fc60004800000 */
[----:B------:R0:W-:Y:S01]  /*5570*/  STL [R1+0x620], R27 ;  /* 0x0006201b01007387 */ /* 0x0001e20000100800 */
[----:B------:R-:W-:-:S03]  /*5580*/  SEL R3, R15, R0, !P1 ;  /* 0x000000000f037207 */ /* 0x000fc60004800000 */
[----:B------:R-:W-:Y:S04]  /*5590*/  STL [R1+0xc8], R7 ;  /* 0x0000c80701007387 */ /* 0x000fe80000100800 */
[----:B------:R-:W-:Y:S04]  /*55a0*/  STL [R1+0xc4], R6 ;  /* 0x0000c40601007387 */ /* 0x000fe80000100800 */
[----:B------:R-:W-:Y:S04]  /*55b0*/  STL [R1+0xc0], R5 ;  /* 0x0000c00501007387 */ /* 0x000fe80000100800 */
[----:B------:R-:W-:Y:S04]  /*55c0*/  STL [R1+0xbc], R4 ;  /* 0x0000bc0401007387 */ /* 0x000fe80000100800 */
[----:B------:R-:W-:Y:S04]  /*55d0*/  STL [R1+0xb8], R3 ;  /* 0x0000b80301007387 */ /* 0x000fe80000100800 */
[----:B0-----:R-:W3:Y:S01]  /*55e0*/  LDL.LU R27, [R1+0x74] ;  /* 0x00007400011b7983 */ /* 0x001ee20000300800 */
[----:B--2---:R-:W-:-:S02]  /*55f0*/  SEL R2, R15, R29, !P1 ;  /* 0x0000001d0f027207 */ /* 0x004fc40004800000 */
[----:B-----5:R-:W-:-:S03]  /*5600*/  SEL R0, R15, R28, !P1 ;  /* 0x0000001c0f007207 */ /* 0x020fc60004800000 */
[----:B------:R-:W-:Y:S04]  /*5610*/  STL [R1+0xb4], R2 ;  /* 0x0000b40201007387 */ /* 0x000fe80000100800 */
[----:B---3--:R0:W-:Y:S04]  /*5620*/  STL [R1+0x624], R27 ;  /* 0x0006241b01007387 */ /* 0x0081e80000100800 */
[----:B------:R-:W-:Y:S04]  /*5630*/  STL [R1+0xb0], R0 ;  /* 0x0000b00001007387 */ /* 0x000fe80000100800 */
[----:B0-----:R-:W2:Y:S04]  /*5640*/  LDL.LU R27, [R1+0x78] ;  /* 0x00007800011b7983 */ /* 0x001ea80000300800 */
[----:B--2---:R0:W-:Y:S04]  /*5650*/  STL [R1+0x628], R27 ;  /* 0x0006281b01007387 */ /* 0x0041e80000100800 */
[----:B0-----:R-:W2:Y:S01]  /*5660*/  LDL.LU R27, [R1+0x7c] ;  /* 0x00007c00011b7983 */ /* 0x001ea20000300800 */
[----:B------:R-:W-:-:S03]  /*5670*/  ISETP.NE.AND P0, PT, R14, RZ, PT ;  /* 0x000000ff0e00720c */ /* 0x000fc60003f05270 */
[----:B--2---:R0:W-:Y:S04]  /*5680*/  STL [R1+0x62c], R27 ;  /* 0x00062c1b01007387 */ /* 0x0041e80000100800 */
[----:B0-----:R-:W2:Y:S04]  /*5690*/  LDL.LU R27, [R1+0x80] ;  /* 0x00008000011b7983 */ /* 0x001ea80000300800 */
[----:B------:R-:W3:Y:S04]  /*56a0*/  LDL.LU R21, [R1+0x70] ;  /* 0x0000700001157983 */ /* 0x000ee80000300800 */
[----:B------:R-:W4:Y:S04]  /*56b0*/  LDL.LU R26, [R1+0x6c] ;  /* 0x00006c00011a7983 */ /* 0x000f280000300800 */
[----:B------:R-:W5:Y:S04]  /*56c0*/  LDL.LU R25, [R1+0x68] ;  /* 0x0000680001197983 */ /* 0x000f680000300800 */
[----:B------:R-:W3:Y:S04]  /*56d0*/  LDL.LU R24, [R1+0x64] ;  /* 0x0000640001187983 */ /* 0x000ee80000300800 */
        /* <DEDUP_REMOVED lines=22> */
[----:B------:R-:W3:Y:S01]  /*5840*/  LDL.LU R28, [R1+0x8] ;  /* 0x00000800011c7983 */ /* 0x000ee20000300800 */
[----:B--2---:R-:W-:-:S05]  /*5850*/  SEL R27, R15, R27, !P1 ;  /* 0x0000001b0f1b7207 */ /* 0x004fca0004800000 */
[----:B------:R0:W-:Y:S04]  /*5860*/  STL [R1+0xac], R27 ;  /* 0x0000ac1b01007387 */ /* 0x0001e80000100800 */
[----:B0-----:R-:W2:Y:S02]  /*5870*/  LDL.LU R27, [R1+0x62c] ;  /* 0x00062c00011b7983 */ /* 0x001ea40000300800 */
[----:B--2---:R-:W-:-:S05]  /*5880*/  SEL R27, R15, R27, !P1 ;  /* 0x0000001b0f1b7207 */ /* 0x004fca0004800000 */
[----:B------:R0:W-:Y:S04]  /*5890*/  STL [R1+0xa8], R27 ;  /* 0x0000a81b01007387 */ /* 0x0001e80000100800 */
[----:B0-----:R-:W2:Y:S02]  /*58a0*/  LDL.LU R27, [R1+0x628] ;  /* 0x00062800011b7983 */ /* 0x001ea40000300800 */
[----:B--2---:R-:W-:-:S05]  /*58b0*/  SEL R27, R15, R27, !P1 ;  /* 0x0000001b0f1b7207 */ /* 0x004fca0004800000 */
[----:B------:R0:W-:Y:S04]  /*58c0*/  STL [R1+0xa4], R27 ;  /* 0x0000a41b01007387 */ /* 0x0001e80000100800 */
[----:B0-----:R-:W2:Y:S01]  /*58d0*/  LDL.LU R27, [R1+0x624] ;  /* 0x00062400011b7983 */ /* 0x001ea20000300800 */
[C---:B---3--:R-:W-:Y:S02]  /*58e0*/  SEL R21, R15.reuse, R21, !P1 ;  /* 0x000000150f157207 */ /* 0x048fe40004800000 */
[C---:B----4-:R-:W-:Y:S02]  /*58f0*/  SEL R26, R15.reuse, R26, !P1 ;  /* 0x0000001a0f1a7207 */ /* 0x050fe40004800000 */
[C---:B-----5:R-:W-:Y:S02]  /*5900*/  SEL R25, R15.reuse, R25, !P1 ;  /* 0x000000190f197207 */ /* 0x060fe40004800000 */
[----:B------:R-:W-:-:S02]  /*5910*/  SEL R24, R15, R24, !P1 ;  /* 0x000000180f187207 */ /* 0x000fc40004800000 */
[C---:B------:R-:W-:Y:S02]  /*5920*/  SEL R14, R15.reuse, R14, !P1 ;  /* 0x0000000e0f0e7207 */ /* 0x040fe40004800000 */
[C---:B------:R-:W-:Y:S02]  /*5930*/  SEL R23, R15.reuse, R23, !P1 ;  /* 0x000000170f177207 */ /* 0x040fe40004800000 */
[C---:B------:R-:W-:Y:S02]  /*5940*/  SEL R22, R15.reuse, R22, !P1 ;  /* 0x000000160f167207 */ /* 0x040fe40004800000 */
[C---:B------:R-:W-:Y:S02]  /*5950*/  SEL R20, R15.reuse, R20, !P1 ;  /* 0x000000140f147207 */ /* 0x040fe40004800000 */
[C---:B------:R-:W-:Y:S02]  /*5960*/  SEL R19, R15.reuse, R19, !P1 ;  /* 0x000000130f137207 */ /* 0x040fe40004800000 */
        /* <DEDUP_REMOVED lines=18> */
[----:B--2---:R-:W-:-:S05]  /*5a90*/  SEL R27, R15, R27, !P1 ;  /* 0x0000001b0f1b7207 */ /* 0x004fca0004800000 */
[----:B------:R0:W-:Y:S04]  /*5aa0*/  STL [R1+0xa0], R27 ;  /* 0x0000a01b01007387 */ /* 0x0001e80000100800 */
[----:B0-----:R0:W2:Y:S04]  /*5ab0*/  LDL.LU R27, [R1+0x620] ;  /* 0x00062000011b7983 */ /* 0x0010a80000300800 */
[----:B------:R1:W-:Y:S04]  /*5ac0*/  STL [R1+0x9c], R21 ;  /* 0x00009c1501007387 */ /* 0x0003e80000100800 */
[----:B-1----:R-:W3:Y:S04]  /*5ad0*/  LDL.LU R21, [R1+0x61c] ;  /* 0x00061c0001157983 */ /* 0x002ee80000300800 */
[----:B------:R1:W-:Y:S04]  /*5ae0*/  STL [R1+0x98], R26 ;  /* 0x0000981a01007387 */ /* 0x0003e80000100800 */
[----:B-1----:R-:W4:Y:S04]  /*5af0*/  LDL.LU R26, [R1+0x618] ;  /* 0x00061800011a7983 */ /* 0x002f280000300800 */
[----:B------:R1:W-:Y:S04]  /*5b00*/  STL [R1+0x94], R25 ;  /* 0x0000941901007387 */ /* 0x0003e80000100800 */
[----:B-1----:R-:W5:Y:S04]  /*5b10*/  LDL.LU R25, [R1+0x614] ;  /* 0x0006140001197983 */ /* 0x002f680000300800 */
[----:B------:R1:W-:Y:S04]  /*5b20*/  STL [R1+0x90], R24 ;  /* 0x0000901801007387 */ /* 0x0003e80000100800 */
[----:B-1----:R-:W2:Y:S04]  /*5b30*/  LDL.LU R24, [R1+0x610] ;  /* 0x0006100001187983 */ /* 0x002ea80000300800 */
        /* <DEDUP_REMOVED lines=23> */
[----:B-1----:R-:W3:Y:S04]  /*5cb0*/  LDL.LU R10, [R1+0x5e0] ;  /* 0x0005e000010a7983 */ /* 0x002ee80000300800 */
[----:B------:R1:W-:Y:S04]  /*5cc0*/  STL [R1+0x54], R9 ;  /* 0x0000540901007387 */ /* 0x0003e80000100800 */
[----:B-1----:R-:W4:Y:S04]  /*5cd0*/  LDL.LU R9, [R1+0x5dc] ;  /* 0x0005dc0001097983 */ /* 0x002f280000300800 */
[----:B------:R1:W-:Y:S04]  /*5ce0*/  STL [R1+0x50], R8 ;  /* 0x0000500801007387 */ /* 0x0003e80000100800 */
[----:B-1----:R-:W5:Y:S04]  /*5cf0*/  LDL.LU R8, [R1+0x5d8] ;  /* 0x0005d80001087983 */ /* 0x002f680000300800 */
        /* <DEDUP_REMOVED lines=17> */
[----:B-1----:R-:W5:Y:S01]  /*5e10*/  LDL.LU R28, [R1+0x5b4] ;  /* 0x0005b400011c7983 */ /* 0x002f620000300800 */
[----:B--2---:R-:W-:-:S02]  /*5e20*/  SEL R11, R15, R11, !P1 ;  /* 0x0000000b0f0b7207 */ /* 0x004fc40004800000 */
[C---:B---3--:R-:W-:Y:S02]  /*5e30*/  SEL R10, R15.reuse, R10, !P1 ;  /* 0x0000000a0f0a7207 */ /* 0x048fe40004800000 */
[C---:B----4-:R-:W-:Y:S02]  /*5e40*/  SEL R9, R15.reuse, R9, !P1 ;  /* 0x000000090f097207 */ /* 0x050fe40004800000 */
[C---:B-----5:R-:W-:Y:S02]  /*5e50*/  SEL R8, R15.reuse, R8, !P1 ;  /* 0x000000080f087207 */ /* 0x060fe40004800000 */
[C---:B------:R-:W-:Y:S02]  /*5e60*/  SEL R7, R15.reuse, R7, !P1 ;  /* 0x000000070f077207 */ /* 0x040fe40004800000 */
[C---:B------:R-:W-:Y:S02]  /*5e70*/  SEL R6, R15.reuse, R6, !P1 ;  /* 0x000000060f067207 */ /* 0x040fe40004800000 */
[----:B------:R-:W-:-:S02]  /*5e80*/  SEL R5, R15, R5, !P1 ;  /* 0x000000050f057207 */ /* 0x000fc40004800000 */
[C---:B------:R-:W-:Y:S02]  /*5e90*/  SEL R2, R15.reuse, R2, !P1 ;  /* 0x000000020f027207 */ /* 0x040fe40004800000 */
[C---:B------:R-:W-:Y:S02]  /*5ea0*/  SEL R29, R15.reuse, R29, !P1 ;  /* 0x0000001d0f1d7207 */ /* 0x040fe40004800000 */
[----:B------:R-:W-:-:S05]  /*5eb0*/  SEL R28, R15, R28, !P1 ;  /* 0x0000001c0f1c7207 */ /* 0x000fca0004800000 */
[----:B------:R1:W-:Y:S04]  /*5ec0*/  STL [R1+0x14], R28 ;  /* 0x0000141c01007387 */ /* 0x0003e80000100800 */
[----:B------:R-:W-:Y:S01]  /*5ed0*/  STL [R1+0x10], R29 ;  /* 0x0000101d01007387 */ /* 0x000fe20000100800 */
[C---:B-1----:R-:W-:Y:S02]  /*5ee0*/  SEL R28, R15.reuse, R0, !P1 ;  /* 0x000000000f1c7207 */ /* 0x042fe40004800000 */
[----:B------:R-:W-:-:S03]  /*5ef0*/  SEL R0, R15, R3, !P1 ;  /* 0x000000030f007207 */ /* 0x000fc60004800000 */
[----:B------:R1:W-:Y:S04]  /*5f00*/  STL [R1+0xc], R28 ;  /* 0x00000c1c01007387 */ /* 0x0003e80000100800 */
[----:B------:R-:W2:Y:S04]  /*5f10*/  LDL.LU R3, [R1+0xbc] ;  /* 0x0000bc0001037983 */ /* 0x000ea80000300800 */
[----:B------:R3:W-:Y:S01]  /*5f20*/  STL [R1+0x4], R2 ;  /* 0x0000040201007387 */ /* 0x0007e20000100800 */
[----:B-1----:R-:W-:-:S03]  /*5f30*/  SEL R28, R15, R4, !P1 ;  /* 0x000000040f1c7207 */ /* 0x002fc60004800000 */
[----:B---3--:R-:W3:Y:S04]  /*5f40*/  LDL.LU R2, [R1+0xb8] ;  /* 0x0000b80001027983 */ /* 0x008ee80000300800 */
[----:B------:R1:W-:Y:S04]  /*5f50*/  STL [R1], R0 ;  /* 0x0000000001007387 */ /* 0x0003e80000100800 */
[----:B-1----:R-:W4:Y:S04]  /*5f60*/  LDL.LU R0, [R1+0xb4] ;  /* 0x0000b40001007983 */ /* 0x002f280000300800 */
[----:B------:R-:W5:Y:S04]  /*5f70*/  LDL.LU R29, [R1+0xb0] ;  /* 0x0000b000011d7983 */ /* 0x000f680000300800 */
        /* <DEDUP_REMOVED lines=16> */
[----:B------:R-:W-:-:S02]  /*6080*/  SEL R12, R15, R12, !P1 ;  /* 0x0000000c0f0c7207 */ /* 0x000fc40004800000 */
[C---:B------:R-:W-:Y:S02]  /*6090*/  SEL R13, R15.reuse, R13, !P1 ;  /* 0x0000000d0f0d7207 */ /* 0x040fe40004800000 */
[C---:B------:R-:W-:Y:S02]  /*60a0*/  SEL R16, R15.reuse, R16, !P1 ;  /* 0x000000100f107207 */ /* 0x040fe40004800000 */
[C---:B------:R-:W-:Y:S01]  /*60b0*/  SEL R17, R15.reuse, R17, !P1 ;  /* 0x000000110f117207 */ /* 0x040fe20004800000 */
[----:B------:R-:W-:Y:S01]  /*60c0*/  STL [R1+0x558], R12 ;  /* 0x0005580c01007387 */ /* 0x000fe20000100800 */
[C---:B------:R-:W-:Y:S02]  /*60d0*/  SEL R18, R15.reuse, R18, !P1 ;  /* 0x000000120f127207 */ /* 0x040fe40004800000 */
[C---:B------:R-:W-:Y:S01]  /*60e0*/  SEL R19, R15.reuse, R19, !P1 ;  /* 0x000000130f137207 */ /* 0x040fe20004800000 */
[----:B------:R-:W-:Y:S01]  /*60f0*/  STL [R1+0x55c], R13 ;  /* 0x00055c0d01007387 */ /* 0x000fe20000100800 */
[----:B------:R-:W-:-:S02]  /*6100*/  SEL R4, R15, R20, !P1 ;  /* 0x000000140f047207 */ /* 0x000fc40004800000 */
[C---:B------:R-:W-:Y:S01]  /*6110*/  SEL R22, R15.reuse, R22, !P1 ;  /* 0x000000160f167207 */ /* 0x040fe20004800000 */
[----:B------:R-:W-:Y:S01]  /*6120*/  STL [R1+0x560], R16 ;  /* 0x0005601001007387 */ /* 0x000fe20000100800 */
[C---:B------:R-:W-:Y:S02]  /*6130*/  SEL R23, R15.reuse, R23, !P1 ;  /* 0x000000170f177207 */ /* 0x040fe40004800000 */
[C---:B------:R-:W-:Y:S01]  /*6140*/  SEL R24, R15.reuse, R24, !P1 ;  /* 0x000000180f187207 */ /* 0x040fe20004800000 */
[----:B------:R-:W-:Y:S01]  /*6150*/  STL [R1+0x564], R17 ;  /* 0x0005641101007387 */ /* 0x000fe20000100800 */
[----:B------:R-:W-:-:S03]  /*6160*/  SEL R25, R15, R25, !P1 ;  /* 0x000000190f197207 */ /* 0x000fc60004800000 */
[----:B------:R-:W-:Y:S01]  /*6170*/  STL [R1+0x568], R18 ;  /* 0x0005681201007387 */ /* 0x000fe20000100800 */
[----:B------:R-:W-:-:S03]  /*6180*/  SEL R26, R15, R26, !P1 ;  /* 0x0000001a0f1a7207 */ /* 0x000fc60004800000 */
[----:B------:R-:W-:Y:S01]  /*6190*/  STL [R1+0x56c], R19 ;  /* 0x00056c1301007387 */ /* 0x000fe20000100800 */
[----:B------:R-:W-:-:S03]  /*61a0*/  SEL R21, R15, R21, !P1 ;  /* 0x000000150f157207 */ /* 0x000fc60004800000 */
[----:B------:R-:W-:Y:S01]  /*61b0*/  STL [R1+0x570], R4 ;  /* 0x0005700401007387 */ /* 0x000fe20000100800 */
[----:B------:R-:W-:-:S03]  /*61c0*/  @!P0 LOP3.LUT R27, RZ, R14, RZ, 0x33, !PT ;  /* 0x0000000eff1b8212 */ /* 0x000fc600078e33ff */
[----:B------:R-:W-:Y:S04]  /*61d0*/  STL [R1+0x574], R22 ;  /* 0x0005741601007387 */ /* 0x000fe80000100800 */
[----:B------:R-:W-:Y:S04]  /*61e0*/  STL [R1+0x578], R23 ;  /* 0x0005781701007387 */ /* 0x000fe80000100800 */
[----:B------:R-:W-:Y:S04]  /*61f0*/  STL [R1+0x57c], R24 ;  /* 0x00057c1801007387 */ /* 0x000fe80000100800 */
[----:B------:R-:W-:Y:S04]  /*6200*/  STL [R1+0x580], R25 ;  /* 0x0005801901007387 */ /* 0x000fe80000100800 */
[----:B------:R-:W-:Y:S04]  /*6210*/  STL [R1+0x584], R26 ;  /* 0x0005841a01007387 */ /* 0x000fe80000100800 */
[----:B------:R-:W-:Y:S04]  /*6220*/  STL [R1+0x588], R21 ;  /* 0x0005881501007387 */ /* 0x000fe80000100800 */
[----:B------:R-:W-:Y:S01]  /*6230*/  STL [R1+0x58c], R27 ;  /* 0x00058c1b01007387 */ /* 0x000fe20000100800 */
[----:B--2---:R-:W-:-:S02]  /*6240*/  IMAD R3, R3, UR5, RZ ;  /* 0x0000000503037c24 */ /* 0x004fc4000f8e02ff */
[----:B---3--:R-:W-:Y:S02]  /*6250*/  IMAD R2, R2, UR5, RZ ;  /* 0x0000000502027c24 */ /* 0x008fe4000f8e02ff */
[----:B----4-:R-:W-:Y:S02]  /*6260*/  IMAD R0, R0, UR5, RZ ;  /* 0x0000000500007c24 */ /* 0x010fe4000f8e02ff */
[----:B-----5:R-:W-:Y:S02]  /*6270*/  IMAD R29, R29, UR5, RZ ;  /* 0x000000051d1d7c24 */ /* 0x020fe4000f8e02ff */
[----:B------:R-:W-:Y:S02]  /*6280*/  IMAD R14, R9, UR5, RZ ;  /* 0x00000005090e7c24 */ /* 0x000fe4000f8e02ff */
[----:B------:R-:W-:Y:S02]  /*6290*/  IMAD R15, R10, UR5, RZ ;  /* 0x000000050a0f7c24 */ /* 0x000fe4000f8e02ff */
[----:B------:R-:W-:-:S05]  /*62a0*/  IMAD R20, R11, UR5, RZ ;  /* 0x000000050b147c24 */ /* 0x000fca000f8e02ff */
[----:B------:R-:W-:Y:S04]  /*62b0*/  STL [R1+0x590], R20 ;  /* 0x0005901401007387 */ /* 0x000fe80000100800 */
[----:B------:R-:W-:Y:S04]  /*62c0*/  STL [R1+0x594], R15 ;  /* 0x0005940f01007387 */ /* 0x000fe80000100800 */
[----:B------:R-:W-:Y:S04]  /*62d0*/  STL [R1+0x598], R14 ;  /* 0x0005980e01007387 */ /* 0x000fe80000100800 */
[----:B------:R1:W-:Y:S04]  /*62e0*/  STL [R1+0x59c], R3 ;  /* 0x00059c0301007387 */ /* 0x0003e80000100800 */
[----:B------:R2:W-:Y:S04]  /*62f0*/  STL [R1+0x5a0], R2 ;  /* 0x0005a00201007387 */ /* 0x0005e80000100800 */
[----:B------:R3:W-:Y:S01]  /*6300*/  STL [R1+0x5a4], R0 ;  /* 0x0005a40001007387 */ /* 0x0007e20000100800 */
[----:B-1----:R-:W-:-:S02]  /*6310*/  IMAD R3, R6, UR5, RZ ;  /* 0x0000000506037c24 */ /* 0x002fc4000f8e02ff */
[----:B--2---:R-:W-:Y:S01]  /*6320*/  IMAD R2, R8, UR5, RZ ;  /* 0x0000000508027c24 */ /* 0x004fe2000f8e02ff */
[----:B------:R1:W-:Y:S01]  /*6330*/  STL [R1+0x5a8], R29 ;  /* 0x0005a81d01007387 */ /* 0x0003e20000100800 */
[----:B---3--:R-:W-:-:S03]  /*6340*/  IMAD R0, R7, UR5, RZ ;  /* 0x0000000507007c24 */ /* 0x008fc6000f8e02ff */
[----:B------:R2:W-:Y:S04]  /*6350*/  STL [R1+0x8], R2 ;  /* 0x0000080201007387 */ /* 0x0005e80000100800 */
[----:B------:R3:W-:Y:S04]  /*6360*/  STL [R1+0x18], R0 ;  /* 0x0000180001007387 */ /* 0x0007e80000100800 */
[----:B------:R-:W-:Y:S04]  /*6370*/  STL [R1+0x24], R3 ;  /* 0x0000240301007387 */ /* 0x000fe80000100800 */
[----:B-1----:R-:W4:Y:S01]  /*6380*/  LDL.LU R29, [R1+0x90] ;  /* 0x00009000011d7983 */ /* 0x002f220000300800 */
[----:B--2---:R-:W-:-:S02]  /*6390*/  IMAD R2, R5, UR5, RZ ;  /* 0x0000000505027c24 */ /* 0x004fc4000f8e02ff */
[----:B---3--:R-:W-:-:S03]  /*63a0*/  IMAD R0, R28, UR5, RZ ;  /* 0x000000051c007c24 */ /* 0x008fc6000f8e02ff */
[----:B------:R-:W-:Y:S04]  /*63b0*/  STL [R1+0x30], R2 ;  /* 0x0000300201007387 */ /* 0x000fe80000100800 */
[----:B----4-:R1:W-:Y:S04]  /*63c0*/  STL [R1+0x5ac], R29 ;  /* 0x0005ac1d01007387 */ /* 0x0103e80000100800 */
[----:B------:R-:W-:Y:S04]  /*63d0*/  STL [R1+0x40], R0 ;  /* 0x0000400001007387 */ /* 0x000fe80000100800 */
[----:B-1----:R-:W2:Y:S04]  /*63e0*/  LDL.LU R29, [R1+0x94] ;  /* 0x00009400011d7983 */ /* 0x002ea80000300800 */
[----:B--2---:R1:W-:Y:S04]  /*63f0*/  STL [R1+0x5b0], R29 ;  /* 0x0005b01d01007387 */ /* 0x0043e80000100800 */
[----:B-1----:R-:W2:Y:S04]  /*6400*/  LDL.LU R29, [R1+0x98] ;  /* 0x00009800011d7983 */ /* 0x002ea80000300800 */
        /* <DEDUP_REMOVED lines=27> */
[----:B------:R-:W3:Y:S01]  /*65c0*/  LDL.LU R28, [R1] ;  /* 0x00000000011c7983 */ /* 0x000ee20000300800 */
[----:B--2---:R-:W-:-:S05]  /*65d0*/  IMAD R29, R29, UR5, RZ ;  /* 0x000000051d1d7c24 */ /* 0x004fca000f8e02ff */
[----:B------:R1:W-:Y:S04]  /*65e0*/  STL [R1+0x48], R29 ;  /* 0x0000481d01007387 */ /* 0x0003e80000100800 */
[----:B-1----:R-:W2:Y:S02]  /*65f0*/  LDL.LU R29, [R1+0x5b0] ;  /* 0x0005b000011d7983 */ /* 0x002ea40000300800 */
[----:B--2---:R-:W-:-:S05]  /*6600*/  IMAD R29, R29, UR5, RZ ;  /* 0x000000051d1d7c24 */ /* 0x004fca000f8e02ff */
[----:B------:R1:W-:Y:S04]  /*6610*/  STL [R1+0x58], R29 ;  /* 0x0000581d01007387 */ /* 0x0003e80000100800 */
[----:B-1----:R-:W2:Y:S01]  /*6620*/  LDL.LU R29, [R1+0x5ac] ;  /* 0x0005ac00011d7983 */ /* 0x002ea20000300800 */
[----:B---3--:R-:W-:Y:S02]  /*6630*/  IMAD R0, R0, UR5, RZ ;  /* 0x0000000500007c24 */ /* 0x008fe4000f8e02ff */
[----:B----4-:R-:W-:Y:S02]  /*6640*/  IMAD R2, R2, UR5, RZ ;  /* 0x0000000502027c24 */ /* 0x010fe4000f8e02ff */
[----:B-----5:R-:W-:Y:S02]  /*6650*/  IMAD R3, R3, UR5, RZ ;  /* 0x0000000503037c24 */ /* 0x020fe4000f8e02ff */
[----:B------:R-:W-:-:S02]  /*6660*/  IMAD R14, R14, UR5, RZ ;  /* 0x000000050e0e7c24 */ /* 0x000fc4000f8e02ff */
[----:B------:R-:W-:Y:S02]  /*6670*/  IMAD R15, R15, UR5, RZ ;  /* 0x000000050f0f7c24 */ /* 0x000fe4000f8e02ff */
[----:B------:R-:W-:Y:S02]  /*6680*/  IMAD R20, R20, UR5, RZ ;  /* 0x0000000514147c24 */ /* 0x000fe4000f8e02ff */
[----:B------:R-:W-:Y:S02]  /*6690*/  IMAD R27, R27, UR5, RZ ;  /* 0x000000051b1b7c24 */ /* 0x000fe4000f8e02ff */
[----:B------:R-:W-:Y:S02]  /*66a0*/  IMAD R21, R21, UR5, RZ ;  /* 0x0000000515157c24 */ /* 0x000fe4000f8e02ff */
[----:B------:R-:W-:Y:S02]  /*66b0*/  IMAD R26, R26, UR5, RZ ;  /* 0x000000051a1a7c24 */ /* 0x000fe4000f8e02ff */
        /* <DEDUP_REMOVED lines=19> */
[----:B--2---:R-:W-:-:S05]  /*67f0*/  IMAD R29, R29, UR5, RZ ;  /* 0x000000051d1d7c24 */ /* 0x004fca000f8e02ff */
        /* <DEDUP_REMOVED lines=56> */
[----:B------:R1:W-:Y:S04]  /*6b80*/  STL [R1], R28 ;  /* 0x0000001c01007387 */ /* 0x0003e80000100800 */
[----:B-1----:R-:W5:Y:S01]  /*6b90*/  LDL.LU R28, [R1+0x538] ;  /* 0x00053800011c7983 */ /* 0x002f620000300800 */
[----:B--2---:R-:W-:-:S02]  /*6ba0*/  IMAD R17, R17, UR5, RZ ;  /* 0x0000000511117c24 */ /* 0x004fc4000f8e02ff */
[----:B---3--:R-:W-:Y:S02]  /*6bb0*/  IMAD R16, R16, UR5, RZ ;  /* 0x0000000510107c24 */ /* 0x008fe4000f8e02ff */
[----:B----4-:R-:W-:Y:S02]  /*6bc0*/  IMAD R13, R13, UR5, RZ ;  /* 0x000000050d0d7c24 */ /* 0x010fe4000f8e02ff */
[----:B-----5:R-:W-:Y:S02]  /*6bd0*/  IMAD R12, R12, UR5, RZ ;  /* 0x000000050c0c7c24 */ /* 0x020fe4000f8e02ff */
[----:B------:R-:W-:Y:S02]  /*6be0*/  IMAD R11, R11, UR5, RZ ;  /* 0x000000050b0b7c24 */ /* 0x000fe4000f8e02ff */
[----:B------:R-:W-:Y:S02]  /*6bf0*/  IMAD R10, R10, UR5, RZ ;  /* 0x000000050a0a7c24 */ /* 0x000fe4000f8e02ff */
[----:B------:R-:W-:-:S02]  /*6c00*/  IMAD R9, R9, UR5, RZ ;  /* 0x0000000509097c24 */ /* 0x000fc4000f8e02ff */
[----:B------:R-:W-:Y:S02]  /*6c10*/  IMAD R8, R8, UR5, RZ ;  /* 0x0000000508087c24 */ /* 0x000fe4000f8e02ff */
[----:B------:R-:W-:Y:S02]  /*6c20*/  IMAD R7, R7, UR5, RZ ;  /* 0x0000000507077c24 */ /* 0x000fe4000f8e02ff */
[----:B------:R-:W-:Y:S02]  /*6c30*/  IMAD R6, R6, UR5, RZ ;  /* 0x0000000506067c24 */ /* 0x000fe4000f8e02ff */
[----:B------:R-:W-:Y:S02]  /*6c40*/  IMAD R5, R5, UR5, RZ ;  /* 0x0000000505057c24 */ /* 0x000fe4000f8e02ff */
[----:B------:R-:W-:-:S05]  /*6c50*/  IMAD R28, R28, UR5, RZ ;  /* 0x000000051c1c7c24 */ /* 0x000fca000f8e02ff */
[----:B------:R-:W-:Y:S04]  /*6c60*/  STL [R1+0x504], R28 ;  /* 0x0005041c01007387 */ /* 0x000fe80000100800 */
        /* <DEDUP_REMOVED lines=9> */
[----:B------:R1:W-:Y:S04]  /*6d00*/  STL [R1+0x524], R16 ;  /* 0x0005241001007387 */ /* 0x0003e80000100800 */
[----:B-1----:R-:W2:Y:S04]  /*6d10*/  LDL.LU R16, [R1+0x18] ;  /* 0x0000180001107983 */ /* 0x002ea80000300800 */
[----:B------:R1:W-:Y:S04]  /*6d20*/  STL [R1+0x528], R17 ;  /* 0x0005281101007387 */ /* 0x0003e80000100800 */
[----:B-1----:R-:W3:Y:S01]  /*6d30*/  LDL.LU R17, [R1+0x8] ;  /* 0x0000080001117983 */ /* 0x002ee20000300800 */
[----:B------:R-:W-:-:S02]  /*6d40*/  IMAD R18, R18, UR5, RZ ;  /* 0x0000000512127c24 */ /* 0x000fc4000f8e02ff */
[----:B------:R-:W-:-:S03]  /*6d50*/  IMAD R19, R19, UR5, RZ ;  /* 0x0000000513137c24 */ /* 0x000fc6000f8e02ff */
[----:B------:R1:W-:Y:S04]  /*6d60*/  STL [R1+0x52c], R18 ;  /* 0x00052c1201007387 */ /* 0x0003e80000100800 */
[----:B------:R-:W-:Y:S04]  /*6d70*/  STL [R1+0x530], R19 ;  /* 0x0005301301007387 */ /* 0x000fe80000100800 */
[----:B------:R-:W4:Y:S04]  /*6d80*/  LDL.LU R13, [R1+0x24] ;  /* 0x00002400010d7983 */ /* 0x000f280000300800 */
[----:B------:R-:W5:Y:S01]  /*6d90*/  LDL.LU R12, [R1+0x30] ;  /* 0x00003000010c7983 */ /* 0x000f620000300800 */
[----:B------:R-:W-:-:S05]  /*6da0*/  IMAD R4, R4, UR5, RZ ;  /* 0x0000000504047c24 */ /* 0x000fca000f8e02ff */
[----:B------:R-:W-:Y:S04]  /*6db0*/  STL [R1+0x94], R4 ;  /* 0x0000940401007387 */ /* 0x000fe80000100800 */
[----:B------:R-:W4:Y:S01]  /*6dc0*/  LDL.LU R11, [R1+0x40] ;  /* 0x00004000010b7983 */ /* 0x000f220000300800 */
[----:B------:R-:W-:-:S03]  /*6dd0*/  IMAD R22, R22, UR5, RZ ;  /* 0x0000000516167c24 */ /* 0x000fc6000f8e02ff */
[----:B------:R-:W4:Y:S04]  /*6de0*/  LDL.LU R10, [R1+0x48] ;  /* 0x00004800010a7983 */ /* 0x000f280000300800 */
[----:B------:R-:W-:Y:S04]  /*6df0*/  STL [R1+0x534], R22 ;  /* 0x0005341601007387 */ /* 0x000fe80000100800 */
[----:B------:R-:W4:Y:S01]  /*6e00*/  LDL.LU R9, [R1+0x58] ;  /* 0x0000580001097983 */ /* 0x000f220000300800 */
[----:B------:R-:W-:-:S05]  /*6e10*/  LEA R7, P0, R20, UR14, 0x1 ;  /* 0x0000000e14077c11 */ /* 0x000fca000f8008ff */
[----:B------:R0:W-:Y:S04]  /*6e20*/  STL [R1+0x1e0], R7 ;  /* 0x0001e00701007387 */ /* 0x0001e80000100800 */
[----:B------:R-:W5:Y:S01]  /*6e30*/  LDL.LU R8, [R1+0x60] ;  /* 0x0000600001087983 */ /* 0x000f620000300800 */
[----:B------:R-:W-:Y:S02]  /*6e40*/  LEA R6, P1, R15, UR14, 0x1 ;  /* 0x0000000e0f067c11 */ /* 0x000fe4000f8208ff */
[----:B-1----:R-:W-:-:S03]  /*6e50*/  LEA R18, P2, R14, UR14, 0x1 ;  /* 0x0000000e0e127c11 */ /* 0x002fc6000f8408ff */
[----:B------:R1:W-:Y:S04]  /*6e60*/  STL [R1+0x1ec], R6 ;  /* 0x0001ec0601007387 */ /* 0x0003e80000100800 */
[----:B0-----:R-:W5:Y:S01]  /*6e70*/  LDL.LU R7, [R1+0x70] ;  /* 0x0000700001077983 */ /* 0x001f620000300800 */
[----:B-1----:R-:W-:-:S03]  /*6e80*/  LEA R6, P3, R3, UR14, 0x1 ;  /* 0x0000000e03067c11 */ /* 0x002fc6000f8608ff */
[----:B------:R-:W-:Y:S01]  /*6e90*/  STL [R1+0x1d8], R18 ;  /* 0x0001d81201007387 */ /* 0x000fe20000100800 */
[----:B------:R-:W-:-:S03]  /*6ea0*/  LEA R19, P4, R2, UR14, 0x1 ;  /* 0x0000000e02137c11 */ /* 0x000fc6000f8808ff */
[----:B------:R0:W-:Y:S04]  /*6eb0*/  STL [R1+0x1e4], R6 ;  /* 0x0001e40601007387 */ /* 0x0001e80000100800 */
[----:B0-----:R-:W5:Y:S04]  /*6ec0*/  LDL.LU R6, [R1+0x80] ;  /* 0x0000800001067983 */ /* 0x001f680000300800 */
[----:B------:R0:W-:Y:S04]  /*6ed0*/  STL [R1+0x1f0], R19 ;  /* 0x0001f01301007387 */ /* 0x0001e80000100800 */
[----:B------:R-:W5:Y:S01]  /*6ee0*/  LDL.LU R28, [R1+0x8c] ;  /* 0x00008c00011c7983 */ /* 0x000f620000300800 */
[----:B------:R-:W-:Y:S01]  /*6ef0*/  IMAD R5, R27, UR6, RZ ;  /* 0x000000061b057c24 */ /* 0x000fe2000f8e02ff */
[----:B------:R-:W-:-:S04]  /*6f00*/  LEA R18, P5, R0, UR14, 0x1 ;  /* 0x0000000e00127c11 */ /* 0x000fc8000f8a08ff */
[----:B------:R-:W-:-:S04]  /*6f10*/  LEA R4, P6, R5, UR12, 0x1 ;  /* 0x0000000c05047c11 */ /* 0x000fc8000f8c08ff */
[----:B------:R-:W-:Y:S02]  /*6f20*/  LEA.HI.X.SX32 R5, R5, UR13, 0x1, P6 ;  /* 0x0000000d05057c11 */ /* 0x000fe4000b0f0eff */
[----:B0-----:R-:W-:Y:S01]  /*6f30*/  LEA R19, P6, R29, UR14, 0x1 ;  /* 0x0000000e1d137c11 */ /* 0x001fe2000f8c08ff */
[----:B------:R-:W-:Y:S01]  /*6f40*/  STL [R1+0x1dc], R18 ;  /* 0x0001dc1201007387 */ /* 0x000fe20000100800 */
[----:B------:R-:W-:-:S03]  /*6f50*/  LEA.HI.X.SX32 R20, R20, UR15, 0x1, P0 ;  /* 0x0000000f14147c11 */ /* 0x000fc600080f0eff */
[----:B------:R0:W-:Y:S04]  /*6f60*/  STL [R1+0x1e8], R19 ;  /* 0x0001e81301007387 */ /* 0x0001e80000100800 */
[----:B------:R-:W-:Y:S01]  /*6f70*/  STL [R1+0x24c], R20 ;  /* 0x00024c1401007387 */ /* 0x000fe20000100800 */
[----:B0-----:R-:W-:Y:S02]  /*6f80*/  LEA.HI.X.SX32 R19, R15, UR15, 0x1, P1 ;  /* 0x0000000f0f137c11 */ /* 0x001fe400088f0eff */
[----:B--2---:R-:W-:Y:S02]  /*6f90*/  LEA R15, P1, R16, UR14, 0x1 ;  /* 0x0000000e100f7c11 */ /* 0x004fe4000f8208ff */
[----:B---3--:R-:W-:-:S05]  /*6fa0*/  LEA R18, P0, R17, UR14, 0x1 ;  /* 0x0000000e11127c11 */ /* 0x008fca000f8008ff */
[----:B------:R0:W-:Y:S04]  /*6fb0*/  STL [R1+0x1f4], R18 ;  /* 0x0001f41201007387 */ /* 0x0001e80000100800 */
[----:B------:R-:W-:Y:S01]  /*6fc0*/  STL [R1+0x2ec], R19 ;  /* 0x0002ec1301007387 */ /* 0x000fe20000100800 */
[----:B0-----:R-:W-:-:S03]  /*6fd0*/  LEA.HI.X.SX32 R18, R14, UR15, 0x1, P2 ;  /* 0x0000000f0e127c11 */ /* 0x001fc600090f0eff */
[----:B------:R-:W2:Y:S04]  /*6fe0*/  LDL.LU R14, [R1+0x84] ;  /* 0x00008400010e7983 */ /* 0x000ea80000300800 */
[----:B------:R0:W-:Y:S04]  /*6ff0*/  STL [R1+0x258], R15 ;  /* 0x0002580f01007387 */ /* 0x0001e80000100800 */
[----:B0-----:R-:W3:Y:S04]  /*7000*/  LDL.LU R15, [R1+0x7c] ;  /* 0x00007c00010f7983 */ /* 0x001ee80000300800 */
[----:B------:R0:W-:Y:S02]  /*7010*/  STL [R1+0x1fc], R18 ;  /* 0x0001fc1201007387 */ /* 0x0001e40000100800 */
[----:B0-----:R-:W-:-:S02]  /*7020*/  LEA.HI.X.SX32 R18, R3, UR15, 0x1, P3 ;  /* 0x0000000f03127c11 */ /* 0x001fc400098f0eff */
[----:B------:R-:W2:Y:S01]  /*7030*/  LDL.LU R3, [R1+0x88] ;  /* 0x0000880001037983 */ /* 0x000ea20000300800 */
[----:B----4-:R-:W-:-:S05]  /*7040*/  LEA R19, P2, R13, UR14, 0x1 ;  /* 0x0000000e0d137c11 */ /* 0x010fca000f8408ff */
[----:B------:R5:W-:Y:S04]  /*7050*/  STL [R1+0x2f8], R19 ;  /* 0x0002f81301007387 */ /* 0x000be80000100800 */
[----:B------:R-:W4:Y:S01]  /*7060*/  LDL.LU R22, [R1+0x78] ;  /* 0x0000780001167983 */ /* 0x000f220000300800 */
[----:B-----5:R-:W-:-:S03]  /*7070*/  LEA R19, P3, R12, UR14, 0x1 ;  /* 0x0000000e0c137c11 */ /* 0x020fc6000f8608ff */
[----:B------:R0:W-:Y:S04]  /*7080*/  STL [R1+0x250], R18 ;  /* 0x0002501201007387 */ /* 0x0001e80000100800 */
[----:B------:R-:W-:Y:S04]  /*7090*/  STL [R1+0x390], R19 ;  /* 0x0003901301007387 */ /* 0x000fe80000100800 */
[----:B------:R-:W5:Y:S01]  /*70a0*/  LDL.LU R20, [R1+0x74] ;  /* 0x0000740001147983 */ /* 0x000f620000300800 */
[----:B0-----:R-:W-:Y:S02]  /*70b0*/  LEA.HI.X.SX32 R18, R2, UR15, 0x1, P4 ;  /* 0x0000000f02127c11 */ /* 0x001fe4000a0f0eff */
[----:B------:R-:W-:-:S03]  /*70c0*/  LEA R2, P4, R11, UR14, 0x1 ;  /* 0x0000000e0b027c11 */ /* 0x000fc6000f8808ff */
[----:B------:R0:W-:Y:S04]  /*70d0*/  STL [R1+0x2f0], R18 ;  /* 0x0002f01201007387 */ /* 0x0001e80000100800 */
[----:B------:R1:W-:Y:S01]  /*70e0*/  STL [R1+0x260], R2 ;  /* 0x0002600201007387 */ /* 0x0003e20000100800 */
[----:B0-----:R-:W-:-:S05]  /*70f0*/  LEA.HI.X.SX32 R18, R0, UR15, 0x1, P5 ;  /* 0x0000000f00127c11 */ /* 0x001fca000a8f0eff */
[----:B------:R0:W-:Y:S04]  /*7100*/  STL [R1+0x200], R18 ;  /* 0x0002001201007387 */ /* 0x0001e80000100800 */
[----:B------:R-:W5:Y:S01]  /*7110*/  LDL.LU R19, [R1+0x6c] ;  /* 0x00006c0001137983 */ /* 0x000f620000300800 */
[----:B-1----:R-:W-:Y:S02]  /*7120*/  LEA R2, P5, R10, UR14, 0x1 ;  /* 0x0000000e0a027c11 */ /* 0x002fe4000f8a08ff */
[----:B------:R-:W-:Y:S02]  /*7130*/  LEA.HI.X.SX32 R0, R29, UR15, 0x1, P6 ;  /* 0x0000000f1d007c11 */ /* 0x000fe4000b0f0eff */
[----:B0-----:R-:W-:Y:S01]  /*7140*/  LEA R18, P6, R9, UR14, 0x1 ;  /* 0x0000000e09127c11 */ /* 0x001fe2000f8c08ff */
[----:B------:R0:W-:Y:S04]  /*7150*/  STL [R1+0x300], R2 ;  /* 0x0003000201007387 */ /* 0x0001e80000100800 */
[----:B------:R-:W-:Y:S04]  /*7160*/  STL [R1+0x254], R0 ;  /* 0x0002540001007387 */ /* 0x000fe80000100800 */
[----:B------:R1:W-:Y:S01]  /*7170*/  STL [R1+0x394], R18 ;  /* 0x0003941201007387 */ /* 0x0003e20000100800 */
[----:B0-----:R-:W-:-:S03]  /*7180*/  LEA.HI.X.SX32 R2, R17, UR15, 0x1, P0 ;  /* 0x0000000f11027c11 */ /* 0x001fc600080f0eff */
[----:B-1----:R-:W5:Y:S01]  /*7190*/  LDL.LU R18, [R1+0x68] ;  /* 0x0000680001127983 */ /* 0x002f620000300800 */
[----:B------:R-:W-:Y:S02]  /*71a0*/  LEA R0, P0, R8, UR14, 0x1 ;  /* 0x0000000e08007c11 */ /* 0x000fe4000f8008ff */
[----:B------:R-:W-:Y:S01]  /*71b0*/  LEA.HI.X.SX32 R16, R16, UR15, 0x1, P1 ;  /* 0x0000000f10107c11 */ /* 0x000fe200088f0eff */
[----:B------:R0:W-:Y:S04]  /*71c0*/  STL [R1+0x2f4], R2 ;  /* 0x0002f40201007387 */ /* 0x0001e80000100800 */
[----:B------:R1:W-:Y:S04]  /*71d0*/  STL [R1+0x268], R0 ;  /* 0x0002680001007387 */ /* 0x0003e80000100800 */
[----:B------:R-:W-:Y:S04]  /*71e0*/  STL [R1+0x204], R16 ;  /* 0x0002041001007387 */ /* 0x000fe80000100800 */
[----:B------:R-:W5:Y:S01]  /*71f0*/  LDL.LU R17, [R1+0x64] ;  /* 0x0000640001117983 */ /* 0x000f620000300800 */
[----:B0-----:R-:W-:-:S02]  /*7200*/  LEA R2, P1, R7, UR14, 0x1 ;  /* 0x0000000e07027c11 */ /* 0x001fc4000f8208ff */
[----:B-1----:R-:W-:Y:S02]  /*7210*/  LEA.HI.X.SX32 R0, R13, UR15, 0x1, P2 ;  /* 0x0000000f0d007c11 */ /* 0x002fe400090f0eff */
[----:B------:R-:W-:Y:S01]  /*7220*/  LEA R13, P2, R6, UR14, 0x1 ;  /* 0x0000000e060d7c11 */ /* 0x000fe2000f8408ff */
[----:B------:R0:W-:Y:S04]  /*7230*/  STL [R1+0x308], R2 ;  /* 0x0003080201007387 */ /* 0x0001e80000100800 */
[----:B------:R1:W-:Y:S01]  /*7240*/  STL [R1+0x25c], R0 ;  /* 0x00025c0001007387 */ /* 0x0003e20000100800 */
[----:B------:R-:W-:-:S03]  /*7250*/  LEA.HI.X.SX32 R11, R11, UR15, 0x1, P4 ;  /* 0x0000000f0b0b7c11 */ /* 0x000fc6000a0f0eff */
[----:B------:R1:W-:Y:S01]  /*7260*/  STL [R1+0x398], R13 ;  /* 0x0003980d01007387 */ /* 0x0003e20000100800 */
[----:B0-----:R-:W-:-:S03]  /*7270*/  LEA.HI.X.SX32 R2, R12, UR15, 0x1, P3 ;  /* 0x0000000f0c027c11 */ /* 0x001fc600098f0eff */
[----:B------:R-:W5:Y:S01]  /*7280*/  LDL.LU R16, [R1+0x5c] ;  /* 0x00005c0001107983 */ /* 0x000f620000300800 */
[----:B-1----:R-:W-:-:S03]  /*7290*/  LEA R0, P3, R28, UR14, 0x1 ;  /* 0x0000000e1c007c11 */ /* 0x002fc6000f8608ff */
[----:B------:R-:W-:Y:S04]  /*72a0*/  STL [R1+0x2fc], R2 ;  /* 0x0002fc0201007387 */ /* 0x000fe80000100800 */
[----:B------:R0:W-:Y:S04]  /*72b0*/  STL [R1+0x270], R0 ;  /* 0x0002700001007387 */ /* 0x0001e80000100800 */
[----:B------:R-:W-:Y:S04]  /*72c0*/  STL [R1+0x208], R11 ;  /* 0x0002080b01007387 */ /* 0x000fe80000100800 */
[----:B------:R-:W5:Y:S01]  /*72d0*/  LDL.LU R13, [R1+0x54] ;  /* 0x00005400010d7983 */ /* 0x000f620000300800 */
[----:B0-----:R-:W-:-:S02]  /*72e0*/  LEA.HI.X.SX32 R0, R10, UR15, 0x1, P5 ;  /* 0x0000000f0a007c11 */ /* 0x001fc4000a8f0eff */
[----:B--2---:R-:W-:-:S05]  /*72f0*/  LEA R2, P4, R3, UR14, 0x1 ;  /* 0x0000000e03027c11 */ /* 0x004fca000f8808ff */
[----:B------:R0:W-:Y:S04]  /*7300*/  STL [R1+0x310], R2 ;  /* 0x0003100201007387 */ /* 0x0001e80000100800 */
[----:B------:R1:W-:Y:S04]  /*7310*/  STL [R1+0x264], R0 ;  /* 0x0002640001007387 */ /* 0x0003e80000100800 */
[----:B------:R-:W2:Y:S01]  /*7320*/  LDL.LU R12, [R1+0x50] ;  /* 0x00005000010c7983 */ /* 0x000ea20000300800 */
[----:B0-----:R-:W-:Y:S02]  /*7330*/  LEA R2, P5, R14, UR14, 0x1 ;  /* 0x0000000e0e027c11 */ /* 0x001fe4000f8a08ff */
[----:B-1----:R-:W-:-:S03]  /*7340*/  LEA.HI.X.SX32 R0, R9, UR15, 0x1, P6 ;  /* 0x0000000f09007c11 */ /* 0x002fc6000b0f0eff */
[----:B------:R3:W-:Y:S04]  /*7350*/  STL [R1+0x39c], R2 ;  /* 0x00039c0201007387 */ /* 0x0007e80000100800 */
[----:B------:R0:W-:Y:S04]  /*7360*/  STL [R1+0x304], R0 ;  /* 0x0003040001007387 */ /* 0x0001e80000100800 */
[----:B------:R-:W2:Y:S01]  /*7370*/  LDL.LU R11, [R1+0x4c] ;  /* 0x00004c00010b7983 */ /* 0x000ea20000300800 */
[----:B---3--:R-:W-:-:S05]  /*7380*/  LEA R2, P6, R15, UR14, 0x1 ;  /* 0x0000000e0f027c11 */ /* 0x008fca000f8c08ff */
[----:B------:R4:W-:Y:S01]  /*7390*/  STL [R1+0x278], R2 ;  /* 0x0002780201007387 */ /* 0x0009e20000100800 */
[----:B0-----:R-:W-:-:S03]  /*73a0*/  LEA.HI.X.SX32 R0, R8, UR15, 0x1, P0 ;  /* 0x0000000f08007c11 */ /* 0x001fc600080f0eff */
[----:B------:R-:W3:Y:S01]  /*73b0*/  LDL.LU R10, [R1+0x44] ;  /* 0x00004400010a7983 */ /* 0x000ee20000300800 */
[----:B----4-:R-:W-:-:S03]  /*73c0*/  LEA R2, P0, R22, UR14, 0x1 ;  /* 0x0000000e16027c11 */ /* 0x010fc6000f8008ff */
[----:B------:R0:W-:Y:S04]  /*73d0*/  STL [R1+0x20c], R0 ;  /* 0x00020c0001007387 */ /* 0x0001e80000100800 */
[----:B------:R5:W-:Y:S04]  /*73e0*/  STL [R1+0x318], R2 ;  /* 0x0003180201007387 */ /* 0x000be80000100800 */
[----:B------:R-:W4:Y:S01]  /*73f0*/  LDL.LU R9, [R1+0x3c] ;  /* 0x00003c0001097983 */ /* 0x000f220000300800 */
[----:B0-----:R-:W-:-:S05]  /*7400*/  LEA.HI.X.SX32 R0, R7, UR15, 0x1, P1 ;  /* 0x0000000f07007c11 */ /* 0x001fca00088f0eff */
[----:B------:R0:W-:Y:S01]  /*7410*/  STL [R1+0x26c], R0 ;  /* 0x00026c0001007387 */ /* 0x0001e20000100800 */
[----:B-----5:R-:W-:-:S03]  /*7420*/  LEA R2, P1, R20, UR14, 0x1 ;  /* 0x0000000e14027c11 */ /* 0x020fc6000f8208ff */
[----:B------:R-:W5:Y:S04]  /*7430*/  LDL.LU R8, [R1+0x38] ;  /* 0x0000380001087983 */ /* 0x000f680000300800 */
[----:B------:R1:W-:Y:S01]  /*7440*/  STL [R1+0x3a0], R2 ;  /* 0x0003a00201007387 */ /* 0x0003e20000100800 */
[----:B0-----:R-:W-:-:S03]  /*7450*/  LEA.HI.X.SX32 R0, R6, UR15, 0x1, P2 ;  /* 0x0000000f06007c11 */ /* 0x001fc600090f0eff */
[----:B------:R-:W4:Y:S04]  /*7460*/  LDL.LU R7, [R1+0x34] ;  /* 0x0000340001077983 */ /* 0x000f280000300800 */
[----:B------:R0:W-:Y:S01]  /*7470*/  STL [R1+0x30c], R0 ;  /* 0x00030c0001007387 */ /* 0x0001e20000100800 */
[----:B-1----:R-:W-:-:S03]  /*7480*/  LEA R2, P2, R19, UR14, 0x1 ;  /* 0x0000000e13027c11 */ /* 0x002fc6000f8408ff */
[----:B------:R-:W4:Y:S04]  /*7490*/  LDL.LU R27, [R1+0x2c] ;  /* 0x00002c00011b7983 */ /* 0x000f280000300800 */
[----:B------:R1:W-:Y:S01]  /*74a0*/  STL [R1+0x280], R2 ;  /* 0x0002800201007387 */ /* 0x0003e20000100800 */
[----:B0-----:R-:W-:-:S03]  /*74b0*/  LEA.HI.X.SX32 R0, R28, UR15, 0x1, P3 ;  /* 0x0000000f1c007c11 */ /* 0x001fc600098f0eff */
[----:B------:R-:W4:Y:S04]  /*74c0*/  LDL.LU R28, [R1+0x28] ;  /* 0x00002800011c7983 */ /* 0x000f280000300800 */
[----:B------:R0:W-:Y:S01]  /*74d0*/  STL [R1+0x210], R0 ;  /* 0x0002100001007387 */ /* 0x0001e20000100800 */
[----:B-1----:R-:W-:-:S03]  /*74e0*/  LEA R2, P3, R18, UR14, 0x1 ;  /* 0x0000000e12027c11 */ /* 0x002fc6000f8608ff */
[----:B------:R-:W5:Y:S04]  /*74f0*/  LDL.LU R6, [R1+0x20] ;  /* 0x0000200001067983 */ /* 0x000f680000300800 */
[----:B------:R1:W-:Y:S01]  /*7500*/  STL [R1+0x320], R2 ;  /* 0x0003200201007387 */ /* 0x0003e20000100800 */
[----:B0-----:R-:W-:-:S03]  /*7510*/  LEA.HI.X.SX32 R0, R3, UR15, 0x1, P4 ;  /* 0x0000000f03007c11 */ /* 0x001fc6000a0f0eff */
[----:B------:R-:W5:Y:S04]  /*7520*/  LDL.LU R29, [R1+0x1c] ;  /* 0x00001c00011d7983 */ /* 0x000f680000300800 */
[----:B------:R0:W-:Y:S01]  /*7530*/  STL [R1+0x274], R0 ;  /* 0x0002740001007387 */ /* 0x0001e20000100800 */
[----:B-1----:R-:W-:-:S03]  /*7540*/  LEA R2, P4, R17, UR14, 0x1 ;  /* 0x0000000e11027c11 */ /* 0x002fc6000f8808ff */
[----:B0-----:R-:W5:Y:S01]  /*7550*/  LDL.LU R0, [R1+0x14] ;  /* 0x0000140001007983 */ /* 0x001f620000300800 */
[----:B------:R-:W-:-:S03]  /*7560*/  LEA.HI.X.SX32 R3, R14, UR15, 0x1, P5 ;  /* 0x0000000f0e037c11 */ /* 0x000fc6000a8f0eff */
[----:B------:R0:W-:Y:S04]  /*7570*/  STL [R1+0x3a4], R2 ;  /* 0x0003a40201007387 */ /* 0x0001e80000100800 */
[----:B0-----:R-:W5:Y:S01]  /*7580*/  LDL.LU R2, [R1+0x10] ;  /* 0x0000100001027983 */ /* 0x001f620000300800 */
[----:B------:R-:W-:-:S03]  /*7590*/  LEA R14, P5, R16, UR14, 0x1 ;  /* 0x0000000e100e7c11 */ /* 0x000fc6000f8a08ff */
[----:B------:R0:W-:Y:S01]  /*75a0*/  STL [R1+0x314], R3 ;  /* 0x0003140301007387 */ /* 0x0001e20000100800 */
[----:B------:R-:W-:-:S03]  /*75b0*/  LEA.HI.X.SX32 R15, R15, UR15, 0x1, P6 ;  /* 0x0000000f0f0f7c11 */ /* 0x000fc6000b0f0eff */
[----:B0-----:R-:W5:Y:S04]  /*75c0*/  LDL.LU R3, [R1+0xc] ;  /* 0x00000c0001037983 */ /* 0x001f680000300800 */
[----:B------:R0:W-:Y:S04]  /*75d0*/  STL [R1+0x288], R14 ;  /* 0x0002880e01007387 */ /* 0x0001e80000100800 */
[----:B0-----:R-:W5:Y:S04]  /*75e0*/  LDL.LU R14, [R1+0x4] ;  /* 0x00000400010e7983 */ /* 0x001f680000300800 */
[----:B------:R0:W-:Y:S02]  /*75f0*/  STL [R1+0x214], R15 ;  /* 0x0002140f01007387 */ /* 0x0001e40000100800 */
[----:B0-----:R-:W-:-:S05]  /*7600*/  LEA R15, P6, R13, UR14, 0x1 ;  /* 0x0000000e0d0f7c11 */ /* 0x001fca000f8c08ff */
[----:B------:R0:W-:Y:S04]  /*7610*/  STL [R1+0x328], R15 ;  /* 0x0003280f01007387 */ /* 0x0001e80000100800 */
[----:B0-----:R-:W5:Y:S01]  /*7620*/  LDL.LU R15, [R1] ;  /* 0x00000000010f7983 */ /* 0x001f620000300800 */
[----:B------:R-:W-:Y:S02]  /*7630*/  LEA.HI.X.SX32 R22, R22, UR15, 0x1, P0 ;  /* 0x0000000f16167c11 */ /* 0x000fe400080f0eff */
[----:B------:R-:W-:-:S03]  /*7640*/  LEA.HI.X.SX32 R20, R20, UR15, 0x1, P1 ;  /* 0x0000000f14147c11 */ /* 0x000fc600088f0eff */
[----:B------:R2:W-:Y:S01]  /*7650*/  STL [R1+0x27c], R22 ;  /* 0x00027c1601007387 */ /* 0x0005e20000100800 */
[----:B------:R-:W-:Y:S02]  /*7660*/  LEA.HI.X.SX32 R19, R19, UR15, 0x1, P2 ;  /* 0x0000000f13137c11 */ /* 0x000fe400090f0eff */
[----:B------:R-:W-:Y:S02]  /*7670*/  LEA.HI.X.SX32 R18, R18, UR15, 0x1, P3 ;  /* 0x0000000f12127c11 */ /* 0x000fe400098f0eff */
[----:B------:R-:W-:Y:S02]  /*7680*/  LEA.HI.X.SX32 R17, R17, UR15, 0x1, P4 ;  /* 0x0000000f11117c11 */ /* 0x000fe4000a0f0eff */
[----:B------:R-:W-:Y:S02]  /*7690*/  LEA.HI.X.SX32 R16, R16, UR15, 0x1, P5 ;  /* 0x0000000f10107c11 */ /* 0x000fe4000a8f0eff */
[----:B------:R-:W-:Y:S02]  /*76a0*/  LEA.HI.X.SX32 R13, R13, UR15, 0x1, P6 ;  /* 0x0000000f0d0d7c11 */ /* 0x000fe4000b0f0eff */
[----:B--2---:R-:W-:-:S05]  /*76b0*/  LEA R22, P0, R12, UR14, 0x1 ;  /* 0x0000000e0c167c11 */ /* 0x004fca000f8008ff */
[----:B------:R0:W-:Y:S04]  /*76c0*/  STL [R1+0x3a8], R22 ;  /* 0x0003a81601007387 */ /* 0x0001e80000100800 */
[----:B0-----:R-:W2:Y:S04]  /*76d0*/  LDL.LU R22, [R1+0x534] ;  /* 0x0005340001167983 */ /* 0x001ea80000300800 */
[----:B------:R0:W-:Y:S02]  /*76e0*/  STL [R1+0x31c], R20 ;  /* 0x00031c1401007387 */ /* 0x0001e40000100800 */
[----:B0-----:R-:W-:-:S05]  /*76f0*/  LEA R20, P1, R11, UR14, 0x1 ;  /* 0x0000000e0b147c11 */ /* 0x001fca000f8208ff */
[----:B------:R0:W-:Y:S04]  /*7700*/  STL [R1+0x290], R20 ;  /* 0x0002901401007387 */ /* 0x0001e80000100800 */
[----:B0-----:R-:W2:Y:S04]  /*7710*/  LDL.LU R20, [R1+0x90] ;  /* 0x0000900001147983 */ /* 0x001ea80000300800 */
[----:B------:R3:W-:Y:S02]  /*7720*/  STL [R1+0x218], R19 ;  /* 0x0002181301007387 */ /* 0x0007e40000100800 */
[----:B---3--:R-:W-:-:S05]  /*7730*/  LEA R19, P2, R10, UR14, 0x1 ;  /* 0x0000000e0a137c11 */ /* 0x008fca000f8408ff */
[----:B------:R0:W-:Y:S04]  /*7740*/  STL [R1+0x330], R19 ;  /* 0x0003301301007387 */ /* 0x0001e80000100800 */
[----:B0-----:R-:W3:Y:S04]  /*7750*/  LDL.LU R19, [R1+0x530] ;  /* 0x0005300001137983 */ /* 0x001ee80000300800 */
[----:B------:R4:W-:Y:S02]  /*7760*/  STL [R1+0x284], R18 ;  /* 0x0002841201007387 */ /* 0x0009e40000100800 */
[----:B----4-:R-:W-:-:S05]  /*7770*/  LEA R18, P3, R9, UR14, 0x1 ;  /* 0x0000000e09127c11 */ /* 0x010fca000f8608ff */
[----:B------:R0:W-:Y:S04]  /*7780*/  STL [R1+0x3ac], R18 ;  /* 0x0003ac1201007387 */ /* 0x0001e80000100800 */
[----:B0-----:R-:W4:Y:S04]  /*7790*/  LDL.LU R18, [R1+0x52c] ;  /* 0x00052c0001127983 */ /* 0x001f280000300800 */
[----:B------:R5:W-:Y:S02]  /*77a0*/  STL [R1+0x324], R17 ;  /* 0x0003241101007387 */ /* 0x000be40000100800 */
[----:B-----5:R-:W-:-:S05]  /*77b0*/  LEA R17, P4, R8, UR14, 0x1 ;  /* 0x0000000e08117c11 */ /* 0x020fca000f8808ff */
[----:B------:R0:W-:Y:S04]  /*77c0*/  STL [R1+0x298], R17 ;  /* 0x0002981101007387 */ /* 0x0001e80000100800 */
[----:B0-----:R-:W5:Y:S04]  /*77d0*/  LDL.LU R17, [R1+0x528] ;  /* 0x0005280001117983 */ /* 0x001f680000300800 */
[----:B------:R0:W-:Y:S02]  /*77e0*/  STL [R1+0x21c], R16 ;  /* 0x00021c1001007387 */ /* 0x0001e40000100800 */
[----:B0-----:R-:W-:-:S05]  /*77f0*/  LEA R16, P5, R7, UR14, 0x1 ;  /* 0x0000000e07107c11 */ /* 0x001fca000f8a08ff */
[----:B------:R0:W-:Y:S01]  /*7800*/  STL [R1+0x338], R16 ;  /* 0x0003381001007387 */ /* 0x0001e20000100800 */
[----:B------:R-:W-:-:S03]  /*7810*/  LEA.HI.X.SX32 R12, R12, UR15, 0x1, P0 ;  /* 0x0000000f0c0c7c11 */ /* 0x000fc600080f0eff */
[----:B0-----:R-:W2:Y:S04]  /*7820*/  LDL.LU R16, [R1+0x524] ;  /* 0x0005240001107983 */ /* 0x001ea80000300800 */
        /* <DEDUP_REMOVED lines=37> */
[----:B------:R0:W-:Y:S04]  /*7a80*/  STL [R1+0x2b0], R27 ;  /* 0x0002b01b01007387 */ /* 0x0001e80000100800 */
[----:B0-----:R-:W2:Y:S04]  /*7a90*/  LDL.LU R27, [R1+0x94] ;  /* 0x00009400011b7983 */ /* 0x001ea80000300800 */
[----:B------:R0:W-:Y:S02]  /*7aa0*/  STL [R1+0x228], R28 ;  /* 0x0002281c01007387 */ /* 0x0001e40000100800 */
[----:B0-----:R-:W-:-:S05]  /*7ab0*/  LEA R28, P0, R15, UR14, 0x1 ;  /* 0x0000000e0f1c7c11 */ /* 0x001fca000f8008ff */
[----:B------:R0:W-:Y:S04]  /*7ac0*/  STL [R1+0x350], R28 ;  /* 0x0003501c01007387 */ /* 0x0001e80000100800 */
[----:B0-----:R-:W2:Y:S01]  /*7ad0*/  LDL.LU R28, [R1+0x504] ;  /* 0x00050400011c7983 */ /* 0x001ea20000300800 */
[----:B------:R-:W-:-:S05]  /*7ae0*/  LEA.HI.X.SX32 R6, R6, UR15, 0x1, P1 ;  /* 0x0000000f06067c11 */ /* 0x000fca00088f0eff */
[----:B------:R2:W-:Y:S02]  /*7af0*/  STL [R1+0x2a4], R6 ;  /* 0x0002a40601007387 */ /* 0x0005e40000100800 */
[----:B--2---:R-:W-:-:S05]  /*7b00*/  LEA R6, P1, R28, UR14, 0x1 ;  /* 0x0000000e1c067c11 */ /* 0x004fca000f8208ff */
[----:B------:R0:W-:Y:S04]  /*7b10*/  STL [R1+0x3bc], R6 ;  /* 0x0003bc0601007387 */ /* 0x0001e80000100800 */
[----:B0-----:R-:W2:Y:S01]  /*7b20*/  LDL.LU R6, [R1+0x500] ;  /* 0x0005000001067983 */ /* 0x001ea20000300800 */
[----:B------:R-:W-:Y:S02]  /*7b30*/  LEA.HI.X.SX32 R29, R29, UR15, 0x1, P2 ;  /* 0x0000000f1d1d7c11 */ /* 0x000fe400090f0eff */
[----:B------:R-:W-:-:S03]  /*7b40*/  LEA.HI.X.SX32 R0, R0, UR15, 0x1, P3 ;  /* 0x0000000f00007c11 */ /* 0x000fc600098f0eff */
[----:B------:R0:W-:Y:S02]  /*7b50*/  STL [R1+0x344], R29 ;  /* 0x0003441d01007387 */ /* 0x0001e40000100800 */
[----:B0-----:R-:W-:-:S05]  /*7b60*/  LEA R29, P2, R20, UR14, 0x1 ;  /* 0x0000000e141d7c11 */ /* 0x001fca000f8408ff */
[----:B------:R-:W-:Y:S04]  /*7b70*/  STL [R1+0x2b8], R29 ;  /* 0x0002b81d01007387 */ /* 0x000fe80000100800 */
[----:B------:R0:W-:Y:S01]  /*7b80*/  STL [R1+0x22c], R0 ;  /* 0x00022c0001007387 */ /* 0x0001e20000100800 */
[----:B------:R-:W-:Y:S02]  /*7b90*/  LEA.HI.X.SX32 R3, R3, UR15, 0x1, P5 ;  /* 0x0000000f03037c11 */ /* 0x000fe4000a8f0eff */
[----:B0-----:R-:W-:Y:S02]  /*7ba0*/  LEA.HI.X.SX32 R0, R2, UR15, 0x1, P4 ;  /* 0x0000000f02007c11 */ /* 0x001fe4000a0f0eff */
[----:B------:R-:W-:Y:S01]  /*7bb0*/  LEA R2, P4, R7, UR14, 0x1 ;  /* 0x0000000e07027c11 */ /* 0x000fe2000f8808ff */
[----:B------:R-:W-:-:S02]  /*7bc0*/  IMAD R23, R23, UR5, RZ ;  /* 0x0000000517177c24 */ /* 0x000fc4000f8e02ff */
[----:B------:R-:W-:Y:S02]  /*7bd0*/  IMAD R24, R24, UR5, RZ ;  /* 0x0000000518187c24 */ /* 0x000fe4000f8e02ff */
[----:B------:R-:W-:Y:S02]  /*7be0*/  IMAD R25, R25, UR5, RZ ;  /* 0x0000000519197c24 */ /* 0x000fe4000f8e02ff */
[----:B------:R-:W-:Y:S02]  /*7bf0*/  IMAD R26, R26, UR5, RZ ;  /* 0x000000051a1a7c24 */ /* 0x000fe4000f8e02ff */
[----:B------:R-:W-:Y:S01]  /*7c00*/  IMAD R21, R21, UR5, RZ ;  /* 0x0000000515157c24 */ /* 0x000fe2000f8e02ff */
[----:B------:R-:W-:-:S04]  /*7c10*/  USHF.R.S32.HI UR5, URZ, 0x1f, UR4 ;  /* 0x0000001fff057899 */ /* 0x000fc80008011404 */
[----:B------:R-:W-:-:S04]  /*7c20*/  ULEA.HI UR5, UR5, UR4, URZ, 0x6 ;  /* 0x0000000405057291 */ /* 0x000fc8000f8f30ff */
[----:B------:R-:W-:Y:S01]  /*7c30*/  USHF.R.S32.HI UR5, URZ, 0x6, UR5 ;  /* 0x00000006ff057899 */ /* 0x000fe20008011405 */
[----:B--2---:R-:W-:-:S05]  /*7c40*/  LEA R29, P3, R6, UR14, 0x1 ;  /* 0x0000000e061d7c11 */ /* 0x004fca000f8608ff */
[----:B------:R-:W-:Y:S04]  /*7c50*/  STL [R1+0x358], R29 ;  /* 0x0003581d01007387 */ /* 0x000fe80000100800 */
[----:B------:R0:W-:Y:S04]  /*7c60*/  STL [R1+0x2ac], R0 ;  /* 0x0002ac0001007387 */ /* 0x0001e80000100800 */
[----:B------:R1:W-:Y:S01]  /*7c70*/  STL [R1+0x3c0], R2 ;  /* 0x0003c00201007387 */ /* 0x0003e20000100800 */
[----:B0-----:R-:W-:-:S03]  /*7c80*/  LEA R0, P5, R8, UR14, 0x1 ;  /* 0x0000000e08007c11 */ /* 0x001fc6000f8a08ff */
[----:B------:R0:W-:Y:S01]  /*7c90*/  STL [R1+0x34c], R3 ;  /* 0x00034c0301007387 */ /* 0x0001e20000100800 */
[----:B-1----:R-:W-:-:S03]  /*7ca0*/  LEA.HI.X.SX32 R2, R14, UR15, 0x1, P6 ;  /* 0x0000000f0e027c11 */ /* 0x002fc6000b0f0eff */
[----:B------:R1:W-:Y:S01]  /*7cb0*/  STL [R1+0x2c0], R0 ;  /* 0x0002c00001007387 */ /* 0x0003e20000100800 */
[----:B0-----:R-:W-:-:S03]  /*7cc0*/  LEA R3, P6, R9, UR14, 0x1 ;  /* 0x0000000e09037c11 */ /* 0x001fc6000f8c08ff */
[----:B------:R0:W-:Y:S01]  /*7cd0*/  STL [R1+0x230], R2 ;  /* 0x0002300201007387 */ /* 0x0001e20000100800 */
[----:B-1----:R-:W-:-:S03]  /*7ce0*/  LEA.HI.X.SX32 R0, R15, UR15, 0x1, P0 ;  /* 0x0000000f0f007c11 */ /* 0x002fc600080f0eff */
[----:B------:R1:W-:Y:S04]  /*7cf0*/  STL [R1+0x360], R3 ;  /* 0x0003600301007387 */ /* 0x0003e80000100800 */
[----:B------:R2:W-:Y:S01]  /*7d00*/  STL [R1+0x2b4], R0 ;  /* 0x0002b40001007387 */ /* 0x0005e20000100800 */
[----:B0-----:R-:W-:Y:S02]  /*7d10*/  LEA R2, P0, R10, UR14, 0x1 ;  /* 0x0000000e0a027c11 */ /* 0x001fe4000f8008ff */
[----:B-1----:R-:W-:-:S03]  /*7d20*/  LEA.HI.X.SX32 R3, R28, UR15, 0x1, P1 ;  /* 0x0000000f1c037c11 */ /* 0x002fc600088f0eff */
[----:B------:R0:W-:Y:S01]  /*7d30*/  STL [R1+0x3c4], R2 ;  /* 0x0003c40201007387 */ /* 0x0001e20000100800 */
[----:B--2---:R-:W-:-:S03]  /*7d40*/  LEA R0, P1, R11, UR14, 0x1 ;  /* 0x0000000e0b007c11 */ /* 0x004fc6000f8208ff */
[----:B------:R1:W-:Y:S04]  /*7d50*/  STL [R1+0x354], R3 ;  /* 0x0003540301007387 */ /* 0x0003e80000100800 */
[----:B------:R2:W-:Y:S01]  /*7d60*/  STL [R1+0x2c8], R0 ;  /* 0x0002c80001007387 */ /* 0x0005e20000100800 */
[----:B0-----:R-:W-:Y:S02]  /*7d70*/  LEA.HI.X.SX32 R2, R20, UR15, 0x1, P2 ;  /* 0x0000000f14027c11 */ /* 0x001fe400090f0eff */
[----:B-1----:R-:W-:-:S03]  /*7d80*/  LEA R3, P2, R12, UR14, 0x1 ;  /* 0x0000000e0c037c11 */ /* 0x002fc6000f8408ff */
[----:B------:R0:W-:Y:S01]  /*7d90*/  STL [R1+0x234], R2 ;  /* 0x0002340201007387 */ /* 0x0001e20000100800 */
[----:B--2---:R-:W-:-:S03]  /*7da0*/  LEA.HI.X.SX32 R0, R6, UR15, 0x1, P3 ;  /* 0x0000000f06007c11 */ /* 0x004fc600098f0eff */
[----:B------:R1:W-:Y:S01]  /*7db0*/  STL [R1+0x368], R3 ;  /* 0x0003680301007387 */ /* 0x0003e20000100800 */
[----:B------:R-:W2:Y:S03]  /*7dc0*/  LDC R6, c[0x0][0x3ac] ;  /* 0x0000eb00ff067b82 */ /* 0x000ea60000000800 */
[----:B------:R3:W-:Y:S01]  /*7dd0*/  STL [R1+0x2bc], R0 ;  /* 0x0002bc0001007387 */ /* 0x0007e20000100800 */
[----:B0-----:R-:W-:Y:S02]  /*7de0*/  LEA R2, P3, R13, UR14, 0x1 ;  /* 0x0000000e0d027c11 */ /* 0x001fe4000f8608ff */
[----:B-1----:R-:W-:-:S03]  /*7df0*/  LEA.HI.X.SX32 R3, R7, UR15, 0x1, P4 ;  /* 0x0000000f07037c11 */ /* 0x002fc6000a0f0eff */
[----:B------:R0:W-:Y:S01]  /*7e00*/  STL [R1+0x3c8], R2 ;  /* 0x0003c80201007387 */ /* 0x0001e20000100800 */
[----:B---3--:R-:W-:-:S03]  /*7e10*/  LEA R0, P4, R16, UR14, 0x1 ;  /* 0x0000000e10007c11 */ /* 0x008fc6000f8808ff */
[----:B------:R5:W-:Y:S04]  /*7e20*/  STL [R1+0x35c], R3 ;  /* 0x00035c0301007387 */ /* 0x000be80000100800 */
[----:B------:R1:W-:Y:S01]  /*7e30*/  STL [R1+0x2d0], R0 ;  /* 0x0002d00001007387 */ /* 0x0003e20000100800 */
[----:B0-----:R-:W-:Y:S02]  /*7e40*/  LEA.HI.X.SX32 R2, R8, UR15, 0x1, P5 ;  /* 0x0000000f08027c11 */ /* 0x001fe4000a8f0eff */
[----:B-----5:R-:W-:-:S03]  /*7e50*/  LEA R3, P5, R17, UR14, 0x1 ;  /* 0x0000000e11037c11 */ /* 0x020fc6000f8a08ff */
[----:B------:R4:W-:Y:S01]  /*7e60*/  STL [R1+0x238], R2 ;  /* 0x0002380201007387 */ /* 0x0009e20000100800 */
[----:B-1----:R-:W-:-:S03]  /*7e70*/  LEA.HI.X.SX32 R0, R9, UR15, 0x1, P6 ;  /* 0x0000000f09007c11 */ /* 0x002fc6000b0f0eff */
[----:B------:R0:W-:Y:S04]  /*7e80*/  STL [R1+0x370], R3 ;  /* 0x0003700301007387 */ /* 0x0001e80000100800 */
[----:B------:R1:W-:Y:S01]  /*7e90*/  STL [R1+0x2c4], R0 ;  /* 0x0002c40001007387 */ /* 0x0003e20000100800 */
[----:B----4-:R-:W-:Y:S02]  /*7ea0*/  LEA R2, P6, R18, UR14, 0x1 ;  /* 0x0000000e12027c11 */ /* 0x010fe4000f8c08ff */
[----:B0-----:R-:W-:-:S03]  /*7eb0*/  LEA.HI.X.SX32 R3, R10, UR15, 0x1, P0 ;  /* 0x0000000f0a037c11 */ /* 0x001fc600080f0eff */
[----:B------:R0:W-:Y:S01]  /*7ec0*/  STL [R1+0x3cc], R2 ;  /* 0x0003cc0201007387 */ /* 0x0001e20000100800 */
[----:B-1----:R-:W-:-:S03]  /*7ed0*/  LEA R0, P0, R19, UR14, 0x1 ;  /* 0x0000000e13007c11 */ /* 0x002fc6000f8008ff */
[----:B------:R1:W-:Y:S04]  /*7ee0*/  STL [R1+0x364], R3 ;  /* 0x0003640301007387 */ /* 0x0003e80000100800 */
[----:B------:R3:W-:Y:S01]  /*7ef0*/  STL [R1+0x2d8], R0 ;  /* 0x0002d80001007387 */ /* 0x0007e20000100800 */
[----:B0-----:R-:W-:Y:S02]  /*7f00*/  LEA.HI.X.SX32 R2, R11, UR15, 0x1, P1 ;  /* 0x0000000f0b027c11 */ /* 0x001fe400088f0eff */
[----:B-1----:R-:W-:-:S03]  /*7f10*/  LEA R3, P1, R27, UR14, 0x1 ;  /* 0x0000000e1b037c11 */ /* 0x002fc6000f8208ff */
[----:B------:R0:W-:Y:S01]  /*7f20*/  STL [R1+0x23c], R2 ;  /* 0x00023c0201007387 */ /* 0x0001e20000100800 */
[----:B---3--:R-:W-:-:S03]  /*7f30*/  LEA.HI.X.SX32 R0, R12, UR15, 0x1, P2 ;  /* 0x0000000f0c007c11 */ /* 0x008fc600090f0eff */
[----:B------:R1:W-:Y:S04]  /*7f40*/  STL [R1+0x378], R3 ;  /* 0x0003780301007387 */ /* 0x0003e80000100800 */
[----:B------:R3:W-:Y:S01]  /*7f50*/  STL [R1+0x2cc], R0 ;  /* 0x0002cc0001007387 */ /* 0x0007e20000100800 */
[----:B0-----:R-:W-:Y:S02]  /*7f60*/  LEA R2, P2, R22, UR14, 0x1 ;  /* 0x0000000e16027c11 */ /* 0x001fe4000f8408ff */
[----:B-1----:R-:W-:-:S03]  /*7f70*/  LEA.HI.X.SX32 R3, R13, UR15, 0x1, P3 ;  /* 0x0000000f0d037c11 */ /* 0x002fc600098f0eff */
[----:B------:R0:W-:Y:S01]  /*7f80*/  STL [R1+0x3d0], R2 ;  /* 0x0003d00201007387 */ /* 0x0001e20000100800 */
[----:B---3--:R-:W-:-:S03]  /*7f90*/  LEA R0, P3, R23, UR14, 0x1 ;  /* 0x0000000e17007c11 */ /* 0x008fc6000f8608ff */
[----:B------:R1:W-:Y:S01]  /*7fa0*/  STL [R1+0x36c], R3 ;  /* 0x00036c0301007387 */ /* 0x0003e20000100800 */
[----:B------:R-:W3:Y:S01]  /*7fb0*/  S2R R20, SR_TID.X ;  /* 0x0000000000147919 */ /* 0x000ee20000002100 */
[----:B0-----:R-:W-:Y:S02]  /*7fc0*/  LEA.HI.X.SX32 R2, R16, UR15, 0x1, P4 ;  /* 0x0000000f10027c11 */ /* 0x001fe4000a0f0eff */
[----:B------:R0:W-:Y:S01]  /*7fd0*/  STL [R1+0x2e0], R0 ;  /* 0x0002e00001007387 */ /* 0x0001e20000100800 */
[----:B-1----:R-:W-:-:S03]  /*7fe0*/  LEA R3, P4, R24, UR14, 0x1 ;  /* 0x0000000e18037c11 */ /* 0x002fc6000f8808ff */
[----:B------:R1:W-:Y:S01]  /*7ff0*/  STL [R1+0x240], R2 ;  /* 0x0002400201007387 */ /* 0x0003e20000100800 */
[----:B0-----:R-:W-:-:S03]  /*8000*/  LEA.HI.X.SX32 R0, R17, UR15, 0x1, P5 ;  /* 0x0000000f11007c11 */ /* 0x001fc6000a8f0eff */
[----:B------:R0:W-:Y:S01]  /*8010*/  STL [R1+0x380], R3 ;  /* 0x0003800301007387 */ /* 0x0001e20000100800 */
[----:B-1----:R-:W-:-:S03]  /*8020*/  LEA R2, P5, R25, UR14, 0x1 ;  /* 0x0000000e19027c11 */ /* 0x002fc6000f8a08ff */
[----:B------:R1:W-:Y:S01]  /*8030*/  STL [R1+0x2d4], R0 ;  /* 0x0002d40001007387 */ /* 0x0003e20000100800 */
        /* <DEDUP_REMOVED lines=8> */
[----:B----4-:R-:W-:-:S03]  /*80c0*/  LEA.HI.X.SX32 R0, R27, UR15, 0x1, P1 ;  /* 0x0000000f1b007c11 */ /* 0x010fc600088f0eff */
[----:B------:R1:W-:Y:S04]  /*80d0*/  STL [R1+0x3d8], R3 ;  /* 0x0003d80301007387 */ /* 0x0003e80000100800 */
[----:B------:R4:W-:Y:S01]  /*80e0*/  STL [R1+0x2dc], R0 ;  /* 0x0002dc0001007387 */ /* 0x0009e20000100800 */
[----:B0-----:R-:W-:Y:S02]  /*80f0*/  LEA.HI.X.SX32 R2, R22, UR15, 0x1, P2 ;  /* 0x0000000f16027c11 */ /* 0x001fe400090f0eff */
[----:B-1----:R-:W-:-:S03]  /*8100*/  LEA.HI.X.SX32 R3, R23, UR15, 0x1, P3 ;  /* 0x0000000f17037c11 */ /* 0x002fc600098f0eff */
[----:B------:R0:W-:Y:S01]  /*8110*/  STL [R1+0x37c], R2 ;  /* 0x00037c0201007387 */ /* 0x0001e20000100800 */
[----:B----4-:R-:W-:-:S03]  /*8120*/  LEA.HI.X.SX32 R0, R24, UR15, 0x1, P4 ;  /* 0x0000000f18007c11 */ /* 0x010fc6000a0f0eff */
[----:B------:R1:W-:Y:S04]  /*8130*/  STL [R1+0x248], R3 ;  /* 0x0002480301007387 */ /* 0x0003e80000100800 */
[----:B------:R4:W-:Y:S01]  /*8140*/  STL [R1+0x2e4], R0 ;  /* 0x0002e40001007387 */ /* 0x0009e20000100800 */
[----:B0-----:R-:W-:Y:S01]  /*8150*/  LEA.HI.X.SX32 R2, R25, UR15, 0x1, P5 ;  /* 0x0000000f19027c11 */ /* 0x001fe2000a8f0eff */
[----:B------:R-:W0:Y:S01]  /*8160*/  S2R R15, SR_TID.X ;  /* 0x00000000000f7919 */ /* 0x000e220000002100 */
[----:B-1----:R-:W1:Y:S01]  /*8170*/  LDC R3, c[0x0][0x3a8] ;  /* 0x0000ea00ff037b82 */ /* 0x002e620000000800 */
[----:B----4-:R-:W-:Y:S02]  /*8180*/  LEA.HI.X.SX32 R0, R26, UR15, 0x1, P6 ;  /* 0x0000000f1a007c11 */ /* 0x010fe4000b0f0eff */
[----:B------:R4:W-:Y:S04]  /*8190*/  STL [R1+0x384], R2 ;  /* 0x0003840201007387 */ /* 0x0009e80000100800 */
[----:B------:R3:W-:Y:S01]  /*81a0*/  STL [R1+0x2e8], R0 ;  /* 0x0002e80001007387 */ /* 0x0007e20000100800 */
[----:B----4-:R-:W-:Y:S01]  /*81b0*/  LEA.HI.X.SX32 R2, R21, UR15, 0x1, P0 ;  /* 0x0000000f15027c11 */ /* 0x010fe200080f0eff */
[----:B---3--:R-:W-:-:S04]  /*81c0*/  IMAD.SHL.U32 R0, R20, 0x20, RZ ;  /* 0x0000002014007824 */ /* 0x008fc800078e00ff */
[----:B------:R3:W-:Y:S04]  /*81d0*/  STL [R1+0x38c], R2 ;  /* 0x00038c0201007387 */ /* 0x0007e80000100800 */
[----:B------:R1:W-:Y:S04]  /*81e0*/  STL [R1+0x41c], R0 ;  /* 0x00041c0001007387 */ /* 0x0003e80000100800 */
[----:B------:R4:W-:Y:S04]  /*81f0*/  STL [R1+0xb0], RZ ;  /* 0x0000b0ff01007387 */ /* 0x0009e80000100800 */
        /* <DEDUP_REMOVED lines=52> */
[----:B------:R4:W-:Y:S01]  /*8540*/  STL [R1+0x12c], RZ ;  /* 0x00012cff01007387 */ /* 0x0009e20000100800 */
[----:B0-----:R-:W-:-:S03]  /*8550*/  SHF.R.U32.HI R15, RZ, 0x6, R15 ;  /* 0x00000006ff0f7819 */ /* 0x001fc6000001160f */
[----:B------:R4:W-:Y:S04]  /*8560*/  STL [R1+0x130], RZ ;  /* 0x000130ff01007387 */ /* 0x0009e80000100800 */
[----:B------:R4:W-:Y:S04]  /*8570*/  STL [R1+0x134], RZ ;  /* 0x000134ff01007387 */ /* 0x0009e80000100800 */
[----:B------:R4:W-:Y:S01]  /*8580*/  STL [R1+0x110], RZ ;  /* 0x000110ff01007387 */ /* 0x0009e20000100800 */
[----:B------:R-:W-:-:S03]  /*8590*/  SHF.R.U32.HI R27, RZ, 0x6, R20 ;  /* 0x00000006ff1b7819 */ /* 0x000fc60000011614 */
[----:B------:R4:W-:Y:S01]  /*85a0*/  STL [R1+0x114], RZ ;  /* 0x000114ff01007387 */ /* 0x0009e20000100800 */
[----:B------:R-:W-:-:S03]  /*85b0*/  SGXT.U32 R15, R15, 0x3 ;  /* 0x000000030f0f781a */ /* 0x000fc60000000000 */
[----:B------:R4:W-:Y:S04]  /*85c0*/  STL [R1+0x118], RZ ;  /* 0x000118ff01007387 */ /* 0x0009e80000100800 */
[----:B------:R4:W-:Y:S04]  /*85d0*/  STL [R1+0x11c], RZ ;  /* 0x00011cff01007387 */ /* 0x0009e80000100800 */
[----:B------:R4:W-:Y:S01]  /*85e0*/  STL [R1+0x100], RZ ;  /* 0x000100ff01007387 */ /* 0x0009e20000100800 */
[----:B------:R-:W-:-:S03]  /*85f0*/  SGXT.U32 R27, R27, 0x3 ;  /* 0x000000031b1b781a */ /* 0x000fc60000000000 */
[----:B------:R4:W-:Y:S01]  /*8600*/  STL [R1+0x104], RZ ;  /* 0x000104ff01007387 */ /* 0x0009e20000100800 */
[----:B---3--:R-:W-:-:S03]  /*8610*/  LOP3.LUT R2, R15, 0x38, RZ, 0xfc, !PT ;  /* 0x000000380f027812 */ /* 0x008fc600078efcff */
[----:B------:R4:W-:Y:S01]  /*8620*/  STL [R1+0x108], RZ ;  /* 0x000108ff01007387 */ /* 0x0009e20000100800 */
[----:B------:R-:W-:-:S03]  /*8630*/  LOP3.LUT R14, R15, 0x30, RZ, 0xfc, !PT ;  /* 0x000000300f0e7812 */ /* 0x000fc600078efcff */
[----:B------:R4:W-:Y:S01]  /*8640*/  STL [R1+0x10c], RZ ;  /* 0x00010cff01007387 */ /* 0x0009e20000100800 */
[----:B------:R-:W-:Y:S01]  /*8650*/  LOP3.LUT R15, R15, 0x28, RZ, 0xfc, !PT ;  /* 0x000000280f0f7812 */ /* 0x000fe200078efcff */
[-C--:B-1----:R-:W-:Y:S01]  /*8660*/  IMAD R0, R27, R3.reuse, RZ ;  /* 0x000000031b007224 */ /* 0x082fe200078e02ff */
[----:B------:R-:W-:Y:S01]  /*8670*/  LOP3.LUT R20, R20, 0x3f, RZ, 0xc0, !PT ;  /* 0x0000003f14147812 */ /* 0x000fe200078ec0ff */
[-C--:B------:R-:W-:Y:S02]  /*8680*/  IMAD R0, R2, R3.reuse, RZ ;  /* 0x0000000302007224 */ /* 0x080fe400078e02ff */
[-C--:B------:R-:W-:Y:S01]  /*8690*/  IMAD R2, R15, R3.reuse, RZ ;  /* 0x000000030f027224 */ /* 0x080fe200078e02ff */
[C---:B------:R-:W-:Y:S01]  /*86a0*/  LOP3.LUT R15, R27.reuse, 0x18, RZ, 0xfc, !PT ;  /* 0x000000181b0f7812 */ /* 0x040fe200078efcff */
[----:B--2---:R-:W-:Y:S01]  /*86b0*/  IMAD R0, R20, R6, RZ ;  /* 0x0000000614007224 */ /* 0x004fe200078e02ff */
[C---:B------:R-:W-:Y:S01]  /*86c0*/  LOP3.LUT R20, R27.reuse, 0x10, RZ, 0xfc, !PT ;  /* 0x000000101b147812 */ /* 0x040fe200078efcff */
[-C--:B------:R-:W-:Y:S01]  /*86d0*/  IMAD R7, R14, R3.reuse, RZ ;  /* 0x000000030e077224 */ /* 0x080fe200078e02ff */
[----:B------:R-:W-:Y:S01]  /*86e0*/  LOP3.LUT R14, R27, 0x20, RZ, 0xfc, !PT ;  /* 0x000000201b0e7812 */ /* 0x000fe200078efcff */
[----:B------:R-:W-:Y:S01]  /*86f0*/  IMAD R2, R15, R3, RZ ;  /* 0x000000030f027224 */ /* 0x000fe200078e02ff */
[----:B------:R-:W-:-:S02]  /*8700*/  LOP3.LUT R27, R27, 0x8, RZ, 0xfc, !PT ;  /* 0x000000081b1b7812 */ /* 0x000fc400078efcff */
[----:B------:R-:W-:Y:S01]  /*8710*/  SHF.R.S32.HI R2, RZ, 0x1f, R0 ;  /* 0x0000001fff027819 */ /* 0x000fe20000011400 */
[-C--:B------:R-:W-:Y:S02]  /*8720*/  IMAD R7, R14, R3.reuse, RZ ;  /* 0x000000030e077224 */ /* 0x080fe400078e02ff */
[-C--:B------:R-:W-:Y:S01]  /*8730*/  IMAD R6, R20, R3.reuse, RZ ;  /* 0x0000000314067224 */ /* 0x080fe200078e02ff */
[C---:B------:R-:W-:Y:S01]  /*8740*/  SHF.L.U64.HI R2, R0.reuse, 0x1, R2 ;  /* 0x0000000100027819 */ /* 0x040fe20000010202 */
[----:B------:R-:W-:Y:S02]  /*8750*/  IMAD R3, R27, R3, RZ ;  /* 0x000000031b037224 */ /* 0x000fe400078e02ff */
[----:B----4-:R-:W-:-:S07]  /*8760*/  IMAD.SHL.U32 R0, R0, 0x2, RZ ;  /* 0x0000000200007824 */ /* 0x010fce00078e00ff */
.L_x_2:
[----:B------:R-:W0:Y:S01]  /*8770*/  S2R R6, SR_TID.X ;  /* 0x0000000000067919 */ /* 0x000e220000002100 */
[----:B------:R-:W1:Y:S01]  /*8780*/  LDC R9, c[0x0][0x3a8] ;  /* 0x0000ea00ff097b82 */ /* 0x000e620000000800 */
[----:B------:R-:W-:Y:S01]  /*8790*/  PRMT R20, RZ, 0x7610, R20 ;  /* 0x00007610ff147816 */ /* 0x000fe20000000014 */
[----:B------:R-:W2:Y:S01]  /*87a0*/  S2R R29, SR_TID.X ;  /* 0x00000000001d7919 */ /* 0x000ea20000002100 */
[----:B------:R3:W-:Y:S05]  /*87b0*/  STL.64 [R1+0x958], R24 ;  /* 0x0009581801007387 */ /* 0x0007ea0000100a00 */
[----:B------:R-:W4:Y:S01]  /*87c0*/  LDC R11, c[0x0][0x3a8] ;  /* 0x0000ea00ff0b7b82 */ /* 0x000f220000000800 */
[----:B------:R-:W-:-:S02]  /*87d0*/  PRMT R19, RZ, 0x7610, R19 ;  /* 0x00007610ff137816 */ /* 0x000fc40000000013 */
[----:B------:R-:W-:Y:S01]  /*87e0*/  PRMT R18, RZ, 0x7610, R18 ;  /* 0x00007610ff127816 */ /* 0x000fe20000000012 */
[----:B------:R-:W-:Y:S04]  /*87f0*/  STL [R1+0x950], R27 ;  /* 0x0009501b01007387 */ /* 0x000fe80000100800 */
[----:B------:R-:W1:Y:S01]  /*8800*/  LDC R12, c[0x0][0x3a8] ;  /* 0x0000ea00ff0c7b82 */ /* 0x000e620000000800 */
[----:B------:R-:W-:Y:S01]  /*8810*/  PRMT R17, RZ, 0x7610, R17 ;  /* 0x00007610ff117816 */ /* 0x000fe20000000011 */
[----:B------:R-:W-:Y:S01]  /*8820*/  STL [R1+0x94c], R26 ;  /* 0x00094c1a01007387 */ /* 0x000fe20000100800 */
[----:B---3--:R-:W-:Y:S02]  /*8830*/  IMAD.MOV.U32 R24, RZ, RZ, R4 ;  /* 0x000000ffff187224 */ /* 0x008fe400078e0004 */
[----:B------:R-:W-:Y:S01]  /*8840*/  IMAD.MOV.U32 R25, RZ, RZ, R5 ;  /* 0x000000ffff197224 */ /* 0x000fe200078e0005 */
[----:B------:R-:W-:Y:S02]  /*8850*/  STL [R1+0x948], R16 ;  /* 0x0009481001007387 */ /* 0x000fe40000100800 */
[----:B------:R-:W3:Y:S02]  /*8860*/  LDC R15, c[0x0][0x3a8] ;  /* 0x0000ea00ff0f7b82 */ /* 0x000ee40000000800 */
[----:B------:R1:W-:Y:S01]  /*8870*/  STL.64 [R1+0x190], R24 ;  /* 0x0001901801007387 */ /* 0x0003e20000100a00 */
[----:B0-----:R-:W-:-:S05]  /*8880*/  SHF.R.U32.HI R7, RZ, 0x6, R6 ;  /* 0x00000006ff077819 */ /* 0x001fca0000011606 */
[----:B------:R-:W0:Y:S01]  /*8890*/  LDC R13, c[0x0][0x3a8] ;  /* 0x0000ea00ff0d7b82 */ /* 0x000e220000000800 */
[----:B------:R-:W-:Y:S02]  /*88a0*/  SGXT.U32 R7, R7, 0x3 ;  /* 0x000000030707781a */ /* 0x000fe40000000000 */
[----:B--2---:R-:W-:-:S05]  /*88b0*/  SHF.R.U32.HI R3, RZ, 0x6, R29 ;  /* 0x00000006ff037819 */ /* 0x004fca000001161d */
[----:B------:R-:W2:Y:S01]  /*88c0*/  LDC R6, c[0x0][0x3a8] ;  /* 0x0000ea00ff067b82 */ /* 0x000ea20000000800 */
[----:B------:R-:W-:-:S04]  /*88d0*/  SGXT.U32 R3, R3, 0x3 ;  /* 0x000000030303781a */ /* 0x000fc80000000000 */
[----:B------:R-:W-:Y:S01]  /*88e0*/  ISETP.GE.AND P0, PT, R3, UR8, PT ;  /* 0x0000000803007c0c */ /* 0x000fe2000bf06270 */
[----:B--2---:R-:W-:Y:S02]  /*88f0*/  IMAD R6, R7, R6, RZ ;  /* 0x0000000607067224 */ /* 0x004fe400078e02ff */
[----:B------:R-:W2:Y:S02]  /*8900*/  S2R R7, SR_TID.X ;  /* 0x0000000000077919 */ /* 0x000ea40000002100 */
[----:B------:R-:W-:Y:S01]  /*8910*/  IMAD.WIDE R4, R6, 0x2, R24 ;  /* 0x0000000206047825 */ /* 0x000fe200078e0218 */
[----:B------:R-:W-:-:S07]  /*8920*/  LOP3.LUT R6, R3, 0x8, RZ, 0xfc, !PT ;  /* 0x0000000803067812 */ /* 0x000fce00078efcff */
[----:B------:R0:W3:Y:S01]  /*8930*/  @!P0 LDG.E.U16 R20, desc[UR10][R4.64] ;  /* 0x0000000a04148981 */ /* 0x0000e2000c1e1500 */
[----:B------:R-:W-:Y:S02]  /*8940*/  ISETP.GE.AND P2, PT, R6, UR8, PT ;  /* 0x0000000806007c0c */ /* 0x000fe4000bf46270 */
[----:B--2---:R-:W-:-:S04]  /*8950*/  SHF.R.U32.HI R7, RZ, 0x6, R7 ;  /* 0x00000006ff077819 */ /* 0x004fc80000011607 */
[----:B------:R-:W-:-:S04]  /*8960*/  SGXT.U32 R7, R7, 0x3 ;  /* 0x000000030707781a */ /* 0x000fc80000000000 */
[----:B------:R-:W-:-:S05]  /*8970*/  LOP3.LUT R7, R7, 0x8, RZ, 0xfc, !PT ;  /* 0x0000000807077812 */ /* 0x000fca00078efcff */
[----:B-1----:R-:W-:Y:S02]  /*8980*/  IMAD R7, R7, R9, RZ ;  /* 0x0000000907077224 */ /* 0x002fe400078e02ff */
[----:B------:R-:W1:Y:S01]  /*8990*/  S2R R9, SR_TID.X ;  /* 0x0000000000097919 */ /* 0x000e620000002100 */
[----:B------:R-:W-:Y:S01]  /*89a0*/  LOP3.LUT R6, R3, 0x10, RZ, 0xfc, !PT ;  /* 0x0000001003067812 */ /* 0x000fe200078efcff */
[----:B0-----:R-:W-:Y:S01]  /*89b0*/  IMAD.WIDE R4, R7, 0x2, R24 ;  /* 0x0000000207047825 */ /* 0x001fe200078e0218 */
[----:B------:R-:W-:Y:S02]  /*89c0*/  LOP3.LUT R7, R3, 0x18, RZ, 0xfc, !PT ;  /* 0x0000001803077812 */ /* 0x000fe400078efcff */
[----:B------:R-:W-:Y:S02]  /*89d0*/  ISETP.GE.AND P3, PT, R6, UR8, PT ;  /* 0x0000000806007c0c */ /* 0x000fe4000bf66270 */
[----:B------:R-:W-:Y:S01]  /*89e0*/  ISETP.GE.AND P1, PT, R7, UR8, PT ;  /* 0x0000000807007c0c */ /* 0x000fe2000bf26270 */
[----:B------:R0:W2:Y:S01]  /*89f0*/  @!P2 LDG.E.U16 R19, desc[UR10][R4.64] ;  /* 0x0000000a0413a981 */ /* 0x0000a2000c1e1500 */
[----:B-1----:R-:W-:-:S04]  /*8a00*/  SHF.R.U32.HI R10, RZ, 0x6, R9 ;  /* 0x00000006ff0a7819 */ /* 0x002fc80000011609 */
[----:B------:R-:W-:-:S04]  /*8a10*/  SGXT.U32 R10, R10, 0x3 ;  /* 0x000000030a0a781a */ /* 0x000fc80000000000 */
[C---:B------:R-:W-:Y:S02]  /*8a20*/  LOP3.LUT R9, R10.reuse, 0x10, RZ, 0xfc, !PT ;  /* 0x000000100a097812 */ /* 0x040fe400078efcff */
[----:B------:R-:W-:-:S05]  /*8a30*/  LOP3.LUT R10, R10, 0x18, RZ, 0xfc, !PT ;  /* 0x000000180a0a7812 */ /* 0x000fca00078efcff */
[----:B----4-:R-:W-:-:S04]  /*8a40*/  IMAD R10, R10, R11, RZ ;  /* 0x0000000b0a0a7224 */ /* 0x010fc800078e02ff */
[----:B------:R-:W-:Y:S02]  /*8a50*/  IMAD.WIDE R6, R10, 0x2, R24 ;  /* 0x000000020a067825 */ /* 0x000fe400078e0218 */
[----:B------:R-:W1:Y:S02]  /*8a60*/  S2R R10, SR_TID.X ;  /* 0x00000000000a7919 */ /* 0x000e640000002100 */
[----:B------:R-:W-:Y:S02]  /*8a70*/  IMAD R9, R9, R12, RZ ;  /* 0x0000000c09097224 */ /* 0x000fe400078e02ff */
[----:B------:R-:W4:Y:S01]  /*8a80*/  LDC R12, c[0x0][0x3a8] ;  /* 0x0000ea00ff0c7b82 */ /* 0x000f220000000800 */
[----:B------:R-:W-:Y:S01]  /*8a90*/  LOP3.LUT R8, R29, 0x3f, RZ, 0xc0, !PT ;  /* 0x0000003f1d087812 */ /* 0x000fe200078ec0ff */
[----:B------:R1:W2:Y:S03]  /*8aa0*/  @!P1 LDG.E.U16 R17, desc[UR10][R6.64] ;  /* 0x0000000a06119981 */ /* 0x0002a6000c1e1500 */
[----:B------:R-:W-:-:S02]  /*8ab0*/  ISETP.GE.AND P0, PT, R8, UR8, PT ;  /* 0x0000000808007c0c */ /* 0x000fc4000bf06270 */
[----:B------:R-:W-:Y:S01]  /*8ac0*/  LOP3.LUT R8, R3, 0x20, RZ, 0xfc, !PT ;  /* 0x0000002003087812 */ /* 0x000fe200078efcff */
[----:B0-----:R-:W-:-:S03]  /*8ad0*/  IMAD.WIDE R4, R9, 0x2, R24 ;  /* 0x0000000209047825 */ /* 0x001fc600078e0218 */
[----:B------:R-:W-:Y:S02]  /*8ae0*/  ISETP.GE.AND P2, PT, R8, UR8, PT ;  /* 0x0000000808007c0c */ /* 0x000fe4000bf46270 */
[----:B------:R0:W2:Y:S01]  /*8af0*/  @!P3 LDG.E.U16 R18, desc[UR10][R4.64] ;  /* 0x0000000a0412b981 */ /* 0x0000a2000c1e1500 */
[----:B-1----:R-:W-:-:S04]  /*8b00*/  SHF.R.U32.HI R10, RZ, 0x6, R10 ;  /* 0x00000006ff0a7819 */ /* 0x002fc8000001160a */
[----:B------:R-:W-:-:S04]  /*8b10*/  SGXT.U32 R10, R10, 0x3 ;  /* 0x000000030a0a781a */ /* 0x000fc80000000000 */
[----:B------:R-:W-:Y:S02]  /*8b20*/  LOP3.LUT R11, R10, 0x20, RZ, 0xfc, !PT ;  /* 0x000000200a0b7812 */ /* 0x000fe400078efcff */
[----:B------:R-:W-:-:S03]  /*8b30*/  PRMT R7, RZ, 0x7610, R7 ;  /* 0x00007610ff077816 */ /* 0x000fc60000000007 */
[----:B----4-:R-:W-:-:S04]  /*8b40*/  IMAD R11, R11, R12, RZ ;  /* 0x0000000c0b0b7224 */ /* 0x010fc800078e02ff */
[----:B0-----:R-:W-:Y:S01]  /*8b50*/  IMAD.WIDE R4, R11, 0x2, R24 ;  /* 0x000000020b047825 */ /* 0x001fe200078e0218 */
[----:B------:R-:W0:Y:S01]  /*8b60*/  S2R R10, SR_TID.X ;  /* 0x00000000000a7919 */ /* 0x000e220000002100 */
[----:B------:R-:W1:Y:S03]  /*8b70*/  LDC R11, c[0x0][0x3a8] ;  /* 0x0000ea00ff0b7b82 */ /* 0x000e660000000800 */
[----:B------:R-:W4:Y:S01]  /*8b80*/  @!P2 LDG.E.U16 R7, desc[UR10][R4.64] ;  /* 0x0000000a0407a981 */ /* 0x000f22000c1e1500 */
[C---:B------:R-:W-:Y:S02]  /*8b90*/  LOP3.LUT R8, R3.reuse, 0x28, RZ, 0xfc, !PT ;  /* 0x0000002803087812 */ /* 0x040fe400078efcff */
[----:B------:R-:W-:Y:S02]  /*8ba0*/  LOP3.LUT R9, R3, 0x30, RZ, 0xfc, !PT ;  /* 0x0000003003097812 */ /* 0x000fe400078efcff */
[----:B------:R-:W-:-:S02]  /*8bb0*/  ISETP.GE.AND P4, PT, R8, UR8, PT ;  /* 0x0000000808007c0c */ /* 0x000fc4000bf86270 */
[----:B------:R-:W-:Y:S02]  /*8bc0*/  LOP3.LUT R3, R3, 0x38, RZ, 0xfc, !PT ;  /* 0x0000003803037812 */ /* 0x000fe400078efcff */
[----:B------:R-:W-:Y:S02]  /*8bd0*/  PRMT R21, RZ, 0x7610, R21 ;  /* 0x00007610ff157816 */ /* 0x000fe40000000015 */
[----:B------:R-:W-:Y:S02]  /*8be0*/  ISETP.GE.AND P3, PT, R3, UR8, PT ;  /* 0x0000000803007c0c */ /* 0x000fe4000bf66270 */
[----:B0-----:R-:W-:-:S04]  /*8bf0*/  SHF.R.U32.HI R14, RZ, 0x6, R10 ;  /* 0x00000006ff0e7819 */ /* 0x001fc8000001160a */
[----:B------:R-:W-:-:S04]  /*8c00*/  SGXT.U32 R14, R14, 0x3 ;  /* 0x000000030e0e781a */ /* 0x000fc80000000000 */
[C---:B------:R-:W-:Y:S02]  /*8c10*/  LOP3.LUT R12, R14.reuse, 0x30, RZ, 0xfc, !PT ;  /* 0x000000300e0c7812 */ /* 0x040fe400078efcff */
[C---:B------:R-:W-:Y:S02]  /*8c20*/  LOP3.LUT R10, R14.reuse, 0x28, RZ, 0xfc, !PT ;  /* 0x000000280e0a7812 */ /* 0x040fe400078efcff */
[----:B------:R-:W-:Y:S01]  /*8c30*/  LOP3.LUT R14, R14, 0x38, RZ, 0xfc, !PT ;  /* 0x000000380e0e7812 */ /* 0x000fe200078efcff */
[----:B------:R-:W-:Y:S02]  /*8c40*/  IMAD R12, R12, R13, RZ ;  /* 0x0000000d0c0c7224 */ /* 0x000fe400078e02ff */
[----:B-1----:R-:W-:Y:S02]  /*8c50*/  IMAD R10, R10, R11, RZ ;  /* 0x0000000b0a0a7224 */ /* 0x002fe400078e02ff */
[----:B---3--:R-:W-:Y:S02]  /*8c60*/  IMAD R14, R14, R15, RZ ;  /* 0x0000000f0e0e7224 */ /* 0x008fe400078e02ff */
[----:B------:R-:W-:-:S04]  /*8c70*/  IMAD.WIDE R10, R10, 0x2, R24 ;  /* 0x000000020a0a7825 */ /* 0x000fc800078e0218 */
[--C-:B------:R-:W-:Y:S01]  /*8c80*/  IMAD.WIDE R12, R12, 0x2, R24.reuse ;  /* 0x000000020c0c7825 */ /* 0x100fe200078e0218 */
[----:B------:R0:W3:Y:S03]  /*8c90*/  @!P4 LDG.E.U16 R21, desc[UR10][R10.64] ;  /* 0x0000000a0a15c981 */ /* 0x0000e6000c1e1500 */
[----:B------:R-:W-:Y:S01]  /*8ca0*/  IMAD.WIDE R14, R14, 0x2, R24 ;  /* 0x000000020e0e7825 */ /* 0x000fe200078e0218 */
[----:B------:R-:W-:Y:S04]  /*8cb0*/  STL [R1+0x944], R20 ;  /* 0x0009441401007387 */ /* 0x000fe80000100800 */
[----:B--2---:R-:W-:Y:S04]  /*8cc0*/  STL [R1+0x940], R19 ;  /* 0x0009401301007387 */ /* 0x004fe80000100800 */
[----:B------:R-:W-:Y:S04]  /*8cd0*/  STL [R1+0x93c], R18 ;  /* 0x00093c1201007387 */ /* 0x000fe80000100800 */
[----:B------:R-:W-:Y:S04]  /*8ce0*/  STL [R1+0x938], R17 ;  /* 0x0009381101007387 */ /* 0x000fe80000100800 */
[----:B------:R-:W2:Y:S04]  /*8cf0*/  LDL R3, [R1+0x254] ;  /* 0x0002540001037983 */ /* 0x000ea80000100800 */
[----:B------:R-:W2:Y:S04]  /*8d00*/  LDL.LU.64 R24, [R1+0x958] ;  /* 0x0009580001187983 */ /* 0x000ea80000300a00 */
[----:B------:R-:W2:Y:S04]  /*8d10*/  LDL R5, [R1+0x1f4] ;  /* 0x0001f40001057983 */ /* 0x000ea80000100800 */
[----:B----4-:R-:W-:Y:S04]  /*8d20*/  STL [R1+0x934], R7 ;  /* 0x0009340701007387 */ /* 0x010fe80000100800 */
[----:B------:R-:W4:Y:S01]  /*8d30*/  LDL R10, [R1+0x2f4] ;  /* 0x0002f400010a7983 */ /* 0x000f220000100800 */
[----:B------:R-:W-:-:S02]  /*8d40*/  ISETP.GE.AND P5, PT, R9, UR8, PT ;  /* 0x0000000809007c0c */ /* 0x000fc4000bfa6270 */
[----:B------:R-:W-:Y:S01]  /*8d50*/  PRMT R8, RZ, 0x7610, R8 ;  /* 0x00007610ff087816 */ /* 0x000fe20000000008 */
[----:B------:R-:W3:Y:S01]  /*8d60*/  LDL R11, [R1+0x1e8] ;  /* 0x0001e800010b7983 */ /* 0x000ee20000100800 */
[----:B------:R-:W-:-:S06]  /*8d70*/  PRMT R27, RZ, 0x7610, R27 ;  /* 0x00007610ff1b7816 */ /* 0x000fcc000000001b */
[----:B------:R-:W3:Y:S04]  /*8d80*/  @!P3 LDG.E.U16 R27, desc[UR10][R14.64] ;  /* 0x0000000a0e1bb981 */ /* 0x000ee8000c1e1500 */
[----:B------:R1:W3:Y:S01]  /*8d90*/  @!P5 LDG.E.U16 R8, desc[UR10][R12.64] ;  /* 0x0000000a0c08d981 */ /* 0x0002e2000c1e1500 */
[----:B------:R-:W-:Y:S01]  /*8da0*/  PRMT R26, RZ, 0x7610, R26 ;  /* 0x00007610ff1a7816 */ /* 0x000fe2000000001a */
[----:B------:R-:W-:Y:S01]  /*8db0*/  BAR.SYNC.DEFER_BLOCKING 0x0 ;  /* 0x0000000000007b1d */ /* 0x000fe20000010000 */
[C---:B--2--5:R-:W-:Y:S01]  /*8dc0*/  IADD3 RZ, P2, PT, R5.reuse, R0, RZ ;  /* 0x0000000005ff7210 */ /* 0x064fe20007f5e0ff */
[----:B------:R-:W-:-:S04]  /*8dd0*/  IMAD.IADD R4, R5, 0x1, R0 ;  /* 0x0000000105047824 */ /* 0x000fc800078e0200 */
[----:B----4-:R-:W-:-:S05]  /*8de0*/  IMAD.X R5, R10, 0x1, R2, P2 ;  /* 0x000000010a057824 */ /* 0x010fca00010e0602 */
[----:B------:R-:W2:Y:S01]  /*8df0*/  @!P0 LDG.E.U16 R26, desc[UR10][R4.64] ;  /* 0x0000000a041a8981 */ /* 0x000ea2000c1e1500 */
[C---:B---3--:R-:W-:Y:S01]  /*8e00*/  IADD3 RZ, P1, PT, R11.reuse, R0, RZ ;  /* 0x000000000bff7210 */ /* 0x048fe20007f3e0ff */
[----:B0-----:R-:W-:Y:S01]  /*8e10*/  IMAD.IADD R10, R11, 0x1, R0 ;  /* 0x000000010b0a7824 */ /* 0x001fe200078e0200 */
[----:B-1----:R-:W-:Y:S01]  /*8e20*/  PRMT R12, RZ, 0x7610, R12 ;  /* 0x00007610ff0c7816 */ /* 0x002fe2000000000c */
[----:B------:R0:W-:Y:S02]  /*8e30*/  STL [R1], R27 ;  /* 0x0000001b01007387 */ /* 0x0001e40000100800 */
[----:B------:R-:W-:-:S05]  /*8e40*/  IMAD.X R11, R3, 0x1, R2, P1 ;  /* 0x00000001030b7824 */ /* 0x000fca00008e0602 */
[----:B------:R1:W3:Y:S04]  /*8e50*/  @!P0 LDG.E.U16 R12, desc[UR10][R10.64] ;  /* 0x0000000a0a0c8981 */ /* 0x0002e8000c1e1500 */
[----:B0-----:R-:W4:Y:S04]  /*8e60*/  LDL.LU R27, [R1+0x950] ;  /* 0x00095000011b7983 */ /* 0x001f280000300800 */
[----:B------:R-:W3:Y:S04]  /*8e70*/  LDL R3, [R1+0x250] ;  /* 0x0002500001037983 */ /* 0x000ee80000100800 */
[----:B--2---:R0:W-:Y:S04]  /*8e80*/  STL [R1+0xc4], R26 ;  /* 0x0000c41a01007387 */ /* 0x0041e80000100800 */
[----:B0-----:R-:W2:Y:S04]  /*8e90*/  LDL.LU R26, [R1+0x94c] ;  /* 0x00094c00011a7983 */ /* 0x001ea80000300800 */
[----:B------:R-:W2:Y:S04]  /*8ea0*/  LDL R5, [R1+0x1dc] ;  /* 0x0001dc0001057983 */ /* 0x000ea80000100800 */
[----:B------:R-:W3:Y:S01]  /*8eb0*/  LDL R10, [R1+0x200] ;  /* 0x00020000010a7983 */ /* 0x000ee20000100800 */
[----:B------:R-:W-:-:S03]  /*8ec0*/  PRMT R16, RZ, 0x7610, R16 ;  /* 0x00007610ff107816 */ /* 0x000fc60000000010 */
[----:B------:R-:W4:Y:S01]  /*8ed0*/  LDL R11, [R1+0x1f0] ;  /* 0x0001f000010b7983 */ /* 0x000f220000100800 */
[C---:B--2---:R-:W-:Y:S01]  /*8ee0*/  IADD3 RZ, P2, PT, R5.reuse, R0, RZ ;  /* 0x0000000005ff7210 */ /* 0x044fe20007f5e0ff */
[----:B------:R-:W-:-:S04]  /*8ef0*/  IMAD.IADD R4, R5, 0x1, R0 ;  /* 0x0000000105047824 */ /* 0x000fc800078e0200 */
[----:B---3--:R-:W-:-:S05]  /*8f00*/  IMAD.X R5, R10, 0x1, R2, P2 ;  /* 0x000000010a057824 */ /* 0x008fca00010e0602 */
[----:B------:R-:W2:Y:S01]  /*8f10*/  @!P0 LDG.E.U16 R16, desc[UR10][R4.64] ;  /* 0x0000000a04108981 */ /* 0x000ea2000c1e1500 */
[C---:B----4-:R-:W-:Y:S01]  /*8f20*/  IADD3 RZ, P1, PT, R11.reuse, R0, RZ ;  /* 0x000000000bff7210 */ /* 0x050fe20007f3e0ff */
[----:B-1----:R-:W-:Y:S02]  /*8f30*/  IMAD.IADD R10, R11, 0x1, R0 ;  /* 0x000000010b0a7824 */ /* 0x002fe400078e0200 */
[----:B------:R0:W-:Y:S04]  /*8f40*/  STL [R1+0xc0], R12 ;  /* 0x0000c00c01007387 */ /* 0x0001e80000100800 */
[----:B------:R-:W3:Y:S04]  /*8f50*/  LDL R11, [R1+0x2f0] ;  /* 0x0002f000010b7983 */ /* 0x000ee80000100800 */
[----:B0-----:R-:W4:Y:S04]  /*8f60*/  LDL R12, [R1+0x1d8] ;  /* 0x0001d800010c7983 */ /* 0x001f280000100800 */
[----:B--2---:R0:W-:Y:S04]  /*8f70*/  STL [R1+0x44], R16 ;  /* 0x0000441001007387 */ /* 0x0041e80000100800 */
[----:B0-----:R-:W2:Y:S04]  /*8f80*/  LDL.LU R16, [R1+0x948] ;  /* 0x0009480001107983 */ /* 0x001ea80000300800 */
[----:B------:R-:W2:Y:S01]  /*8f90*/  LDL R5, [R1+0x1e4] ;  /* 0x0001e40001057983 */ /* 0x000ea20000100800 */
[----:B---3--:R-:W-:Y:S01]  /*8fa0*/  IMAD.X R11, R11, 0x1, R2, P1 ;  /* 0x000000010b0b7824 */ /* 0x008fe200008e0602 */
[----:B------:R-:W-:-:S02]  /*8fb0*/  PRMT R14, RZ, 0x7610, R14 ;  /* 0x00007610ff0e7816 */ /* 0x000fc4000000000e */
[----:B------:R-:W-:-:S04]  /*8fc0*/  PRMT R13, RZ, 0x7610, R13 ;  /* 0x00007610ff0d7816 */ /* 0x000fc8000000000d */
[----:B------:R-:W3:Y:S01]  /*8fd0*/  @!P0 LDG.E.U16 R14, desc[UR10][R10.64] ;  /* 0x0000000a0a0e8981 */ /* 0x000ee2000c1e1500 */
[C---:B--2---:R-:W-:Y:S01]  /*8fe0*/  IADD3 RZ, P1, PT, R5.reuse, R0, RZ ;  /* 0x0000000005ff7210 */ /* 0x044fe20007f3e0ff */
[----:B------:R-:W-:-:S04]  /*8ff0*/  IMAD.IADD R4, R5, 0x1, R0 ;  /* 0x0000000105047824 */ /* 0x000fc800078e0200 */
[----:B------:R-:W-:-:S05]  /*9000*/  IMAD.X R5, R3, 0x1, R2, P1 ;  /* 0x0000000103057824 */ /* 0x000fca00008e0602 */
[----:B------:R-:W2:Y:S04]  /*9010*/  @!P0 LDG.E.U16 R13, desc[UR10][R4.64] ;  /* 0x0000000a040d8981 */ /* 0x000ea8000c1e1500 */
[----:B---3--:R0:W-:Y:S04]  /*9020*/  STL [R1+0x4c], R14 ;  /* 0x00004c0e01007387 */ /* 0x0081e80000100800 */
[----:B------:R-:W3:Y:S04]  /*9030*/  LDL R3, [R1+0x384] ;  /* 0x0003840001037983 */ /* 0x000ee80000100800 */
[----:B------:R-:W3:Y:S04]  /*9040*/  LDL R5, [R1+0x3d8] ;  /* 0x0003d80001057983 */ /* 0x000ee80000100800 */
[----:B0-----:R-:W3:Y:S04]  /*9050*/  LDL R14, [R1+0x2e8] ;  /* 0x0002e800010e7983 */ /* 0x001ee80000100800 */
[----:B--2---:R0:W-:Y:S04]  /*9060*/  STL [R1+0x48], R13 ;  /* 0x0000480d01007387 */ /* 0x0041e80000100800 */
[----:B0-----:R-:W2:Y:S01]  /*9070*/  LDL R13, [R1+0x1fc] ;  /* 0x0001fc00010d7983 */ /* 0x001ea20000100800 */
[C---:B----4-:R-:W-:Y:S01]  /*9080*/  IADD3 RZ, P1, PT, R12.reuse, R0, RZ ;  /* 0x000000000cff7210 */ /* 0x050fe20007f3e0ff */
[----:B------:R-:W-:Y:S01]  /*9090*/  IMAD.IADD R12, R12, 0x1, R0 ;  /* 0x000000010c0c7824 */ /* 0x000fe200078e0200 */
[----:B------:R-:W-:-:S03]  /*90a0*/  PRMT R4, RZ, 0x7610, R4 ;  /* 0x00007610ff047816 */ /* 0x000fc60000000004 */
[----:B--2---:R-:W-:-:S05]  /*90b0*/  IMAD.X R13, R13, 0x1, R2, P1 ;  /* 0x000000010d0d7824 */ /* 0x004fca00008e0602 */
[----:B------:R-:W2:Y:S04]  /*90c0*/  @!P0 LDG.E.U16 R4, desc[UR10][R12.64] ;  /* 0x0000000a0c048981 */ /* 0x000ea8000c1e1500 */
[----:B--2---:R3:W-:Y:S02]  /*90d0*/  STL [R1+0x40], R4 ;  /* 0x0000400401007387 */ /* 0x0047e40000100800 */
[----:B---3--:R-:W-:Y:S02]  /*90e0*/  IADD3 R4, P1, PT, R5, R0, RZ ;  /* 0x0000000005047210 */ /* 0x008fe40007f3e0ff */
[----:B------:R-:W2:Y:S01]  /*90f0*/  LDL R5, [R1+0x38c] ;  /* 0x00038c0001057983 */ /* 0x000ea20000100800 */
[----:B------:R-:W-:Y:S02]  /*9100*/  PRMT R22, RZ, 0x7610, R22 ;  /* 0x00007610ff167816 */ /* 0x000fe40000000016 */
[----:B--2---:R-:W-:-:S05]  /*9110*/  IMAD.X R5, R5, 0x1, R2, P1 ;  /* 0x0000000105057824 */ /* 0x004fca00008e0602 */
[----:B------:R-:W2:Y:S04]  /*9120*/  @!P0 LDG.E.U16 R22, desc[UR10][R4.64] ;  /* 0x0000000a04168981 */ /* 0x000ea8000c1e1500 */
[----:B------:R-:W3:Y:S01]  /*9130*/  LDL R5, [R1+0x388] ;  /* 0x0003880001057983 */ /* 0x000ee20000100800 */
[----:B------:R-:W-:-:S03]  /*9140*/  PRMT R23, RZ, 0x7610, R23 ;  /* 0x00007610ff177816 */ /* 0x000fc60000000017 */
[----:B--2---:R-:W-:Y:S01]  /*9150*/  STL [R1+0x930], R22 ;  /* 0x0009301601007387 */ /* 0x004fe20000100800 */
[----:B---3--:R-:W-:-:S05]  /*9160*/  IADD3 R4, P1, PT, R5, R0, RZ ;  /* 0x0000000005047210 */ /* 0x008fca0007f3e0ff */
[----:B------:R-:W-:Y:S01]  /*9170*/  IMAD.X R5, R14, 0x1, R2, P1 ;  /* 0x000000010e057824 */ /* 0x000fe200008e0602 */
[----:B------:R-:W-:Y:S01]  /*9180*/  PRMT R24, RZ, 0x7610, R24 ;  /* 0x00007610ff187816 */ /* 0x000fe20000000018 */
[----:B------:R-:W2:Y:S04]  /*9190*/  LDL R14, [R1+0x1ec] ;  /* 0x0001ec00010e7983 */ /* 0x000ea80000100800 */
[----:B------:R0:W3:Y:S04]  /*91a0*/  @!P0 LDG.E.U16 R23, desc[UR10][R4.64] ;  /* 0x0000000a04178981 */ /* 0x0000e8000c1e1500 */
[----:B------:R-:W0:Y:S02]  /*91b0*/  LDL R5, [R1+0x3d4] ;  /* 0x0003d40001057983 */ /* 0x000e240000100800 */
[----:B0-----:R-:W-:-:S05]  /*91c0*/  IADD3 R4, P1, PT, R5, R0, RZ ;  /* 0x0000000005047210 */ /* 0x001fca0007f3e0ff */
[----:B------:R-:W-:Y:S01]  /*91d0*/  IMAD.X R5, R3, 0x1, R2, P1 ;  /* 0x0000000103057824 */ /* 0x000fe200008e0602 */
[----:B------:R-:W-:Y:S01]  /*91e0*/  PRMT R25, RZ, 0x7610, R25 ;  /* 0x00007610ff197816 */ /* 0x000fe20000000019 */
[----:B------:R-:W4:Y:S04]  /*91f0*/  LDL R3, [R1+0x3d0] ;  /* 0x0003d00001037983 */ /* 0x000f280000100800 */
[----:B------:R0:W2:Y:S04]  /*9200*/  @!P0 LDG.E.U16 R24, desc[UR10][R4.64] ;  /* 0x0000000a04188981 */ /* 0x0000a8000c1e1500 */
[----:B------:R-:W0:Y:S02]  /*9210*/  LDL R5, [R1+0x380] ;  /* 0x0003800001057983 */ /* 0x000e240000100800 */
[----:B0-----:R-:W-:-:S02]  /*9220*/  IADD3 R4, P1, PT, R5, R0, RZ ;  /* 0x0000000005047210 */ /* 0x001fc40007f3e0ff */
[----:B------:R-:W2:Y:S03]  /*9230*/  LDL R5, [R1+0x2e4] ;  /* 0x0002e40001057983 */ /* 0x000ea60000100800 */
[----:B--2---:R-:W-:-:S05]  /*9240*/  IMAD.X R5, R5, 0x1, R2, P1 ;  /* 0x0000000105057824 */ /* 0x004fca00008e0602 */
[----:B------:R0:W2:Y:S04]  /*9250*/  @!P0 LDG.E.U16 R25, desc[UR10][R4.64] ;  /* 0x0000000a04198981 */ /* 0x0000a8000c1e1500 */
[----:B------:R-:W0:Y:S02]  /*9260*/  LDL R5, [R1+0x2e0] ;  /* 0x0002e00001057983 */ /* 0x000e240000100800 */
[----:B0-----:R-:W-:Y:S02]  /*9270*/  IADD3 R4, P1, PT, R5, R0, RZ ;  /* 0x0000000005047210 */ /* 0x001fe40007f3e0ff */
[----:B------:R-:W2:Y:S01]  /*9280*/  LDL R5, [R1+0x248] ;  /* 0x0002480001057983 */ /* 0x000ea20000100800 */
[----:B------:R-:W-:Y:S02]  /*9290*/  PRMT R28, RZ, 0x7610, R28 ;  /* 0x00007610ff1c7816 */ /* 0x000fe4000000001c */
[----:B--2---:R-:W-:-:S05]  /*92a0*/  IMAD.X R5, R5, 0x1, R2, P1 ;  /* 0x0000000105057824 */ /* 0x004fca00008e0602 */
[----:B------:R0:W2:Y:S04]  /*92b0*/  @!P0 LDG.E.U16 R28, desc[UR10][R4.64] ;  /* 0x0000000a041c8981 */ /* 0x0000a8000c1e1500 */
[----:B------:R-:W2:Y:S01]  /*92c0*/  LDL R5, [R1+0x2ec] ;  /* 0x0002ec0001057983 */ /* 0x000ea20000100800 */
[C---:B------:R-:W-:Y:S01]  /*92d0*/  IADD3 RZ, P1, PT, R14.reuse, R0, RZ ;  /* 0x000000000eff7210 */ /* 0x040fe20007f3e0ff */
[----:B0-----:R-:W-:Y:S01]  /*92e0*/  IMAD.IADD R4, R14, 0x1, R0 ;  /* 0x000000010e047824 */ /* 0x001fe200078e0200 */
[----:B------:R-:W-:Y:S01]  /*92f0*/  PRMT R29, RZ, 0x7610, R29 ;  /* 0x00007610ff1d7816 */ /* 0x000fe2000000001d */
[----:B------:R-:W3:Y:S02]  /*9300*/  LDL R14, [R1+0x2dc] ;  /* 0x0002dc00010e7983 */ /* 0x000ee40000100800 */
[----:B--2---:R-:W-:-:S05]  /*9310*/  IMAD.X R5, R5, 0x1, R2, P1 ;  /* 0x0000000105057824 */ /* 0x004fca00008e0602 */
[----:B------:R-:W2:Y:S04]  /*9320*/  @!P0 LDG.E.U16 R29, desc[UR10][R4.64] ;  /* 0x0000000a041d8981 */ /* 0x000ea8000c1e1500 */
[----:B--2---:R-:W-:Y:S04]  /*9330*/  STL [R1+0x2c], R29 ;  /* 0x00002c1d01007387 */ /* 0x004fe80000100800 */
[----:B------:R-:W2:Y:S01]  /*9340*/  LDL R5, [R1+0x37c] ;  /* 0x00037c0001057983 */ /* 0x000ea20000100800 */
[----:B----4-:R-:W-:Y:S02]  /*9350*/  IADD3 R4, P1, PT, R3, R0, RZ ;  /* 0x0000000003047210 */ /* 0x010fe40007f3e0ff */
[----:B------:R-:W-:Y:S01]  /*9360*/  PRMT R27, RZ, 0x7610, R27 ;  /* 0x00007610ff1b7816 */ /* 0x000fe2000000001b */
[----:B------:R-:W4:Y:S02]  /*9370*/  LDL R3, [R1+0x244] ;  /* 0x0002440001037983 */ /* 0x000f240000100800 */
[----:B--2---:R-:W-:-:S05]  /*9380*/  IMAD.X R5, R5, 0x1, R2, P1 ;  /* 0x0000000105057824 */ /* 0x004fca00008e0602 */
[----:B------:R-:W2:Y:S04]  /*9390*/  @!P0 LDG.E.U16 R27, desc[UR10][R4.64] ;  /* 0x0000000a041b8981 */ /* 0x000ea8000c1e1500 */
[----:B------:R-:W3:Y:S04]  /*93a0*/  LDL R5, [R1+0x1e0] ;  /* 0x0001e00001057983 */ /* 0x000ee80000100800 */
[----:B--2---:R-:W-:Y:S01]  /*93b0*/  STL [R1+0x92c], R27 ;  /* 0x00092c1b01007387 */ /* 0x004fe20000100800 */
[C---:B---3--:R-:W-:Y:S01]  /*93c0*/  IADD3 RZ, P1, PT, R5.reuse, R0, RZ ;  /* 0x0000000005ff7210 */ /* 0x048fe20007f3e0ff */
[----:B------:R-:W-:-:S02]  /*93d0*/  IMAD.IADD R4, R5, 0x1, R0 ;  /* 0x0000000105047824 */ /* 0x000fc400078e0200 */
[----:B------:R-:W2:Y:S01]  /*93e0*/  LDL R5, [R1+0x24c] ;  /* 0x00024c0001057983 */ /* 0x000ea20000100800 */
[----:B------:R-:W-:Y:S01]  /*93f0*/  PRMT R15, RZ, 0x7610, R15 ;  /* 0x00007610ff0f7816 */ /* 0x000fe2000000000f */
[----:B--2---:R-:W-:-:S05]  /*9400*/  IMAD.X R5, R5, 0x1, R2, P1 ;  /* 0x0000000105057824 */ /* 0x004fca00008e0602 */
[----:B------:R-:W2:Y:S04]  /*9410*/  @!P0 LDG.E.U16 R15, desc[UR10][R4.64] ;  /* 0x0000000a040f8981 */ /* 0x000ea8000c1e1500 */
[----:B------:R-:W3:Y:S01]  /*9420*/  LDL R5, [R1+0x378] ;  /* 0x0003780001057983 */ /* 0x000ee20000100800 */
[----:B------:R-:W-:-:S03]  /*9430*/  PRMT R26, RZ, 0x7610, R26 ;  /* 0x00007610ff1a7816 */ /* 0x000fc6000000001a */
[----:B--2---:R0:W-:Y:S01]  /*9440*/  STL [R1+0x28], R15 ;  /* 0x0000280f01007387 */ /* 0x0041e20000100800 */
[----:B---3--:R-:W-:-:S03]  /*9450*/  IADD3 R4, P1, PT, R5, R0, RZ ;  /* 0x0000000005047210 */ /* 0x008fc60007f3e0ff */
[----:B0-----:R-:W2:Y:S02]  /*9460*/  LDL R15, [R1+0x2d4] ;  /* 0x0002d400010f7983 */ /* 0x001ea40000100800 */
[----:B------:R-:W-:Y:S01]  /*9470*/  IMAD.X R5, R14, 0x1, R2, P1 ;  /* 0x000000010e057824 */ /* 0x000fe200008e0602 */
[----:B------:R-:W-:Y:S01]  /*9480*/  PRMT R9, RZ, 0x7610, R9 ;  /* 0x00007610ff097816 */ /* 0x000fe20000000009 */
[----:B------:R-:W3:Y:S04]  /*9490*/  LDL R14, [R1+0x2d0] ;  /* 0x0002d000010e7983 */ /* 0x000ee80000100800 */
[----:B------:R0:W2:Y:S04]  /*94a0*/  @!P0 LDG.E.U16 R26, desc[UR10][R4.64] ;  /* 0x0000000a041a8981 */ /* 0x0000a8000c1e1500 */
[----:B------:R-:W0:Y:S02]  /*94b0*/  LDL R5, [R1+0x2d8] ;  /* 0x0002d80001057983 */ /* 0x000e240000100800 */
[----:B0-----:R-:W-:-:S05]  /*94c0*/  IADD3 R4, P1, PT, R5, R0, RZ ;  /* 0x0000000005047210 */ /* 0x001fca0007f3e0ff */
[----:B----4-:R-:W-:Y:S02]  /*94d0*/  IMAD.X R5, R3, 0x1, R2, P1 ;  /* 0x0000000103057824 */ /* 0x010fe400008e0602 */
[----:B------:R-:W4:Y:S04]  /*94e0*/  LDL R3, [R1+0x36c] ;  /* 0x00036c0001037983 */ /* 0x000f280000100800 */
[----:B------:R-:W2:Y:S04]  /*94f0*/  @!P0 LDG.E.U16 R9, desc[UR10][R4.64] ;  /* 0x0000000a04098981 */ /* 0x000ea8000c1e1500 */
[----:B------:R-:W3:Y:S04]  /*9500*/  LDL R5, [R1+0x3cc] ;  /* 0x0003cc0001057983 */ /* 0x000ee80000100800 */
[----:B--2---:R-:W-:Y:S01]  /*9510*/  STL [R1+0x928], R9 ;  /* 0x0009280901007387 */ /* 0x004fe20000100800 */
[----:B---3--:R-:W-:-:S03]  /*9520*/  IADD3 R4, P1, PT, R5, R0, RZ ;  /* 0x0000000005047210 */ /* 0x008fc60007f3e0ff */
[----:B------:R-:W2:Y:S01]  /*9530*/  LDL R5, [R1+0x374] ;  /* 0x0003740001057983 */ /* 0x000ea20000100800 */
[----:B------:R-:W-:Y:S01]  /*9540*/  PRMT R10, RZ, 0x7610, R10 ;  /* 0x00007610ff0a7816 */ /* 0x000fe2000000000a */
[----:B--2---:R-:W-:-:S05]  /*9550*/  IMAD.X R5, R5, 0x1, R2, P1 ;  /* 0x0000000105057824 */ /* 0x004fca00008e0602 */
[----:B------:R0:W2:Y:S04]  /*9560*/  @!P0 LDG.E.U16 R10, desc[UR10][R4.64] ;  /* 0x0000000a040a8981 */ /* 0x0000a8000c1e1500 */
[----:B------:R-:W0:Y:S01]  /*9570*/  LDL R5, [R1+0x370] ;  /* 0x0003700001057983 */ /* 0x000e220000100800 */
[----:B------:R-:W-:Y:S02]  /*9580*/  PRMT R11, RZ, 0x7610, R11 ;  /* 0x00007610ff0b7816 */ /* 0x000fe4000000000b */
[----:B0-----:R-:W-:-:S05]  /*9590*/  IADD3 R4, P1, PT, R5, R0, RZ ;  /* 0x0000000005047210 */ /* 0x001fca0007f3e0ff */
[----:B------:R-:W-:Y:S01]  /*95a0*/  IMAD.X R5, R15, 0x1, R2, P1 ;  /* 0x000000010f057824 */ /* 0x000fe200008e0602 */
[----:B------:R-:W-:Y:S01]  /*95b0*/  PRMT R12, RZ, 0x7610, R12 ;  /* 0x00007610ff0c7816 */ /* 0x000fe2000000000c */
[----:B------:R-:W3:Y:S04]  /*95c0*/  LDL R15, [R1+0x23c] ;  /* 0x00023c00010f7983 */ /* 0x000ee80000100800 */
[----:B------:R0:W2:Y:S04]  /*95d0*/  @!P0 LDG.E.U16 R11, desc[UR10][R4.64] ;  /* 0x0000000a040b8981 */ /* 0x0000a8000c1e1500 */
[----:B------:R-:W2:Y:S01]  /*95e0*/  LDL R5, [R1+0x240] ;  /* 0x0002400001057983 */ /* 0x000ea20000100800 */
[----:B0-----:R-:W-:-:S02]  /*95f0*/  IADD3 R4, P1, PT, R14, R0, RZ ;  /* 0x000000000e047210 */ /* 0x001fc40007f3e0ff */
[----:B------:R-:W-:Y:S01]  /*9600*/  PRMT R13, RZ, 0x7610, R13 ;  /* 0x00007610ff0d7816 */ /* 0x000fe2000000000d */
[----:B------:R-:W3:Y:S02]  /*9610*/  LDL R14, [R1+0x3c4] ;  /* 0x0003c400010e7983 */ /* 0x000ee40000100800 */
[----:B--2---:R-:W-:-:S05]  /*9620*/  IMAD.X R5, R5, 0x1, R2, P1 ;  /* 0x0000000105057824 */ /* 0x004fca00008e0602 */
[----:B------:R0:W2:Y:S04]  /*9630*/  @!P0 LDG.E.U16 R12, desc[UR10][R4.64] ;  /* 0x0000000a040c8981 */ /* 0x0000a8000c1e1500 */
[----:B------:R-:W0:Y:S02]  /*9640*/  LDL R5, [R1+0x3c8] ;  /* 0x0003c80001057983 */ /* 0x000e240000100800 */
[----:B0-----:R-:W-:-:S05]  /*9650*/  IADD3 R4, P1, PT, R5, R0, RZ ;  /* 0x0000000005047210 */ /* 0x001fca0007f3e0ff */
[----:B----4-:R-:W-:Y:S01]  /*9660*/  IMAD.X R5, R3, 0x1, R2, P1 ;  /* 0x0000000103057824 */ /* 0x010fe200008e0602 */
        /* <DEDUP_REMOVED lines=8> */
[----:B------:R-:W0:Y:S01]  /*96f0*/  LDL R5, [R1+0x2c8] ;  /* 0x0002c80001057983 */ /* 0x000e220000100800 */
[----:B------:R-:W-:Y:S02]  /*9700*/  PRMT R6, RZ, 0x7610, R6 ;  /* 0x00007610ff067816 */ /* 0x000fe40000000006 */
[----:B0-----:R-:W-:-:S05]  /*9710*/  IADD3 R4, P1, PT, R5, R0, RZ ;  /* 0x0000000005047210 */ /* 0x001fca0007f3e0ff */
[----:B---3--:R-:W-:Y:S02]  /*9720*/  IMAD.X R5, R15, 0x1, R2, P1 ;  /* 0x000000010f057824 */ /* 0x008fe400008e0602 */
[----:B------:R-:W3:Y:S01]  /*9730*/  LDL R15, [R1+0x364] ;  /* 0x00036400010f7983 */ /* 0x000ee20000100800 */
[----:B------:R-:W-:-:S03]  /*9740*/  IADD3 R14, P1, PT, R14, R0, RZ ;  /* 0x000000000e0e7210 */ /* 0x000fc60007f3e0ff */
[----:B------:R0:W2:Y:S02]  /*9750*/  @!P0 LDG.E.U16 R6, desc[UR10][R4.64] ;  /* 0x0000000a04068981 */ /* 0x0000a4000c1e1500 */
[----:B0-----:R-:W-:Y:S01]  /*9760*/  PRMT R4, RZ, 0x7610, R4 ;  /* 0x00007610ff047816 */ /* 0x001fe20000000004 */
[----:B---3--:R-:W-:-:S05]  /*9770*/  IMAD.X R15, R15, 0x1, R2, P1 ;  /* 0x000000010f0f7824 */ /* 0x008fca00008e0602 */
[----:B------:R0:W3:Y:S04]  /*9780*/  @!P0 LDG.E.U16 R4, desc[UR10][R14.64] ;  /* 0x0000000a0e048981 */ /* 0x0000e8000c1e1500 */
[----:B------:R-:W0:Y:S01]  /*9790*/  LDL R15, [R1+0x360] ;  /* 0x00036000010f7983 */ /* 0x000e220000100800 */
[----:B------:R-:W-:Y:S02]  /*97a0*/  PRMT R5, RZ, 0x7610, R5 ;  /* 0x00007610ff057816 */ /* 0x000fe40000000005 */
[----:B0-----:R-:W-:-:S05]  /*97b0*/  IADD3 R14, P1, PT, R15, R0, RZ ;  /* 0x000000000f0e7210 */ /* 0x001fca0007f3e0ff */
[----:B----4-:R-:W-:-:S05]  /*97c0*/  IMAD.X R15, R3, 0x1, R2, P1 ;  /* 0x00000001030f7824 */ /* 0x010fca00008e0602 */
[----:B------:R0:W4:Y:S04]  /*97d0*/  @!P0 LDG.E.U16 R5, desc[UR10][R14.64] ;  /* 0x0000000a0e058981 */ /* 0x000128000c1e1500 */
[----:B------:R-:W0:Y:S02]  /*97e0*/  LDL R15, [R1+0x2c0] ;  /* 0x0002c000010f7983 */ /* 0x000e240000100800 */
[----:B0-----:R-:W-:Y:S02]  /*97f0*/  IADD3 R14, P1, PT, R15, R0, RZ ;  /* 0x000000000f0e7210 */ /* 0x001fe40007f3e0ff */
[----:B------:R-:W2:Y:S01]  /*9800*/  LDL R15, [R1+0x238] ;  /* 0x00023800010f7983 */ /* 0x000ea20000100800 */
[----:B------:R-:W-:Y:S02]  /*9810*/  PRMT R20, RZ, 0x7610, R20 ;  /* 0x00007610ff147816 */ /* 0x000fe40000000014 */
[----:B--2---:R-:W-:-:S05]  /*9820*/  IMAD.X R15, R15, 0x1, R2, P1 ;  /* 0x000000010f0f7824 */ /* 0x004fca00008e0602 */
[----:B------:R-:W2:Y:S04]  /*9830*/  @!P0 LDG.E.U16 R20, desc[UR10][R14.64] ;  /* 0x0000000a0e148981 */ /* 0x000ea8000c1e1500 */
[----:B--2---:R0:W-:Y:S04]  /*9840*/  STL [R1+0x14], R20 ;  /* 0x0000141401007387 */ /* 0x0041e80000100800 */
[----:B0-----:R-:W2:Y:S04]  /*9850*/  LDL.LU R20, [R1+0x944] ;  /* 0x0009440001147983 */ /* 0x001ea80000300800 */
[----:B------:R-:W2:Y:S02]  /*9860*/  LDL R15, [R1+0x3c0] ;  /* 0x0003c000010f7983 */ /* 0x000ea40000100800 */
[----:B--2---:R-:W-:-:S02]  /*9870*/  IADD3 R14, P1, PT, R15, R0, RZ ;  /* 0x000000000f0e7210 */ /* 0x004fc40007f3e0ff */
        /* <DEDUP_REMOVED lines=30> */
[----:B------:R-:W2:Y:S01]  /*9a60*/  LDL R15, [R1+0x350] ;  /* 0x00035000010f7983 */ /* 0x000ea20000100800 */
[----:B------:R-:W0:Y:S01]  /*9a70*/  S2R R29, SR_TID.X ;  /* 0x00000000001d7919 */ /* 0x000e220000002100 */
[----:B--2---:R-:W-:-:S02]  /*9a80*/  IADD3 R14, P1, PT, R15, R0, RZ ;  /* 0x000000000f0e7210 */ /* 0x004fc40007f3e0ff */
[----:B------:R-:W2:Y:S01]  /*9a90*/  LDL R15, [R1+0x2b4] ;  /* 0x0002b400010f7983 */ /* 0x000ea20000100800 */
[C---:B0-----:R-:W-:Y:S01]  /*9aa0*/  LOP3.LUT R3, R29.reuse, 0x1c0, RZ, 0xc0, !PT ;  /* 0x000001c01d037812 */ /* 0x041fe200078ec0ff */
[----:B------:R-:W-:-:S03]  /*9ab0*/  IMAD.SHL.U32 R29, R29, 0x2, RZ ;  /* 0x000000021d1d7824 */ /* 0x000fc600078e00ff */
[----:B------:R-:W-:-:S04]  /*9ac0*/  SHF.R.U32.HI R3, RZ, 0x2, R3 ;  /* 0x00000002ff037819 */ /* 0x000fc80000011603 */
[--C-:B------:R-:W-:Y:S02]  /*9ad0*/  LOP3.LUT R3, R3, 0x3fe, R29.reuse, 0x78, !PT ;  /* 0x000003fe03037812 */ /* 0x100fe400078e781d */
[----:B------:R-:W-:Y:S01]  /*9ae0*/  PRMT R29, RZ, 0x7610, R29 ;  /* 0x00007610ff1d7816 */ /* 0x000fe2000000001d */
[----:B--2---:R-:W-:-:S05]  /*9af0*/  IMAD.X R15, R15, 0x1, R2, P1 ;  /* 0x000000010f0f7824 */ /* 0x004fca00008e0602 */
[----:B------:R0:W2:Y:S04]  /*9b00*/  @!P0 LDG.E.U16 R29, desc[UR10][R14.64] ;  /* 0x0000000a0e1d8981 */ /* 0x0000a8000c1e1500 */
[----:B------:R-:W0:Y:S01]  /*9b10*/  LDL R15, [R1+0x2b0] ;  /* 0x0002b000010f7983 */ /* 0x000e220000100800 */
[----:B------:R-:W1:Y:S01]  /*9b20*/  S2UR UR6, SR_CgaCtaId ;  /* 0x00000000000679c3 */ /* 0x000e620000008800 */
[----:B------:R-:W-:Y:S01]  /*9b30*/  UMOV UR4, 0x400 ;  /* 0x0000040000047882 */ /* 0x000fe20000000000 */
[----:B0-----:R-:W-:Y:S02]  /*9b40*/  IADD3 R14, P1, PT, R15, R0, RZ ;  /* 0x000000000f0e7210 */ /* 0x001fe40007f3e0ff */
[----:B------:R-:W2:Y:S01]  /*9b50*/  LDL R15, [R1+0x230] ;  /* 0x00023000010f7983 */ /* 0x000ea20000100800 */
[----:B-1----:R-:W-:-:S09]  /*9b60*/  ULEA UR4, UR6, UR4, 0x18 ;  /* 0x0000000406047291 */ /* 0x002fd2000f8ec0ff */
[----:B------:R0:W-:Y:S04]  /*9b70*/  STS.U16 [R3+UR4+0x10400], R19 ;  /* 0x0104001303007988 */ /* 0x0001e80008000404 */
[----:B------:R1:W-:Y:S01]  /*9b80*/  STS.U16 [R3+UR4+0x11000], R7 ;  /* 0x0110000703007988 */ /* 0x0003e20008000404 */
[----:B0-----:R-:W-:-:S03]  /*9b90*/  PRMT R19, RZ, 0x7610, R19 ;  /* 0x00007610ff137816 */ /* 0x001fc60000000013 */
[----:B-1----:R-:W3:Y:S01]  /*9ba0*/  LDL R7, [R1+0x3b8] ;  /* 0x0003b80001077983 */ /* 0x002ee20000100800 */
[----:B--2---:R-:W-:-:S05]  /*9bb0*/  IMAD.X R15, R15, 0x1, R2, P1 ;  /* 0x000000010f0f7824 */ /* 0x004fca00008e0602 */
[----:B------:R3:W2:Y:S04]  /*9bc0*/  @!P0 LDG.E.U16 R19, desc[UR10][R14.64] ;  /* 0x0000000a0e138981 */ /* 0x0006a8000c1e1500 */
[----:B------:R-:W2:Y:S04]  /*9bd0*/  LDL R15, [R1+0x34c] ;  /* 0x00034c00010f7983 */ /* 0x000ea80000100800 */
[----:B------:R0:W-:Y:S01]  /*9be0*/  STS.U16 [R3+UR4+0x10c00], R17 ;  /* 0x010c001103007988 */ /* 0x0001e20008000404 */
[----:B---3--:R-:W-:-:S03]  /*9bf0*/  IADD3 R14, P1, PT, R7, R0, RZ ;  /* 0x00000000070e7210 */ /* 0x008fc60007f3e0ff */
[----:B------:R-:W3:Y:S01]  /*9c00*/  LDL R7, [R1+0x344] ;  /* 0x0003440001077983 */ /* 0x000ee20000100800 */
[----:B0-----:R-:W-:Y:S01]  /*9c10*/  PRMT R17, RZ, 0x7610, R17 ;  /* 0x00007610ff117816 */ /* 0x001fe20000000011 */
[----:B--2---:R-:W-:-:S05]  /*9c20*/  IMAD.X R15, R15, 0x1, R2, P1 ;  /* 0x000000010f0f7824 */ /* 0x004fca00008e0602 */
[----:B------:R0:W2:Y:S04]  /*9c30*/  @!P0 LDG.E.U16 R17, desc[UR10][R14.64] ;  /* 0x0000000a0e118981 */ /* 0x0000a8000c1e1500 */
[----:B------:R-:W2:Y:S04]  /*9c40*/  LDL.LU R14, [R1] ;  /* 0x00000000010e7983 */ /* 0x000ea80000300800 */
[----:B------:R-:W0:Y:S04]  /*9c50*/  LDL R15, [R1+0x348] ;  /* 0x00034800010f7983 */ /* 0x000e280000100800 */
[----:B--2---:R0:W-:Y:S02]  /*9c60*/  STS.U16 [R3+UR4+0x11c00], R14 ;  /* 0x011c000e03007988 */ /* 0x0041e40008000404 */
[----:B0-----:R-:W-:-:S02]  /*9c70*/  IADD3 R14, P1, PT, R15, R0, RZ ;  /* 0x000000000f0e7210 */ /* 0x001fc40007f3e0ff */
        /* <DEDUP_REMOVED lines=8> */
[----:B------:R-:W2:Y:S04]  /*9d00*/  LDL R15, [R1+0x22c] ;  /* 0x00022c00010f7983 */ /* 0x000ea80000100800 */
[----:B------:R0:W-:Y:S02]  /*9d10*/  STS.U16 [R3+UR4+0x11800], R8 ;  /* 0x0118000803007988 */ /* 0x0001e40008000404 */
[----:B0-----:R-:W-:Y:S01]  /*9d20*/  PRMT R8, RZ, 0x7610, R8 ;  /* 0x00007610ff087816 */ /* 0x001fe20000000008 */
[----:B--2---:R-:W-:-:S05]  /*9d30*/  IMAD.X R15, R15, 0x1, R2, P1 ;  /* 0x000000010f0f7824 */ /* 0x004fca00008e0602 */
[----:B------:R-:W2:Y:S04]  /*9d40*/  @!P0 LDG.E.U16 R8, desc[UR10][R14.64] ;  /* 0x0000000a0e088981 */ /* 0x000ea8000c1e1500 */
[----:B------:R-:W3:Y:S04]  /*9d50*/  LDL R15, [R1+0x3b4] ;  /* 0x0003b400010f7983 */ /* 0x000ee80000100800 */
[----:B------:R0:W-:Y:S02]  /*9d60*/  STS.U16 [R3+UR4+0x11400], R21 ;  /* 0x0114001503007988 */ /* 0x0001e40008000404 */
[----:B0-----:R-:W-:-:S02]  /*9d70*/  PRMT R21, RZ, 0x7610, R21 ;  /* 0x00007610ff157816 */ /* 0x001fc40000000015 */
[----:B--2---:R-:W-:Y:S01]  /*9d80*/  STL [R1+0x1c], R8 ;  /* 0x00001c0801007387 */ /* 0x004fe20000100800 */
[----:B---3--:R-:W-:-:S03]  /*9d90*/  IADD3 R14, P1, PT, R15, R0, RZ ;  /* 0x000000000f0e7210 */ /* 0x008fc60007f3e0ff */
[----:B------:R0:W-:Y:S02]  /*9da0*/  STS.U16 [R3+UR4+0x400], R23 ;  /* 0x0004001703007988 */ /* 0x0001e40008000404 */
[----:B------:R-:W-:Y:S02]  /*9db0*/  IMAD.X R15, R7, 0x1, R2, P1 ;  /* 0x00000001070f7824 */ /* 0x000fe400008e0602 */
[----:B------:R1:W-:Y:S04]  /*9dc0*/  STS.U16 [R3+UR4+0xc00], R25 ;  /* 0x000c001903007988 */ /* 0x0003e80008000404 */
[----:B------:R2:W3:Y:S01]  /*9dd0*/  @!P0 LDG.E.U16 R21, desc[UR10][R14.64] ;  /* 0x0000000a0e158981 */ /* 0x0004e2000c1e1500 */
[----:B0-----:R-:W-:-:S03]  /*9de0*/  PRMT R23, RZ, 0x7610, R23 ;  /* 0x00007610ff177816 */ /* 0x001fc60000000017 */
[----:B------:R-:W2:Y:S01]  /*9df0*/  LDL R8, [R1+0x3b0] ;  /* 0x0003b00001087983 */ /* 0x000ea20000100800 */
[----:B------:R-:W-:-:S03]  /*9e00*/  PRMT R27, RZ, 0x7610, R27 ;  /* 0x00007610ff1b7816 */ /* 0x000fc6000000001b */
[----:B------:R-:W2:Y:S04]  /*9e10*/  LDL R7, [R1+0x338] ;  /* 0x0003380001077983 */ /* 0x000ea80000100800 */
[----:B------:R-:W2:Y:S02]  /*9e20*/  LDL R15, [R1+0x340] ;  /* 0x00034000010f7983 */ /* 0x000ea40000100800 */
[----:B--2---:R-:W-:Y:S02]  /*9e30*/  IADD3 R14, P1, PT, R15, R0, RZ ;  /* 0x000000000f0e7210 */ /* 0x004fe40007f3e0ff */
[----:B------:R-:W2:Y:S03]  /*9e40*/  LDL R15, [R1+0x2a4] ;  /* 0x0002a400010f7983 */ /* 0x000ea60000100800 */
[----:B--2---:R-:W-:-:S05]  /*9e50*/  IMAD.X R15, R15, 0x1, R2, P1 ;  /* 0x000000010f0f7824 */ /* 0x004fca00008e0602 */
[----:B------:R0:W2:Y:S04]  /*9e60*/  @!P0 LDG.E.U16 R23, desc[UR10][R14.64] ;  /* 0x0000000a0e178981 */ /* 0x0000a8000c1e1500 */
[----:B------:R-:W0:Y:S02]  /*9e70*/  LDL R15, [R1+0x2a0] ;  /* 0x0002a000010f7983 */ /* 0x000e240000100800 */
[----:B0-----:R-:W-:Y:S02]  /*9e80*/  IADD3 R14, P1, PT, R15, R0, RZ ;  /* 0x000000000f0e7210 */ /* 0x001fe40007f3e0ff */
[----:B------:R-:W2:Y:S01]  /*9e90*/  LDL R15, [R1+0x228] ;  /* 0x00022800010f7983 */ /* 0x000ea20000100800 */
[----:B-1----:R-:W-:Y:S02]  /*9ea0*/  PRMT R25, RZ, 0x7610, R25 ;  /* 0x00007610ff197816 */ /* 0x002fe40000000019 */
[----:B--2---:R-:W-:-:S05]  /*9eb0*/  IMAD.X R15, R15, 0x1, R2, P1 ;  /* 0x000000010f0f7824 */ /* 0x004fca00008e0602 */
[----:B------:R0:W2:Y:S04]  /*9ec0*/  @!P0 LDG.E.U16 R25, desc[UR10][R14.64] ;  /* 0x0000000a0e198981 */ /* 0x0000a8000c1e1500 */
[----:B------:R-:W2:Y:S01]  /*9ed0*/  LDL R15, [R1+0x33c] ;  /* 0x00033c00010f7983 */ /* 0x000ea20000100800 */
[----:B0-----:R-:W-:-:S03]  /*9ee0*/  IADD3 R14, P1, PT, R8, R0, RZ ;  /* 0x00000000080e7210 */ /* 0x001fc60007f3e0ff */
[----:B------:R-:W3:Y:S02]  /*9ef0*/  LDL R8, [R1+0x3ac] ;  /* 0x0003ac0001087983 */ /* 0x000ee40000100800 */
[----:B--2---:R-:W-:-:S05]  /*9f00*/  IMAD.X R15, R15, 0x1, R2, P1 ;  /* 0x000000010f0f7824 */ /* 0x004fca00008e0602 */
[----:B------:R-:W2:Y:S04]  /*9f10*/  @!P0 LDG.E.U16 R27, desc[UR10][R14.64] ;  /* 0x0000000a0e1b8981 */ /* 0x000ea8000c1e1500 */
[----:B--2---:R0:W-:Y:S04]  /*9f20*/  STL [R1+0x18], R27 ;  /* 0x0000181b01007387 */ /* 0x0041e80000100800 */
[----:B0-----:R-:W2:Y:S04]  /*9f30*/  LDL.LU R27, [R1+0x92c] ;  /* 0x00092c00011b7983 */ /* 0x001ea80000300800 */
[----:B------:R-:W2:Y:S01]  /*9f40*/  LDL R15, [R1+0x29c] ;  /* 0x00029c00010f7983 */ /* 0x000ea20000100800 */
[----:B------:R-:W-:-:S03]  /*9f50*/  IADD3 R14, P1, PT, R7, R0, RZ ;  /* 0x00000000070e7210 */ /* 0x000fc60007f3e0ff */
[----:B------:R0:W-:Y:S01]  /*9f60*/  STS.U16 [R3+UR4+0x1000], R28 ;  /* 0x0010001c03007988 */ /* 0x0001e20008000404 */
[----:B------:R-:W-:-:S03]  /*9f70*/  PRMT R9, RZ, 0x7610, R9 ;  /* 0x00007610ff097816 */ /* 0x000fc60000000009 */
[----:B------:R-:W3:Y:S01]  /*9f80*/  LDL R7, [R1+0x330] ;  /* 0x0003300001077983 */ /* 0x000ee20000100800 */
[----:B0-----:R-:W-:Y:S01]  /*9f90*/  PRMT R28, RZ, 0x7610, R28 ;  /* 0x00007610ff1c7816 */ /* 0x001fe2000000001c */
[----:B--2---:R-:W-:-:S05]  /*9fa0*/  IMAD.X R15, R15, 0x1, R2, P1 ;  /* 0x000000010f0f7824 */ /* 0x004fca00008e0602 */
[----:B------:R0:W2:Y:S04]  /*9fb0*/  @!P0 LDG.E.U16 R28, desc[UR10][R14.64] ;  /* 0x0000000a0e1c8981 */ /* 0x0000a8000c1e1500 */
[----:B------:R-:W0:Y:S02]  /*9fc0*/  LDL R15, [R1+0x298] ;  /* 0x00029800010f7983 */ /* 0x000e240000100800 */
[----:B0-----:R-:W-:Y:S02]  /*9fd0*/  IADD3 R14, P1, PT, R15, R0, RZ ;  /* 0x000000000f0e7210 */ /* 0x001fe40007f3e0ff */
[----:B------:R-:W2:Y:S03]  /*9fe0*/  LDL R15, [R1+0x224] ;  /* 0x00022400010f7983 */ /* 0x000ea60000100800 */
[----:B--2---:R-:W-:-:S05]  /*9ff0*/  IMAD.X R15, R15, 0x1, R2, P1 ;  /* 0x000000010f0f7824 */ /* 0x004fca00008e0602 */
[----:B------:R-:W2:Y:S04]  /*a000*/  @!P0 LDG.E.U16 R9, desc[UR10][R14.64] ;  /* 0x0000000a0e098981 */ /* 0x000ea8000c1e1500 */
[----:B--2---:R0:W-:Y:S04]  /*a010*/  STL [R1+0x24], R9 ;  /* 0x0000240901007387 */ /* 0x0041e80000100800 */
[----:B0-----:R-:W2:Y:S04]  /*a020*/  LDL.LU R9, [R1+0x928] ;  /* 0x0009280001097983 */ /* 0x001ea80000300800 */
[----:B------:R-:W3:Y:S04]  /*a030*/  LDL R15, [R1+0x294] ;  /* 0x00029400010f7983 */ /* 0x000ee80000100800 */
[----:B--2---:R0:W-:Y:S04]  /*a040*/  STS.U16 [R3+UR4+0x1c00], R9 ;  /* 0x001c000903007988 */ /* 0x0041e80008000404 */
[----:B0-----:R-:W2:Y:S01]  /*a050*/  LDL R9, [R1+0x334] ;  /* 0x0003340001097983 */ /* 0x001ea20000100800 */
[----:B---3--:R-:W-:-:S02]  /*a060*/  IADD3 R8, P1, PT, R8, R0, RZ ;  /* 0x0000000008087210 */ /* 0x008fc40007f3e0ff */
[----:B------:R-:W-:Y:S01]  /*a070*/  PRMT R14, RZ, 0x7610, R14 ;  /* 0x00007610ff0e7816 */ /* 0x000fe2000000000e */
[----:B------:R0:W-:Y:S02]  /*a080*/  STS.U16 [R3+UR4+0x1800], R26 ;  /* 0x0018001a03007988 */ /* 0x0001e40008000404 */
[----:B0-----:R-:W-:Y:S01]  /*a090*/  PRMT R26, RZ, 0x7610, R26 ;  /* 0x00007610ff1a7816 */ /* 0x001fe2000000001a */
[----:B--2---:R-:W-:-:S05]  /*a0a0*/  IMAD.X R9, R9, 0x1, R2, P1 ;  /* 0x0000000109097824 */ /* 0x004fca00008e0602 */
[----:B------:R0:W2:Y:S02]  /*a0b0*/  @!P0 LDG.E.U16 R14, desc[UR10][R8.64] ;  /* 0x0000000a080e8981 */ /* 0x0000a4000c1e1500 */
[----:B0-----:R-:W-:Y:S02]  /*a0c0*/  IADD3 R8, P1, PT, R7, R0, RZ ;  /* 0x0000000007087210 */ /* 0x001fe40007f3e0ff */
[----:B------:R0:W-:Y:S03]  /*a0d0*/  STS.U16 [R3+UR4+0x2000], R10 ;  /* 0x0020000a03007988 */ /* 0x0001e60008000404 */
[----:B------:R-:W-:Y:S01]  /*a0e0*/  IMAD.X R9, R15, 0x1, R2, P1 ;  /* 0x000000010f097824 */ /* 0x000fe200008e0602 */
[----:B------:R-:W3:Y:S04]  /*a0f0*/  LDL R7, [R1+0x32c] ;  /* 0x00032c0001077983 */ /* 0x000ee80000100800 */
[----:B------:R-:W3:Y:S04]  /*a100*/  @!P0 LDG.E.U16 R26, desc[UR10][R8.64] ;  /* 0x0000000a081a8981 */ /* 0x000ee8000c1e1500 */
[----:B0-----:R-:W4:Y:S04]  /*a110*/  LDL R10, [R1+0x3a8] ;  /* 0x0003a800010a7983 */ /* 0x001f280000100800 */
[----:B------:R-:W4:Y:S04]  /*a120*/  LDL R15, [R1+0x328] ;  /* 0x00032800010f7983 */ /* 0x000f280000100800 */
[----:B--2---:R0:W-:Y:S04]  /*a130*/  STL [R1], R14 ;  /* 0x0000000e01007387 */ /* 0x0041e80000100800 */
[----:B------:R-:W2:Y:S04]  /*a140*/  LDL R9, [R1+0x290] ;  /* 0x0002900001097983 */ /* 0x000ea80000100800 */
[----:B0-----:R-:W4:Y:S04]  /*a150*/  LDL R14, [R1+0x28c] ;  /* 0x00028c00010e7983 */ /* 0x001f280000100800 */
[----:B---3--:R0:W-:Y:S04]  /*a160*/  STL [R1+0x918], R26 ;  /* 0x0009181a01007387 */ /* 0x0081e80000100800 */
[----:B0-----:R-:W3:Y:S04]  /*a170*/  LDL R26, [R1+0x220] ;  /* 0x00022000011a7983 */ /* 0x001ee80000100800 */
[----:B------:R0:W-:Y:S02]  /*a180*/  STS.U16 [R3+UR4+0x800], R24 ;  /* 0x0008001803007988 */ /* 0x0001e40008000404 */
[----:B0-----:R-:W-:-:S02]  /*a190*/  PRMT R24, RZ, 0x7610, R24 ;  /* 0x00007610ff187816 */ /* 0x001fc40000000018 */
[----:B--2---:R-:W-:-:S05]  /*a1a0*/  IADD3 R8, P1, PT, R9, R0, RZ ;  /* 0x0000000009087210 */ /* 0x004fca0007f3e0ff */
[----:B---3--:R-:W-:-:S05]  /*a1b0*/  IMAD.X R9, R26, 0x1, R2, P1 ;  /* 0x000000011a097824 */ /* 0x008fca00008e0602 */
[----:B------:R4:W2:Y:S04]  /*a1c0*/  @!P0 LDG.E.U16 R24, desc[UR10][R8.64] ;  /* 0x0000000a08188981 */ /* 0x0008a8000c1e1500 */
[----:B------:R0:W-:Y:S01]  /*a1d0*/  STS.U16 [R3+UR4], R22 ;  /* 0x0000001603007988 */ /* 0x0001e20008000404 */
[----:B----4-:R-:W-:Y:S02]  /*a1e0*/  IADD3 R8, P1, PT, R10, R0, RZ ;  /* 0x000000000a087210 */ /* 0x010fe40007f3e0ff */
[----:B0-----:R-:W-:-:S03]  /*a1f0*/  PRMT R22, RZ, 0x7610, R22 ;  /* 0x00007610ff167816 */ /* 0x001fc60000000016 */
[----:B------:R-:W-:Y:S01]  /*a200*/  IMAD.X R9, R7, 0x1, R2, P1 ;  /* 0x0000000107097824 */ /* 0x000fe200008e0602 */
[----:B------:R0:W-:Y:S04]  /*a210*/  STS.U16 [R3+UR4+0x10000], R20 ;  /* 0x0100001403007988 */ /* 0x0001e80008000404 */
[----:B------:R1:W3:Y:S01]  /*a220*/  @!P0 LDG.E.U16 R22, desc[UR10][R8.64] ;  /* 0x0000000a08168981 */ /* 0x0002e2000c1e1500 */
[----:B0-----:R-:W-:Y:S02]  /*a230*/  PRMT R20, RZ, 0x7610, R20 ;  /* 0x00007610ff147816 */ /* 0x001fe40000000014 */
[----:B-1----:R-:W-:Y:S01]  /*a240*/  IADD3 R8, P1, PT, R15, R0, RZ ;  /* 0x000000000f087210 */ /* 0x002fe20007f3e0ff */
[----:B------:R0:W-:Y:S04]  /*a250*/  STS.U16 [R3+UR4+0x2400], R11 ;  /* 0x0024000b03007988 */ /* 0x0001e80008000404 */
[----:B------:R-:W-:-:S05]  /*a260*/  IMAD.X R9, R14, 0x1, R2, P1 ;  /* 0x000000010e097824 */ /* 0x000fca00008e0602 */
[----:B------:R-:W4:Y:S04]  /*a270*/  @!P0 LDG.E.U16 R20, desc[UR10][R8.64] ;  /* 0x0000000a08148981 */ /* 0x000f28000c1e1500 */
[----:B--2---:R-:W-:Y:S04]  /*a280*/  STL [R1+0x91c], R24 ;  /* 0x00091c1801007387 */ /* 0x004fe80000100800 */
[----:B0-----:R-:W2:Y:S04]  /*a290*/  LDL R11, [R1+0x288] ;  /* 0x00028800010b7983 */ /* 0x001ea80000100800 */
[----:B------:R-:W2:Y:S04]  /*a2a0*/  LDL R10, [R1+0x21c] ;  /* 0x00021c00010a7983 */ /* 0x000ea80000100800 */
[----:B------:R-:W2:Y:S04]  /*a2b0*/  LDL R7, [R1+0x3a4] ;  /* 0x0003a40001077983 */ /* 0x000ea80000100800 */
[----:B------:R0:W-:Y:S04]  /*a2c0*/  STS.U16 [R3+UR4+0x2c00], R13 ;  /* 0x002c000d03007988 */ /* 0x0001e80008000404 */
[----:B---3--:R-:W-:Y:S04]  /*a2d0*/  STL [R1+0x920], R22 ;  /* 0x0009201601007387 */ /* 0x008fe80000100800 */
[----:B0-----:R-:W3:Y:S04]  /*a2e0*/  LDL R13, [R1+0x324] ;  /* 0x00032400010d7983 */ /* 0x001ee80000100800 */
[----:B------:R0:W-:Y:S04]  /*a2f0*/  STS.U16 [R3+UR4+0x2800], R12 ;  /* 0x0028000c03007988 */ /* 0x0001e80008000404 */
[----:B0-----:R-:W3:Y:S04]  /*a300*/  LDL R12, [R1+0x320] ;  /* 0x00032000010c7983 */ /* 0x001ee80000100800 */
[----:B------:R-:W3:Y:S04]  /*a310*/  LDL.LU R14, [R1+0x14] ;  /* 0x00001400010e7983 */ /* 0x000ee80000300800 */
[----:B----4-:R-:W-:Y:S01]  /*a320*/  STL [R1+0x924], R20 ;  /* 0x0009241401007387 */ /* 0x010fe20000100800 */
[----:B--2---:R-:W-:-:S03]  /*a330*/  IADD3 R8, P1, PT, R11, R0, RZ ;  /* 0x000000000b087210 */ /* 0x004fc60007f3e0ff */
[----:B------:R-:W2:Y:S02]  /*a340*/  LDL R11, [R1+0x284] ;  /* 0x00028400010b7983 */ /* 0x000ea40000100800 */
[----:B------:R-:W-:Y:S02]  /*a350*/  IMAD.X R9, R10, 0x1, R2, P1 ;  /* 0x000000010a097824 */ /* 0x000fe400008e0602 */
[----:B------:R-:W4:Y:S04]  /*a360*/  LDL.LU R24, [R1+0x10] ;  /* 0x0000100001187983 */ /* 0x000f280000300800 */
[----:B------:R-:W4:Y:S04]  /*a370*/  LDL R10, [R1+0x280] ;  /* 0x00028000010a7983 */ /* 0x000f280000100800 */
[----:B------:R0:W-:Y:S04]  /*a380*/  STS.U16 [R3+UR4+0x10800], R18 ;  /* 0x0108001203007988 */ /* 0x0001e80008000404 */
[----:B------:R1:W-:Y:S01]  /*a390*/  STS.U16 [R3+UR4+0x3400], R6 ;  /* 0x0034000603007988 */ /* 0x0003e20008000404 */
[----:B0-----:R-:W-:-:S03]  /*a3a0*/  PRMT R18, RZ, 0x7610, R18 ;  /* 0x00007610ff127816 */ /* 0x001fc60000000012 */
[----:B------:R0:W-:Y:S01]  /*a3b0*/  STS.U16 [R3+UR4+0x3000], R16 ;  /* 0x0030001003007988 */ /* 0x0001e20008000404 */
[----:B-1----:R-:W-:-:S03]  /*a3c0*/  IADD3 R6, P1, PT, R7, R0, RZ ;  /* 0x0000000007067210 */ /* 0x002fc60007f3e0ff */
[----:B------:R-:W4:Y:S02]  /*a3d0*/  @!P0 LDG.E.U16 R18, desc[UR10][R8.64] ;  /* 0x0000000a08128981 */ /* 0x000f24000c1e1500 */
[----:B---3--:R-:W-:Y:S01]  /*a3e0*/  IMAD.X R7, R13, 0x1, R2, P1 ;  /* 0x000000010d077824 */ /* 0x008fe200008e0602 */
[----:B0-----:R-:W-:Y:S01]  /*a3f0*/  PRMT R16, RZ, 0x7610, R16 ;  /* 0x00007610ff107816 */ /* 0x001fe20000000010 */
[----:B------:R-:W3:Y:S04]  /*a400*/  LDL R9, [R1+0x218] ;  /* 0x0002180001097983 */ /* 0x000ee80000100800 */
[----:B------:R-:W3:Y:S04]  /*a410*/  LDL.LU R26, [R1+0xc] ;  /* 0x00000c00011a7983 */ /* 0x000ee80000300800 */
[----:B------:R-:W3:Y:S04]  /*a420*/  LDL R8, [R1+0x3a0] ;  /* 0x0003a00001087983 */ /* 0x000ee80000100800 */
[----:B------:R0:W3:Y:S04]  /*a430*/  @!P0 LDG.E.U16 R16, desc[UR10][R6.64] ;  /* 0x0000000a06108981 */ /* 0x0000e8000c1e1500 */
[----:B------:R-:W3:Y:S04]  /*a440*/  LDL R13, [R1+0x31c] ;  /* 0x00031c00010d7983 */ /* 0x000ee80000100800 */
[----:B------:R1:W-:Y:S01]  /*a450*/  STS.U16 [R3+UR4+0x3800], R4 ;  /* 0x0038000403007988 */ /* 0x0003e20008000404 */
[----:B0-----:R-:W-:-:S03]  /*a460*/  IADD3 R6, P1, PT, R12, R0, RZ ;  /* 0x000000000c067210 */ /* 0x001fc60007f3e0ff */
[----:B------:R-:W3:Y:S04]  /*a470*/  LDL.LU R20, [R1+0x8] ;  /* 0x0000080001147983 */ /* 0x000ee80000300800 */
[----:B------:R-:W3:Y:S01]  /*a480*/  LDL R12, [R1+0x318] ;  /* 0x00031800010c7983 */ /* 0x000ee20000100800 */
[----:B-1----:R-:W-:-:S03]  /*a490*/  PRMT R4, RZ, 0x7610, R4 ;  /* 0x00007610ff047816 */ /* 0x002fc60000000004 */
[----:B------:R0:W-:Y:S01]  /*a4a0*/  STS.U16 [R3+UR4+0x4000], R14 ;  /* 0x0040000e03007988 */ /* 0x0001e20008000404 */
[----:B--2---:R-:W-:-:S03]  /*a4b0*/  IMAD.X R7, R11, 0x1, R2, P1 ;  /* 0x000000010b077824 */ /* 0x004fc600008e0602 */
[----:B------:R-:W2:Y:S04]  /*a4c0*/  LDL R11, [R1+0x27c] ;  /* 0x00027c00010b7983 */ /* 0x000ea80000100800 */
[----:B------:R4:W2:Y:S04]  /*a4d0*/  @!P0 LDG.E.U16 R4, desc[UR10][R6.64] ;  /* 0x0000000a06048981 */ /* 0x0008a8000c1e1500 */
[----:B------:R-:W2:Y:S04]  /*a4e0*/  LDL.LU R22, [R1+0x4] ;  /* 0x0000040001167983 */ /* 0x000ea80000300800 */
[----:B------:R-:W2:Y:S01]  /*a4f0*/  LDL R15, [R1+0x214] ;  /* 0x00021400010f7983 */ /* 0x000ea20000100800 */
[----:B----4-:R-:W-:-:S03]  /*a500*/  IADD3 R6, P1, PT, R10, R0, RZ ;  /* 0x000000000a067210 */ /* 0x010fc60007f3e0ff */
[----:B------:R-:W4:Y:S04]  /*a510*/  LDL R10, [R1+0x278] ;  /* 0x00027800010a7983 */ /* 0x000f280000100800 */
[----:B0-----:R-:W4:Y:S04]  /*a520*/  LDL R14, [R1+0x39c] ;  /* 0x00039c00010e7983 */ /* 0x001f280000100800 */
[----:B------:R0:W-:Y:S02]  /*a530*/  STS.U16 [R3+UR4+0x3c00], R5 ;  /* 0x003c000503007988 */ /* 0x0001e40008000404 */
[----:B0-----:R-:W-:Y:S01]  /*a540*/  PRMT R5, RZ, 0x7610, R5 ;  /* 0x00007610ff057816 */ /* 0x001fe20000000005 */
[----:B---3--:R-:W-:-:S05]  /*a550*/  IMAD.X R7, R9, 0x1, R2, P1 ;  /* 0x0000000109077824 */ /* 0x008fca00008e0602 */
[----:B------:R0:W3:Y:S01]  /*a560*/  @!P0 LDG.E.U16 R5, desc[UR10][R6.64] ;  /* 0x0000000a06058981 */ /* 0x0000e2000c1e1500 */
[----:B------:R-:W-:Y:S02]  /*a570*/  IADD3 R8, P1, PT, R8, R0, RZ ;  /* 0x0000000008087210 */ /* 0x000fe40007f3e0ff */
[----:B0-----:R-:W-:-:S03]  /*a580*/  PRMT R6, RZ, 0x7610, R6 ;  /* 0x00007610ff067816 */ /* 0x001fc60000000006 */
[----:B------:R-:W-:Y:S02]  /*a590*/  IMAD.X R9, R13, 0x1, R2, P1 ;  /* 0x000000010d097824 */ /* 0x000fe400008e0602 */
[----:B------:R-:W3:Y:S04]  /*a5a0*/  LDL R13, [R1+0x314] ;  /* 0x00031400010d7983 */ /* 0x000ee80000100800 */
[----:B------:R0:W3:Y:S01]  /*a5b0*/  @!P0 LDG.E.U16 R6, desc[UR10][R8.64] ;  /* 0x0000000a08068981 */ /* 0x0000e2000c1e1500 */
[----:B------:R-:W-:-:S03]  /*a5c0*/  PRMT R7, RZ, 0x7610, R7 ;  /* 0x00007610ff077816 */ /* 0x000fc60000000007 */
[----:B------:R1:W-:Y:S01]  /*a5d0*/  STS.U16 [R3+UR4+0x4800], R26 ;  /* 0x0048001a03007988 */ /* 0x0003e20008000404 */
[----:B0-----:R-:W-:-:S03]  /*a5e0*/  IADD3 R8, P1, PT, R12, R0, RZ ;  /* 0x000000000c087210 */ /* 0x001fc60007f3e0ff */
[----:B------:R-:W3:Y:S04]  /*a5f0*/  LDL R12, [R1+0x310] ;  /* 0x00031000010c7983 */ /* 0x000ee80000100800 */
[----:B-1----:R-:W3:Y:S04]  /*a600*/  LDL R26, [R1+0x274] ;  /* 0x00027400011a7983 */ /* 0x002ee80000100800 */
[----:B------:R0:W-:Y:S04]  /*a610*/  STS.U16 [R3+UR4+0x4400], R24 ;  /* 0x0044001803007988 */ /* 0x0001e80008000404 */
[----:B0-----:R-:W3:Y:S04]  /*a620*/  LDL R24, [R1+0x270] ;  /* 0x0002700001187983 */ /* 0x001ee80000100800 */
[----:B------:R0:W-:Y:S04]  /*a630*/  STS.U16 [R3+UR4+0x4c00], R20 ;  /* 0x004c001403007988 */ /* 0x0001e80008000404 */
[----:B0-----:R-:W3:Y:S01]  /*a640*/  LDL R20, [R1+0x30c] ;  /* 0x00030c0001147983 */ /* 0x001ee20000100800 */
[----:B--2---:R-:W-:-:S05]  /*a650*/  IMAD.X R9, R11, 0x1, R2, P1 ;  /* 0x000000010b097824 */ /* 0x004fca00008e0602 */
[----:B------:R0:W2:Y:S01]  /*a660*/  @!P0 LDG.E.U16 R7, desc[UR10][R8.64] ;  /* 0x0000000a08078981 */ /* 0x0000a2000c1e1500 */
[----:B----4-:R-:W-:Y:S02]  /*a670*/  IADD3 R10, P1, PT, R10, R0, RZ ;  /* 0x000000000a0a7210 */ /* 0x010fe40007f3e0ff */
[----:B0-----:R-:W-:-:S03]  /*a680*/  PRMT R8, RZ, 0x7610, R8 ;  /* 0x00007610ff087816 */ /* 0x001fc60000000008 */
[----:B------:R-:W-:Y:S02]  /*a690*/  IMAD.X R11, R15, 0x1, R2, P1 ;  /* 0x000000010f0b7824 */ /* 0x000fe400008e0602 */
[----:B------:R-:W4:Y:S04]  /*a6a0*/  LDL R15, [R1+0x210] ;  /* 0x00021000010f7983 */ /* 0x000f280000100800 */
[----:B------:R0:W2:Y:S02]  /*a6b0*/  @!P0 LDG.E.U16 R8, desc[UR10][R10.64] ;  /* 0x0000000a0a088981 */ /* 0x0000a4000c1e1500 */
[----:B0-----:R-:W-:Y:S02]  /*a6c0*/  IADD3 R10, P1, PT, R14, R0, RZ ;  /* 0x000000000e0a7210 */ /* 0x001fe40007f3e0ff */
[----:B------:R-:W2:Y:S01]  /*a6d0*/  LDL R14, [R1+0x398] ;  /* 0x00039800010e7983 */ /* 0x000ea20000100800 */
[----:B------:R-:W-:-:S02]  /*a6e0*/  PRMT R9, RZ, 0x7610, R9 ;  /* 0x00007610ff097816 */ /* 0x000fc40000000009 */
[----:B---3--:R-:W-:-:S05]  /*a6f0*/  IMAD.X R11, R13, 0x1, R2, P1 ;  /* 0x000000010d0b7824 */ /* 0x008fca00008e0602 */
[----:B------:R0:W3:Y:S01]  /*a700*/  @!P0 LDG.E.U16 R9, desc[UR10][R10.64] ;  /* 0x0000000a0a098981 */ /* 0x0000e2000c1e1500 */
[----:B------:R-:W-:Y:S02]  /*a710*/  IADD3 R12, P1, PT, R12, R0, RZ ;  /* 0x000000000c0c7210 */ /* 0x000fe40007f3e0ff */
[----:B0-----:R-:W-:-:S03]  /*a720*/  PRMT R10, RZ, 0x7610, R10 ;  /* 0x00007610ff0a7816 */ /* 0x001fc6000000000a */
[----:B------:R-:W-:Y:S01]  /*a730*/  IMAD.X R13, R26, 0x1, R2, P1 ;  /* 0x000000011a0d7824 */ /* 0x000fe200008e0602 */
[----:B------:R-:W-:Y:S01]  /*a740*/  PRMT R11, RZ, 0x7610, R11 ;  /* 0x00007610ff0b7816 */ /* 0x000fe2000000000b */
[----:B------:R0:W-:Y:S04]  /*a750*/  STS.U16 [R3+UR4+0x5000], R22 ;  /* 0x0050001603007988 */ /* 0x0001e80008000404 */
[----:B------:R1:W3:Y:S04]  /*a760*/  @!P0 LDG.E.U16 R10, desc[UR10][R12.64] ;  /* 0x0000000a0c0a8981 */ /* 0x0002e8000c1e1500 */
[----:B------:R-:W3:Y:S04]  /*a770*/  LDL R26, [R1+0x394] ;  /* 0x00039400011a7983 */ /* 0x000ee80000100800 */
[----:B0-----:R-:W3:Y:S01]  /*a780*/  LDL R22, [R1+0x308] ;  /* 0x0003080001167983 */ /* 0x001ee20000100800 */
[----:B-1----:R-:W-:-:S03]  /*a790*/  IADD3 R12, P1, PT, R24, R0, RZ ;  /* 0x00000000180c7210 */ /* 0x002fc60007f3e0ff */
[----:B------:R-:W3:Y:S02]  /*a7a0*/  LDL R24, [R1+0x300] ;  /* 0x0003000001187983 */ /* 0x000ee40000100800 */
[----:B----4-:R-:W-:-:S05]  /*a7b0*/  IMAD.X R13, R15, 0x1, R2, P1 ;  /* 0x000000010f0d7824 */ /* 0x010fca00008e0602 */
[----:B------:R0:W4:Y:S01]  /*a7c0*/  @!P0 LDG.E.U16 R11, desc[UR10][R12.64] ;  /* 0x0000000a0c0b8981 */ /* 0x000122000c1e1500 */
[----:B--2---:R-:W-:Y:S02]  /*a7d0*/  IADD3 R14, P1, PT, R14, R0, RZ ;  /* 0x000000000e0e7210 */ /* 0x004fe40007f3e0ff */
[----:B0-----:R-:W-:-:S03]  /*a7e0*/  PRMT R12, RZ, 0x7610, R12 ;  /* 0x00007610ff0c7816 */ /* 0x001fc6000000000c */
[----:B------:R-:W-:Y:S01]  /*a7f0*/  IMAD.X R15, R20, 0x1, R2, P1 ;  /* 0x00000001140f7824 */ /* 0x000fe200008e0602 */
[----:B------:R-:W-:Y:S01]  /*a800*/  PRMT R13, RZ, 0x7610, R13 ;  /* 0x00007610ff0d7816 */ /* 0x000fe2000000000d */
[----:B------:R-:W2:Y:S04]  /*a810*/  LDL R20, [R1+0x304] ;  /* 0x0003040001147983 */ /* 0x000ea80000100800 */
[----:B------:R3:W2:Y:S04]  /*a820*/  @!P0 LDG.E.U16 R12, desc[UR10][R14.64] ;  /* 0x0000000a0e0c8981 */ /* 0x0006a8000c1e1500 */
[----:B------:R-:W2:Y:S01]  /*a830*/  LDL R15, [R1+0x26c] ;  /* 0x00026c00010f7983 */ /* 0x000ea20000100800 */
[----:B---3--:R-:W-:-:S03]  /*a840*/  IADD3 R14, P1, PT, R22, R0, RZ ;  /* 0x00000000160e7210 */ /* 0x008fc60007f3e0ff */
[----:B------:R-:W3:Y:S02]  /*a850*/  LDL R22, [R1+0x264] ;  /* 0x0002640001167983 */ /* 0x000ee40000100800 */
[----:B--2---:R-:W-:-:S05]  /*a860*/  IMAD.X R15, R15, 0x1, R2, P1 ;  /* 0x000000010f0f7824 */ /* 0x004fca00008e0602 */
[----:B------:R0:W2:Y:S04]  /*a870*/  @!P0 LDG.E.U16 R13, desc[UR10][R14.64] ;  /* 0x0000000a0e0d8981 */ /* 0x0000a8000c1e1500 */
[----:B------:R-:W2:Y:S04]  /*a880*/  LDL.LU R14, [R1+0x20] ;  /* 0x00002000010e7983 */ /* 0x000ea80000300800 */
[----:B------:R-:W0:Y:S04]  /*a890*/  LDL R15, [R1+0x268] ;  /* 0x00026800010f7983 */ /* 0x000e280000100800 */
[----:B--2---:R0:W-:Y:S02]  /*a8a0*/  STS.U16 [R3+UR4+0x6000], R14 ;  /* 0x0060000e03007988 */ /* 0x0041e40008000404 */
[----:B0-----:R-:W-:-:S02]  /*a8b0*/  IADD3 R14, P1, PT, R15, R0, RZ ;  /* 0x000000000f0e7210 */ /* 0x001fc40007f3e0ff */
[----:B------:R-:W2:Y:S04]  /*a8c0*/  LDL R15, [R1+0x20c] ;  /* 0x00020c00010f7983 */ /* 0x000ea80000100800 */
[----:B------:R0:W-:Y:S02]  /*a8d0*/  STS.U16 [R3+UR4+0x5c00], R17 ;  /* 0x005c001103007988 */ /* 0x0001e40008000404 */
[----:B0-----:R-:W-:Y:S01]  /*a8e0*/  PRMT R17, RZ, 0x7610, R17 ;  /* 0x00007610ff117816 */ /* 0x001fe20000000011 */
[----:B--2---:R-:W-:-:S05]  /*a8f0*/  IMAD.X R15, R15, 0x1, R2, P1 ;  /* 0x000000010f0f7824 */ /* 0x004fca00008e0602 */
[----:B------:R0:W2:Y:S04]  /*a900*/  @!P0 LDG.E.U16 R17, desc[UR10][R14.64] ;  /* 0x0000000a0e118981 */ /* 0x0000a8000c1e1500 */
[----:B------:R-:W2:Y:S01]  /*a910*/  LDL.LU R15, [R1+0x1c] ;  /* 0x00001c00010f7983 */ /* 0x000ea20000300800 */
[----:B0-----:R-:W-:-:S03]  /*a920*/  IADD3 R14, P1, PT, R26, R0, RZ ;  /* 0x000000001a0e7210 */ /* 0x001fc60007f3e0ff */
[----:B------:R0:W-:Y:S04]  /*a930*/  STS.U16 [R3+UR4+0x5800], R19 ;  /* 0x0058001303007988 */ /* 0x0001e80008000404 */
[----:B------:R1:W-:Y:S04]  /*a940*/  STS.U16 [R3+UR4+0x6800], R21 ;  /* 0x0068001503007988 */ /* 0x0003e80008000404 */
[----:B------:R-:W3:Y:S01]  /*a950*/  LDL R26, [R1+0x2f8] ;  /* 0x0002f800011a7983 */ /* 0x000ee20000100800 */
[----:B0-----:R-:W-:Y:S02]  /*a960*/  PRMT R19, RZ, 0x7610, R19 ;  /* 0x00007610ff137816 */ /* 0x001fe40000000013 */
[----:B-1----:R-:W-:Y:S01]  /*a970*/  PRMT R21, RZ, 0x7610, R21 ;  /* 0x00007610ff157816 */ /* 0x002fe20000000015 */
[----:B--2---:R0:W-:Y:S02]  /*a980*/  STS.U16 [R3+UR4+0x6400], R15 ;  /* 0x0064000f03007988 */ /* 0x0041e40008000404 */
[----:B0-----:R-:W-:-:S02]  /*a990*/  IMAD.X R15, R20, 0x1, R2, P1 ;  /* 0x00000001140f7824 */ /* 0x001fc400008e0602 */
[----:B------:R-:W2:Y:S04]  /*a9a0*/  LDL R20, [R1+0x2fc] ;  /* 0x0002fc0001147983 */ /* 0x000ea80000100800 */
[----:B------:R0:W2:Y:S02]  /*a9b0*/  @!P0 LDG.E.U16 R19, desc[UR10][R14.64] ;  /* 0x0000000a0e138981 */ /* 0x0000a4000c1e1500 */
[----:B0-----:R-:W-:Y:S02]  /*a9c0*/  IADD3 R14, P1, PT, R24, R0, RZ ;  /* 0x00000000180e7210 */ /* 0x001fe40007f3e0ff */
[----:B------:R-:W2:Y:S03]  /*a9d0*/  LDL R24, [R1+0x25c] ;  /* 0x00025c0001187983 */ /* 0x000ea60000100800 */
[----:B---3--:R-:W-:-:S02]  /*a9e0*/  IMAD.X R15, R22, 0x1, R2, P1 ;  /* 0x00000001160f7824 */ /* 0x008fc400008e0602 */
[----:B------:R-:W3:Y:S04]  /*a9f0*/  LDL.LU R22, [R1+0x44] ;  /* 0x0000440001167983 */ /* 0x000ee80000300800 */
[----:B------:R0:W2:Y:S04]  /*aa00*/  @!P0 LDG.E.U16 R21, desc[UR10][R14.64] ;  /* 0x0000000a0e158981 */ /* 0x0000a8000c1e1500 */
[----:B------:R-:W0:Y:S02]  /*aa10*/  LDL R15, [R1+0x260] ;  /* 0x00026000010f7983 */ /* 0x000e240000100800 */
[----:B0-----:R-:W-:-:S02]  /*aa20*/  IADD3 R14, P1, PT, R15, R0, RZ ;  /* 0x000000000f0e7210 */ /* 0x001fc40007f3e0ff */
[----:B------:R-:W2:Y:S04]  /*aa30*/  LDL R15, [R1+0x208] ;  /* 0x00020800010f7983 */ /* 0x000ea80000100800 */
[----:B------:R0:W-:Y:S02]  /*aa40*/  STS.U16 [R3+UR4+0x6c00], R23 ;  /* 0x006c001703007988 */ /* 0x0001e40008000404 */
[----:B0-----:R-:W-:Y:S01]  /*aa50*/  PRMT R23, RZ, 0x7610, R23 ;  /* 0x00007610ff177816 */ /* 0x001fe20000000017 */
[----:B--2---:R-:W-:-:S05]  /*aa60*/  IMAD.X R15, R15, 0x1, R2, P1 ;  /* 0x000000010f0f7824 */ /* 0x004fca00008e0602 */
[----:B------:R0:W2:Y:S04]  /*aa70*/  @!P0 LDG.E.U16 R23, desc[UR10][R14.64] ;  /* 0x0000000a0e178981 */ /* 0x0000a8000c1e1500 */
[----:B------:R-:W0:Y:S04]  /*aa80*/  LDL R15, [R1+0x390] ;  /* 0x00039000010f7983 */ /* 0x000e280000100800 */
[----:B------:R1:W-:Y:S02]  /*aa90*/  STS.U16 [R3+UR4+0x7000], R25 ;  /* 0x0070001903007988 */ /* 0x0003e40008000404 */
[----:B-1----:R-:W-:-:S02]  /*aaa0*/  PRMT R25, RZ, 0x7610, R25 ;  /* 0x00007610ff197816 */ /* 0x002fc40000000019 */
[----:B0-----:R-:W-:-:S05]  /*aab0*/  IADD3 R14, P1, PT, R15, R0, RZ ;  /* 0x000000000f0e7210 */ /* 0x001fca0007f3e0ff */
[----:B------:R-:W-:Y:S02]  /*aac0*/  IMAD.X R15, R20, 0x1, R2, P1 ;  /* 0x00000001140f7824 */ /* 0x000fe400008e0602 */
[----:B------:R-:W2:Y:S04]  /*aad0*/  LDL.LU R20, [R1+0x4c] ;  /* 0x00004c0001147983 */ /* 0x000ea80000300800 */
[----:B------:R0:W2:Y:S04]  /*aae0*/  @!P0 LDG.E.U16 R25, desc[UR10][R14.64] ;  /* 0x0000000a0e198981 */ /* 0x0000a8000c1e1500 */
[----:B------:R-:W2:Y:S01]  /*aaf0*/  LDL.LU R15, [R1+0x18] ;  /* 0x00001800010f7983 */ /* 0x000ea20000300800 */
[----:B0-----:R-:W-:-:S03]  /*ab00*/  IADD3 R14, P1, PT, R26, R0, RZ ;  /* 0x000000001a0e7210 */ /* 0x001fc60007f3e0ff */
[----:B------:R0:W-:Y:S02]  /*ab10*/  STS.U16 [R3+UR4+0x1400], R27 ;  /* 0x0014001b03007988 */ /* 0x0001e40008000404 */
[----:B0-----:R-:W-:Y:S02]  /*ab20*/  PRMT R27, RZ, 0x7610, R27 ;  /* 0x00007610ff1b7816 */ /* 0x001fe4000000001b */
[----:B------:R-:W-:Y:S04]  /*ab30*/  STS.U16 [R3+UR4+0x7800], R28 ;  /* 0x0078001c03007988 */ /* 0x000fe80008000404 */
[----:B--2---:R0:W-:Y:S02]  /*ab40*/  STS.U16 [R3+UR4+0x7400], R15 ;  /* 0x0074000f03007988 */ /* 0x0041e40008000404 */
[----:B0-----:R-:W-:-:S02]  /*ab50*/  IMAD.X R15, R24, 0x1, R2, P1 ;  /* 0x00000001180f7824 */ /* 0x001fc400008e0602 */
[----:B------:R-:W2:Y:S04]  /*ab60*/  LDL.LU R24, [R1+0x48] ;  /* 0x0000480001187983 */ /* 0x000ea80000300800 */
[----:B------:R-:W2:Y:S04]  /*ab70*/  LDL.LU R26, [R1+0x40] ;  /* 0x00004000011a7983 */ /* 0x000ea80000300800 */
[----:B------:R0:W2:Y:S04]  /*ab80*/  @!P0 LDG.E.U16 R27, desc[UR10][R14.64] ;  /* 0x0000000a0e1b8981 */ /* 0x0000a8000c1e1500 */
[----:B------:R-:W2:Y:S04]  /*ab90*/  LDL R28, [R1+0x204] ;  /* 0x00020400011c7983 */ /* 0x000ea80000100800 */
[----:B------:R-:W0:Y:S04]  /*aba0*/  LDL R15, [R1+0x258] ;  /* 0x00025800010f7983 */ /* 0x000e280000100800 */
[----:B------:R1:W-:Y:S04]  /*abb0*/  STS.U16 [R3+UR4+0x5400], R29 ;  /* 0x0054001d03007988 */ /* 0x0003e80008000404 */
[----:B------:R0:W-:Y:S01]  /*abc0*/  STL [R1+0x570], R0 ;  /* 0x0005700001007387 */ /* 0x0001e20000100800 */
[----:B-1----:R-:W-:-:S02]  /*abd0*/  PRMT R29, RZ, 0x7610, R29 ;  /* 0x00007610ff1d7816 */ /* 0x002fc4000000001d */
[----:B0-----:R-:W-:Y:S02]  /*abe0*/  IADD3 R14, P1, PT, R15, R0, RZ ;  /* 0x000000000f0e7210 */ /* 0x001fe40007f3e0ff */
[----:B------:R-:W4:Y:S03]  /*abf0*/  LDL.LU R0, [R1] ;  /* 0x0000000001007983 */ /* 0x000f260000300800 */
[----:B--2---:R-:W-:Y:S01]  /*ac00*/  IMAD.X R15, R28, 0x1, R2, P1 ;  /* 0x000000011c0f7824 */ /* 0x004fe200008e0602 */
[----:B------:R0:W-:Y:S04]  /*ac10*/  STL [R1+0x574], R2 ;  /* 0x0005740201007387 */ /* 0x0001e80000100800 */
[----:B------:R1:W2:Y:S04]  /*ac20*/  @!P0 LDG.E.U16 R29, desc[UR10][R14.64] ;  /* 0x0000000a0e1d8981 */ /* 0x0002a8000c1e1500 */
[----:B0-----:R-:W2:Y:S04]  /*ac30*/  LDL.LU R2, [R1+0x24] ;  /* 0x0000240001027983 */ /* 0x001ea80000300800 */
[----:B------:R-:W2:Y:S04]  /*ac40*/  LDL.LU R14, [R1+0xc4] ;  /* 0x0000c400010e7983 */ /* 0x000ea80000300800 */
[----:B------:R-:W4:Y:S01]  /*ac50*/  LDL.LU R15, [R1+0xc0] ;  /* 0x0000c000010f7983 */ /* 0x000f220000300800 */
[----:B------:R-:W1:Y:S03]  /*ac60*/  S2R R28, SR_TID.X ;  /* 0x00000000001c7919 */ /* 0x000e660000002100 */
[----:B---3--:R-:W-:Y:S04]  /*ac70*/  STS.U16 [R3+UR4+0xe800], R22 ;  /* 0x00e8001603007988 */ /* 0x008fe80008000404 */
[----:B------:R0:W-:Y:S04]  /*ac80*/  STS.U16 [R3+UR4+0xec00], R20 ;  /* 0x00ec001403007988 */ /* 0x0001e80008000404 */
[----:B------:R-:W-:Y:S04]  /*ac90*/  STS.U16 [R3+UR4+0xf000], R24 ;  /* 0x00f0001803007988 */ /* 0x000fe80008000404 */
[----:B0-----:R-:W3:Y:S04]  /*aca0*/  LDL.LU R20, [R1+0x924] ;  /* 0x0009240001147983 */ /* 0x001ee80000300800 */
[----:B------:R-:W-:Y:S04]  /*acb0*/  STS.U16 [R3+UR4+0xf400], R26 ;  /* 0x00f4001a03007988 */ /* 0x000fe80008000404 */
[----:B--2---:R1:W-:Y:S02]  /*acc0*/  STS.U16 [R3+UR4+0xe000], R14 ;  /* 0x00e0000e03007988 */ /* 0x0043e40008000404 */
[----:B-1----:R-:W-:-:S02]  /*acd0*/  LOP3.LUT R14, R28, 0x7, RZ, 0xc0, !PT ;  /* 0x000000071c0e7812 */ /* 0x002fc400078ec0ff */
[----:B----4-:R0:W-:Y:S03]  /*ace0*/  STS.U16 [R3+UR4+0xe400], R15 ;  /* 0x00e4000f03007988 */ /* 0x0101e60008000404 */
[C---:B------:R-:W-:Y:S02]  /*acf0*/  IMAD.SHL.U32 R22, R14.reuse, 0x80, RZ ;  /* 0x000000800e167824 */ /* 0x040fe400078e00ff */
[----:B------:R-:W-:Y:S02]  /*ad00*/  IMAD.SHL.U32 R14, R14, 0x10, RZ ;  /* 0x000000100e0e7824 */ /* 0x000fe400078e00ff */
[----:B------:R-:W-:Y:S02]  /*ad10*/  IMAD.SHL.U32 R28, R28, 0x2, RZ ;  /* 0x000000021c1c7824 */ /* 0x000fe400078e00ff */
[----:B0-----:R-:W-:-:S03]  /*ad20*/  IMAD.IADD R15, R22, 0x1, R14 ;  /* 0x00000001160f7824 */ /* 0x001fc600078e020e */
[--C-:B------:R-:W-:Y:S02]  /*ad30*/  LOP3.LUT R14, R14, 0x30, R28.reuse, 0x78, !PT ;  /* 0x000000300e0e7812 */ /* 0x100fe400078e781c */
[----:B------:R-:W-:Y:S02]  /*ad40*/  LOP3.LUT R15, R15, 0x10, R28, 0x78, !PT ;  /* 0x000000100f0f7812 */ /* 0x000fe400078e781c */
[----:B------:R-:W0:Y:S02]  /*ad50*/  S2R R28, SR_TID.X ;  /* 0x00000000001c7919 */ /* 0x000e240000002100 */
[----:B0-----:R-:W-:-:S05]  /*ad60*/  IMAD.SHL.U32 R28, R28, 0x20, RZ ;  /* 0x000000201c1c7824 */ /* 0x001fca00078e00ff */
[----:B------:R-:W-:Y:S02]  /*ad70*/  LOP3.LUT R14, R14, 0x3c00, R28, 0xf8, !PT ;  /* 0x00003c000e0e7812 */ /* 0x000fe400078ef81c */
[----:B------:R-:W0:Y:S02]  /*ad80*/  S2R R28, SR_TID.X ;  /* 0x00000000001c7919 */ /* 0x000e240000002100 */
[----:B------:R-:W-:Y:S01]  /*ad90*/  LOP3.LUT R14, R14, R22, RZ, 0xfc, !PT ;  /* 0x000000160e0e7212 */ /* 0x000fe200078efcff */
[----:B0-----:R-:W-:-:S05]  /*ada0*/  IMAD.SHL.U32 R28, R28, 0x40, RZ ;  /* 0x000000401c1c7824 */ /* 0x001fca00078e00ff */
[----:B------:R-:W-:Y:S02]  /*adb0*/  LOP3.LUT R28, R15, 0x400, R28, 0xf8, !PT ;  /* 0x000004000f1c7812 */ /* 0x000fe400078ef81c */
[----:B------:R-:W2:Y:S04]  /*adc0*/  LDL.LU R15, [R1+0x28] ;  /* 0x00002800010f7983 */ /* 0x000ea80000300800 */
[----:B------:R-:W4:Y:S04]  /*add0*/  LDL.LU R22, [R1+0x920] ;  /* 0x0009200001167983 */ /* 0x000f280000300800 */
[----:B------:R0:W-:Y:S04]  /*ade0*/  STL [R1+0x188], R14 ;  /* 0x0001880e01007387 */ /* 0x0001e80000100800 */
[----:B0-----:R-:W2:Y:S04]  /*adf0*/  LDL.LU R14, [R1+0x2c] ;  /* 0x00002c00010e7983 */ /* 0x001ea80000300800 */
[----:B------:R-:W2:Y:S04]  /*ae00*/  LDL.LU R24, [R1+0x91c] ;  /* 0x00091c0001187983 */ /* 0x000ea80000300800 */
[----:B------:R-:W3:Y:S04]  /*ae10*/  LDL.LU R26, [R1+0x918] ;  /* 0x00091800011a7983 */ /* 0x000ee80000300800 */
[----:B------:R-:W-:Y:S04]  /*ae20*/  STS.U16 [R3+UR4+0xd400], R25 ;  /* 0x00d4001903007988 */ /* 0x000fe80008000404 */
[----:B------:R-:W-:Y:S04]  /*ae30*/  STS.U16 [R3+UR4+0xd800], R27 ;  /* 0x00d8001b03007988 */ /* 0x000fe80008000404 */
[----:B--2---:R0:W-:Y:S04]  /*ae40*/  STS.U16 [R3+UR4+0x8800], R24 ;  /* 0x0088001803007988 */ /* 0x0041e80008000404 */
[----:B---3--:R1:W-:Y:S04]  /*ae50*/  STS.U16 [R3+UR4+0x8400], R26 ;  /* 0x0084001a03007988 */ /* 0x0083e80008000404 */
[----:B0-----:R-:W2:Y:S04]  /*ae60*/  LDL.LU.64 R24, [R1+0x60] ;  /* 0x0000600001187983 */ /* 0x001ea80000300a00 */
[----:B-1----:R-:W3:Y:S04]  /*ae70*/  LDL.LU.64 R26, [R1+0x68] ;  /* 0x00006800011a7983 */ /* 0x002ee80000300a00 */
[----:B---3--:R-:W-:Y:S04]  /*ae80*/  STL.64 [R1+0x8f0], R26 ;  /* 0x0008f01a01007387 */ /* 0x008fe80000100a00 */
[----:B--2---:R0:W-:Y:S04]  /*ae90*/  STL.64 [R1+0x8e8], R24 ;  /* 0x0008e81801007387 */ /* 0x0041e80000100a00 */
[----:B0-----:R-:W2:Y:S04]  /*aea0*/  LDL.LU.64 R24, [R1+0x70] ;  /* 0x0000700001187983 */ /* 0x001ea80000300a00 */
[----:B------:R-:W3:Y:S04]  /*aeb0*/  LDL.LU.64 R26, [R1+0x78] ;  /* 0x00007800011a7983 */ /* 0x000ee80000300a00 */
[----:B---3--:R-:W-:Y:S04]  /*aec0*/  STL.64 [R1+0x900], R26 ;  /* 0x0009001a01007387 */ /* 0x008fe80000100a00 */
[----:B--2---:R0:W-:Y:S04]  /*aed0*/  STL.64 [R1+0x8f8], R24 ;  /* 0x0008f81801007387 */ /* 0x0041e80000100a00 */
[----:B0-----:R-:W2:Y:S04]  /*aee0*/  LDL.LU.64 R24, [R1+0x90] ;  /* 0x0000900001187983 */ /* 0x001ea80000300a00 */
[----:B------:R-:W3:Y:S04]  /*aef0*/  LDL.LU.64 R26, [R1+0x98] ;  /* 0x00009800011a7983 */ /* 0x000ee80000300a00 */
[----:B------:R-:W-:Y:S04]  /*af00*/  STS.U16 [R3+UR4+0xf800], R14 ;  /* 0x00f8000e03007988 */ /* 0x000fe80008000404 */
[----:B------:R-:W-:Y:S04]  /*af10*/  STS.U16 [R3+UR4+0xfc00], R15 ;  /* 0x00fc000f03007988 */ /* 0x000fe80008000404 */
[----:B------:R-:W-:Y:S04]  /*af20*/  STS.U16 [R3+UR4+0x7c00], R2 ;  /* 0x007c000203007988 */ /* 0x000fe80008000404 */
[----:B------:R-:W-:Y:S04]  /*af30*/  STS.U16 [R3+UR4+0x8000], R0 ;  /* 0x0080000003007988 */ /* 0x000fe80008000404 */
[----:B----4-:R-:W-:Y:S04]  /*af40*/  STS.U16 [R3+UR4+0x8c00], R22 ;  /* 0x008c001603007988 */ /* 0x010fe80008000404 */
[----:B------:R-:W-:Y:S04]  /*af50*/  STS.U16 [R3+UR4+0x9000], R20 ;  /* 0x0090001403007988 */ /* 0x000fe80008000404 */
        /* <DEDUP_REMOVED lines=16> */
[----:B------:R-:W-:Y:S01]  /*b060*/  STS.U16 [R3+UR4+0xdc00], R29 ;  /* 0x00dc001d03007988 */ /* 0x000fe20008000404 */
[----:B------:R-:W0:Y:S01]  /*b070*/  S2UR UR7, SR_CgaCtaId ;  /* 0x00000000000779c3 */ /* 0x000e220000008800 */
[----:B------:R-:W-:-:S02]  /*b080*/  UMOV UR6, 0x400 ;  /* 0x0000040000067882 */ /* 0x000fc40000000000 */
[----:B---3--:R-:W-:Y:S04]  /*b090*/  STL.64 [R1+0x910], R26 ;  /* 0x0009101a01007387 */ /* 0x008fe80000100a00 */
[----:B--2---:R1:W-:Y:S04]  /*b0a0*/  STL.64 [R1+0x908], R24 ;  /* 0x0009081801007387 */ /* 0x0043e80000100a00 */
[----:B-1----:R-:W2:Y:S04]  /*b0b0*/  LDL.LU.64 R24, [R1+0xb0] ;  /* 0x0000b00001187983 */ /* 0x002ea80000300a00 */
[----:B------:R-:W2:Y:S04]  /*b0c0*/  LDL.LU.64 R26, [R1+0xb8] ;  /* 0x0000b800011a7983 */ /* 0x000ea80000300a00 */
[----:B------:R-:W3:Y:S01]  /*b0d0*/  LDL.LU R3, [R1+0x188] ;  /* 0x0001880001037983 */ /* 0x000ee20000300800 */
[----:B0-----:R-:W-:Y:S01]  /*b0e0*/  ULEA UR6, UR7, UR6, 0x18 ;  /* 0x0000000607067291 */ /* 0x001fe2000f8ec0ff */
[----:B------:R-:W-:Y:S08]  /*b0f0*/  BAR.SYNC.DEFER_BLOCKING 0x0 ;  /* 0x0000000000007b1d */ /* 0x000ff00000010000 */
[----:B------:R-:W-:Y:S04]  /*b100*/  LDSM.16.MT88.4 R16, [R28+UR6+0x10000] ;  /* 0x010000061c10783b */ /* 0x000fe80008004200 */
[----:B---3--:R-:W2:Y:S04]  /*b110*/  LDSM.16.M88.4 R12, [R3+UR6] ;  /* 0x00000006030c783b */ /* 0x008ea80008000200 */
[----:B------:R-:W0:Y:S04]  /*b120*/  LDSM.16.M88.4 R8, [R3+UR6+0x4000] ;  /* 0x004000060308783b */ /* 0x000e280008000200 */
[----:B------:R-:W-:Y:S04]  /*b130*/  LDSM.16.M88.4 R4, [R3+UR6+0x8000] ;  /* 0x008000060304783b */ /* 0x000fe80008000200 */
[----:B------:R-:W1:Y:S01]  /*b140*/  LDSM.16.M88.4 R20, [R3+UR6+0xc000] ;  /* 0x00c000060314783b */ /* 0x000e620008000200 */
[C---:B--2---:R-:W-:Y:S03]  /*b150*/  HMMA.16816.F32 R24, R16.reuse, R12, R24 ;  /* 0x0000000c1018723c */ /* 0x044fe60000001818 */
[----:B------:R-:W-:Y:S04]  /*b160*/  STL [R1+0x844], R14 ;  /* 0x0008440e01007387 */ /* 0x000fe80000100800 */
[----:B------:R-:W-:Y:S04]  /*b170*/  STL [R1+0x840], R15 ;  /* 0x0008400f01007387 */ /* 0x000fe80000100800 */
[----:B0-----:R-:W-:Y:S04]  /*b180*/  STL [R1+0x84c], R10 ;  /* 0x00084c0a01007387 */ /* 0x001fe80000100800 */
[----:B------:R-:W-:Y:S04]  /*b190*/  STL [R1+0x848], R11 ;  /* 0x0008480b01007387 */ /* 0x000fe80000100800 */
[----:B------:R-:W-:Y:S04]  /*b1a0*/  STL [R1+0x770], R3 ;  /* 0x0007700301007387 */ /* 0x000fe80000100800 */
[----:B------:R-:W-:Y:S04]  /*b1b0*/  STL.64 [R1+0xe0], R24 ;  /* 0x0000e01801007387 */ /* 0x000fe80000100a00 */
[----:B------:R0:W-:Y:S04]  /*b1c0*/  STL.64 [R1+0xe8], R26 ;  /* 0x0000e81a01007387 */ /* 0x0001e80000100a00 */
[----:B0-----:R-:W2:Y:S04]  /*b1d0*/  LDL.LU.64 R26, [R1+0x910] ;  /* 0x00091000011a7983 */ /* 0x001ea80000300a00 */
[----:B------:R-:W2:Y:S02]  /*b1e0*/  LDL.LU.64 R24, [R1+0x908] ;  /* 0x0009080001187983 */ /* 0x000ea40000300a00 */
[----:B--2---:R-:W-:-:S15]  /*b1f0*/  HMMA.16816.F32 R24, R16, R8, R24 ;  /* 0x000000081018723c */ /* 0x004fde0000001818 */
[----:B------:R-:W-:-:S04]  /*b200*/  NOP ;  /* 0x0000000000007918 */ /* 0x000fc80000000000 */
[----:B------:R-:W-:Y:S04]  /*b210*/  STL.64 [R1+0xd0], R24 ;  /* 0x0000d01801007387 */ /* 0x000fe80000100a00 */
[----:B------:R0:W-:Y:S04]  /*b220*/  STL.64 [R1+0xd8], R26 ;  /* 0x0000d81a01007387 */ /* 0x0001e80000100a00 */
[----:B0-----:R-:W2:Y:S04]  /*b230*/  LDL.LU.64 R26, [R1+0x900] ;  /* 0x00090000011a7983 */ /* 0x001ea80000300a00 */
[----:B------:R-:W2:Y:S04]  /*b240*/  LDL.LU.64 R24, [R1+0x8f8] ;  /* 0x0008f80001187983 */ /* 0x000ea80000300a00 */
[----:B-1----:R-:W-:Y:S04]  /*b250*/  STL.64 [R1+0x40], R20 ;  /* 0x0000401401007387 */ /* 0x002fe80000100a00 */
[----:B------:R-:W-:Y:S01]  /*b260*/  STL.64 [R1+0x48], R22 ;  /* 0x0000481601007387 */ /* 0x000fe20000100a00 */
[----:B--2---:R-:W-:-:S15]  /*b270*/  HMMA.16816.F32 R24, R16, R4, R24 ;  /* 0x000000041018723c */ /* 0x004fde0000001818 */
[----:B------:R-:W-:-:S04]  /*b280*/  NOP ;  /* 0x0000000000007918 */ /* 0x000fc80000000000 */
[----:B------:R-:W-:Y:S02]  /*b290*/  IMAD.MOV.U32 R14, RZ, RZ, R26 ;  /* 0x000000ffff0e7224 */ /* 0x000fe400078e001a */
[----:B------:R-:W-:Y:S02]  /*b2a0*/  IMAD.MOV.U32 R15, RZ, RZ, R27 ;  /* 0x000000ffff0f7224 */ /* 0x000fe400078e001b */
[----:B------:R-:W-:Y:S01]  /*b2b0*/  IMAD.MOV.U32 R10, RZ, RZ, R24 ;  /* 0x000000ffff0a7224 */ /* 0x000fe200078e0018 */
[----:B------:R-:W2:Y:S01]  /*b2c0*/  LDL.LU.64 R26, [R1+0x8f0] ;  /* 0x0008f000011a7983 */ /* 0x000ea20000300a00 */
[----:B------:R-:W-:-:S03]  /*b2d0*/  IMAD.MOV.U32 R11, RZ, RZ, R25 ;  /* 0x000000ffff0b7224 */ /* 0x000fc600078e0019 */
[----:B------:R-:W2:Y:S01]  /*b2e0*/  LDL.LU.64 R24, [R1+0x8e8] ;  /* 0x0008e80001187983 */ /* 0x000ea20000300a00 */
[----:B------:R-:W-:-:S03]  /*b2f0*/  LOP3.LUT R2, R28, 0x40, RZ, 0x3c, !PT ;  /* 0x000000401c027812 */ /* 0x000fc600078e3cff */
[----:B------:R-:W-:Y:S04]  /*b300*/  STL.64 [R1+0x8e0], R10 ;  /* 0x0008e00a01007387 */ /* 0x000fe80000100a00 */
[----:B------:R0:W-:Y:S04]  /*b310*/  STL.64 [R1+0x8d8], R8 ;  /* 0x0008d80801007387 */ /* 0x0001e80000100a00 */
[----:B------:R-:W-:Y:S04]  /*b320*/  STL.64 [R1+0x8d0], R6 ;  /* 0x0008d00601007387 */ /* 0x000fe80000100a00 */
[----:B------:R2:W-:Y:S04]  /*b330*/  STL.64 [R1+0x8c8], R4 ;  /* 0x0008c80401007387 */ /* 0x0005e80000100a00 */
[----:B0-----:R-:W3:Y:S04]  /*b340*/  LDL.LU.64 R8, [R1+0x1a8] ;  /* 0x0001a80001087983 */ /* 0x001ee80000300a00 */
[----:B------:R-:W3:Y:S01]  /*b350*/  LDL.LU.64 R10, [R1+0x1b0] ;  /* 0x0001b000010a7983 */ /* 0x000ee20000300a00 */
[----:B--2---:R-:W-:Y:S03]  /*b360*/  HMMA.16816.F32 R4, R16, R20, R24 ;  /* 0x000000141004723c */ /* 0x004fe60000001818 */
[----:B------:R-:W0:-:S15]  /*b370*/  LDSM.16.MT88.4 R20, [R2+UR6+0x10000] ;  /* 0x010000060214783b */ /* 0x000e1e0008004200 */
[----:B------:R-:W-:Y:S01]  /*b380*/  NOP ;  /* 0x0000000000007918 */ /* 0x000fe20000000000 */
[----:B------:R1:W-:Y:S04]  /*b390*/  STL.64 [R1+0xc0], R4 ;  /* 0x0000c00401007387 */ /* 0x0003e80000100a00 */
[----:B------:R2:W-:Y:S04]  /*b3a0*/  STL.64 [R1+0xc8], R6 ;  /* 0x0000c80601007387 */ /* 0x0005e80000100a00 */
[----:B-1----:R-:W4:Y:S04]  /*b3b0*/  LDL.LU.64 R4, [R1+0xa0] ;  /* 0x0000a00001047983 */ /* 0x002f280000300a00 */
[----:B--2---:R-:W4:Y:S04]  /*b3c0*/  LDL.LU.64 R6, [R1+0xa8] ;  /* 0x0000a80001067983 */ /* 0x004f280000300a00 */
[----:B------:R-:W-:Y:S04]  /*b3d0*/  STL [R1+0x18c], R2 ;  /* 0x00018c0201007387 */ /* 0x000fe80000100800 */
[----:B0-----:R-:W-:Y:S04]  /*b3e0*/  STL.64 [R1+0x8b8], R22 ;  /* 0x0008b81601007387 */ /* 0x001fe80000100a00 */
[----:B------:R0:W-:Y:S04]  /*b3f0*/  STL.64 [R1+0x8b0], R20 ;  /* 0x0008b01401007387 */ /* 0x0001e80000100a00 */
[----:B0-----:R-:W2:Y:S01]  /*b400*/  LDL.LU.64 R20, [R1+0x40] ;  /* 0x0000400001147983 */ /* 0x001ea20000300a00 */
[----:B------:R-:W-:-:S05]  /*b410*/  LOP3.LUT R29, R28, 0x20, RZ, 0x3c, !PT ;  /* 0x000000201c1d7812 */ /* 0x000fca00078e3cff */
[----:B------:R-:W3:Y:S01]  /*b420*/  LDSM.16.MT88.4 R16, [R29+UR6+0x10000] ;  /* 0x010000061d10783b */ /* 0x000ee20008004200 */
[----:B------:R-:W-:-:S05]  /*b430*/  LOP3.LUT R0, R28, 0x60, RZ, 0x3c, !PT ;  /* 0x000000601c007812 */ /* 0x000fca00078e3cff */
[----:B------:R-:W0:Y:S01]  /*b440*/  LDSM.16.MT88.4 R24, [R0+UR6+0x10000] ;  /* 0x010000060018783b */ /* 0x000e220008004200 */
[C---:B---3--:R-:W-:Y:S03]  /*b450*/  HMMA.16816.F32 R8, R16.reuse, R12, R8 ;  /* 0x0000000c1008723c */ /* 0x048fe60000001808 */
[----:B--2---:R1:W-:Y:S04]  /*b460*/  STL.64 [R1+0x8c0], R20 ;  /* 0x0008c01401007387 */ /* 0x0043e80000100a00 */
[----:B-1----:R-:W2:Y:S04]  /*b470*/  LDL.LU.64 R20, [R1+0x80] ;  /* 0x0000800001147983 */ /* 0x002ea80000300a00 */
[----:B------:R-:W2:Y:S04]  /*b480*/  LDL.LU.64 R22, [R1+0x88] ;  /* 0x0000880001167983 */ /* 0x000ea80000300a00 */
[----:B0-----:R-:W-:Y:S04]  /*b490*/  STL.64 [R1+0x878], R26 ;  /* 0x0008781a01007387 */ /* 0x001fe80000100a00 */
[----:B------:R0:W-:Y:S04]  /*b4a0*/  STL.64 [R1+0x870], R24 ;  /* 0x0008701801007387 */ /* 0x0001e80000100a00 */
[----:B0-----:R-:W3:Y:S04]  /*b4b0*/  LDL.LU.64 R24, [R1+0x50] ;  /* 0x0000500001187983 */ /* 0x001ee80000300a00 */
[----:B------:R-:W3:Y:S04]  /*b4c0*/  LDL.LU.64 R26, [R1+0x58] ;  /* 0x00005800011a7983 */ /* 0x000ee80000300a00 */
[----:B------:R-:W-:Y:S04]  /*b4d0*/  STL.64 [R1+0xb0], R8 ;  /* 0x0000b00801007387 */ /* 0x000fe80000100a00 */
[----:B------:R0:W-:Y:S04]  /*b4e0*/  STL.64 [R1+0xb8], R10 ;  /* 0x0000b80a01007387 */ /* 0x0001e80000100a00 */
[----:B0-----:R-:W2:Y:S04]  /*b4f0*/  LDL.LU.64 R10, [R1+0x8e0] ;  /* 0x0008e000010a7983 */ /* 0x001ea80000300a00 */
[----:B------:R-:W4:Y:S02]  /*b500*/  LDL.LU.64 R8, [R1+0x8d8] ;  /* 0x0008d80001087983 */ /* 0x000f240000300a00 */
[----:B----4-:R-:W-:-:S15]  /*b510*/  HMMA.16816.F32 R4, R16, R8, R4 ;  /* 0x000000081004723c */ /* 0x010fde0000001804 */
[----:B------:R-:W-:-:S04]  /*b520*/  NOP ;  /* 0x0000000000007918 */ /* 0x000fc80000000000 */
[----:B------:R-:W-:Y:S04]  /*b530*/  STL.64 [R1+0xa0], R4 ;  /* 0x0000a00401007387 */ /* 0x000fe80000100a00 */
[----:B------:R0:W-:Y:S04]  /*b540*/  STL.64 [R1+0xa8], R6 ;  /* 0x0000a80601007387 */ /* 0x0001e80000100a00 */
[----:B0-----:R-:W4:Y:S04]  /*b550*/  LDL.LU.64 R6, [R1+0x8d0] ;  /* 0x0008d00001067983 */ /* 0x001f280000300a00 */
[----:B------:R-:W3:Y:S04]  /*b560*/  LDL.LU.64 R4, [R1+0x8c8] ;  /* 0x0008c80001047983 */ /* 0x000ee80000300a00 */
[----:B--2---:R-:W-:Y:S04]  /*b570*/  STL.64 [R1+0x8a8], R10 ;  /* 0x0008a80a01007387 */ /* 0x004fe80000100a00 */
[----:B------:R0:W-:Y:S04]  /*b580*/  STL.64 [R1+0x8a0], R8 ;  /* 0x0008a00801007387 */ /* 0x0001e80000100a00 */
[----:B0-----:R-:W2:Y:S04]  /*b590*/  LDL.LU.64 R8, [R1+0x1c8] ;  /* 0x0001c80001087983 */ /* 0x001ea80000300a00 */
[----:B------:R-:W2:Y:S01]  /*b5a0*/  LDL.LU.64 R10, [R1+0x1d0] ;  /* 0x0001d000010a7983 */ /* 0x000ea20000300a00 */
[----:B---3--:R-:W-:-:S15]  /*b5b0*/  HMMA.16816.F32 R20, R16, R4, R20 ;  /* 0x000000041014723c */ /* 0x008fde0000001814 */
[----:B------:R-:W-:-:S04]  /*b5c0*/  NOP ;  /* 0x0000000000007918 */ /* 0x000fc80000000000 */
[----:B------:R0:W-:Y:S04]  /*b5d0*/  STL.64 [R1+0x90], R20 ;  /* 0x0000901401007387 */ /* 0x0001e80000100a00 */
[----:B------:R-:W-:Y:S04]  /*b5e0*/  STL.64 [R1+0x98], R22 ;  /* 0x0000981601007387 */ /* 0x000fe80000100a00 */
[----:B0-----:R-:W3:Y:S04]  /*b5f0*/  LDL.LU.64 R20, [R1+0x8c0] ;  /* 0x0008c00001147983 */ /* 0x001ee80000300a00 */
[----:B----4-:R-:W-:Y:S04]  /*b600*/  STL.64 [R1+0x898], R6 ;  /* 0x0008980601007387 */ /* 0x010fe80000100a00 */
[----:B------:R0:W-:Y:S04]  /*b610*/  STL.64 [R1+0x890], R4 ;  /* 0x0008900401007387 */ /* 0x0001e80000100a00 */
[----:B0-----:R-:W4:Y:S04]  /*b620*/  LDL.LU.64 R4, [R1+0x198] ;  /* 0x0001980001047983 */ /* 0x001f280000300a00 */
[----:B------:R-:W4:Y:S04]  /*b630*/  LDL.LU.64 R6, [R1+0x1a0] ;  /* 0x0001a00001067983 */ /* 0x000f280000300a00 */
[----:B------:R-:W2:Y:S01]  /*b640*/  LDL.LU.64 R22, [R1+0x8b8] ;  /* 0x0008b80001167983 */ /* 0x000ea20000300a00 */
[----:B---3--:R-:W-:Y:S01]  /*b650*/  HMMA.16816.F32 R24, R16, R20, R24 ;  /* 0x000000141018723c */ /* 0x008fe20000001818 */
[----:B------:R-:W-:-:S02]  /*b660*/  IMAD.MOV.U32 R2, RZ, RZ, R20 ;  /* 0x000000ffff027224 */ /* 0x000fc400078e0014 */
[----:B------:R-:W-:Y:S02]  /*b670*/  IMAD.MOV.U32 R0, RZ, RZ, R21 ;  /* 0x000000ffff007224 */ /* 0x000fe400078e0015 */
[----:B------:R-:W2:-:S14]  /*b680*/  LDL.LU.64 R20, [R1+0x8b0] ;  /* 0x0008b00001147983 */ /* 0x000e9c0000300a00 */
[----:B------:R0:W-:Y:S01]  /*b690*/  STL.64 [R1+0x80], R24 ;  /* 0x0000801801007387 */ /* 0x0001e20000100a00 */
[----:B------:R-:W-:-:S03]  /*b6a0*/  IMAD.MOV.U32 R3, RZ, RZ, R27 ;  /* 0x000000ffff037224 */ /* 0x000fc600078e001b */
[----:B------:R1:W-:Y:S04]  /*b6b0*/  STL [R1+0x88], R26 ;  /* 0x0000881a01007387 */ /* 0x0003e80000100800 */
[----:B0-----:R-:W3:Y:S04]  /*b6c0*/  LDL.LU.64 R24, [R1+0x30] ;  /* 0x0000300001187983 */ /* 0x001ee80000300a00 */
[----:B-1----:R-:W3:Y:S01]  /*b6d0*/  LDL.LU.64 R26, [R1+0x38] ;  /* 0x00003800011a7983 */ /* 0x002ee20000300a00 */
[----:B--2---:R-:W-:Y:S03]  /*b6e0*/  HMMA.16816.F32 R8, R20, R12, R8 ;  /* 0x0000000c1408723c */ /* 0x004fe60000001808 */
[----:B---3--:R-:W-:Y:S04]  /*b6f0*/  STL.64 [R1+0x888], R26 ;  /* 0x0008881a01007387 */ /* 0x008fe80000100a00 */
[----:B------:R0:W-:Y:S04]  /*b700*/  STL.64 [R1+0x880], R24 ;  /* 0x0008801801007387 */ /* 0x0001e80000100a00 */
[----:B0-----:R-:W2:Y:S04]  /*b710*/  LDL.LU.64 R24, [R1+0xf0] ;  /* 0x0000f00001187983 */ /* 0x001ea80000300a00 */
[----:B------:R-:W2:Y:S04]  /*b720*/  LDL.LU.64 R26, [R1+0xf8] ;  /* 0x0000f800011a7983 */ /* 0x000ea80000300a00 */
[----:B------:R-:W-:Y:S04]  /*b730*/  STL.64 [R1+0x70], R8 ;  /* 0x0000700801007387 */ /* 0x000fe80000100a00 */
[----:B------:R0:W-:Y:S04]  /*b740*/  STL.64 [R1+0x78], R10 ;  /* 0x0000780a01007387 */ /* 0x0001e80000100a00 */
[----:B0-----:R-:W3:Y:S04]  /*b750*/  LDL.LU.64 R10, [R1+0x8a8] ;  /* 0x0008a800010a7983 */ /* 0x001ee80000300a00 */
[----:B------:R-:W4:Y:S01]  /*b760*/  LDL.LU.64 R8, [R1+0x8a0] ;  /* 0x0008a00001087983 */ /* 0x000f220000300a00 */
[----:B------:R-:W-:-:S02]  /*b770*/  IMAD.MOV.U32 R16, RZ, RZ, R2 ;  /* 0x000000ffff107224 */ /* 0x000fc400078e0002 */
[----:B------:R-:W-:Y:S01]  /*b780*/  IMAD.MOV.U32 R17, RZ, RZ, R0 ;  /* 0x000000ffff117224 */ /* 0x000fe200078e0000 */
[----:B----4-:R-:W-:-:S15]  /*b790*/  HMMA.16816.F32 R4, R20, R8, R4 ;  /* 0x000000081404723c */ /* 0x010fde0000001804 */
[----:B------:R-:W-:-:S04]  /*b7a0*/  NOP ;  /* 0x0000000000007918 */ /* 0x000fc80000000000 */
[----:B------:R-:W-:Y:S01]  /*b7b0*/  IMAD.MOV.U32 R2, RZ, RZ, R6 ;  /* 0x000000ffff027224 */ /* 0x000fe200078e0006 */
[----:B------:R0:W-:Y:S01]  /*b7c0*/  STL.64 [R1+0x60], R4 ;  /* 0x0000600401007387 */ /* 0x0001e20000100a00 */
[----:B------:R-:W-:-:S03]  /*b7d0*/  IMAD.MOV.U32 R0, RZ, RZ, R7 ;  /* 0x000000ffff007224 */ /* 0x000fc600078e0007 */
[----:B------:R-:W4:Y:S04]  /*b7e0*/  LDL.LU.64 R6, [R1+0x898] ;  /* 0x0008980001067983 */ /* 0x000f280000300a00 */
[----:B0-----:R-:W2:Y:S04]  /*b7f0*/  LDL.LU.64 R4, [R1+0x890] ;  /* 0x0008900001047983 */ /* 0x001ea80000300a00 */
[----:B---3--:R-:W-:Y:S04]  /*b800*/  STL.64 [R1+0x868], R10 ;  /* 0x0008680a01007387 */ /* 0x008fe80000100a00 */
[----:B------:R0:W-:Y:S04]  /*b810*/  STL.64 [R1+0x860], R8 ;  /* 0x0008600801007387 */ /* 0x0001e80000100a00 */
[----:B0-----:R-:W3:Y:S04]  /*b820*/  LDL.LU.64 R8, [R1+0x1b8] ;  /* 0x0001b80001087983 */ /* 0x001ee80000300a00 */
[----:B------:R-:W3:Y:S01]  /*b830*/  LDL.LU.64 R10, [R1+0x1c0] ;  /* 0x0001c000010a7983 */ /* 0x000ee20000300a00 */
[----:B--2---:R-:W-:-:S15]  /*b840*/  HMMA.16816.F32 R24, R20, R4, R24 ;  /* 0x000000041418723c */ /* 0x004fde0000001818 */
[----:B------:R-:W-:-:S04]  /*b850*/  NOP ;  /* 0x0000000000007918 */ /* 0x000fc80000000000 */
[----:B------:R-:W-:Y:S04]  /*b860*/  STL.64 [R1+0x50], R24 ;  /* 0x0000501801007387 */ /* 0x000fe80000100a00 */
[----:B------:R0:W-:Y:S04]  /*b870*/  STL.64 [R1+0x58], R26 ;  /* 0x0000581a01007387 */ /* 0x0001e80000100a00 */
[----:B0-----:R-:W2:Y:S04]  /*b880*/  LDL.LU.64 R26, [R1+0x888] ;  /* 0x00088800011a7983 */ /* 0x001ea80000300a00 */
[----:B------:R-:W2:Y:S04]  /*b890*/  LDL.LU.64 R24, [R1+0x880] ;  /* 0x0008800001187983 */ /* 0x000ea80000300a00 */
[----:B----4-:R-:W-:Y:S04]  /*b8a0*/  STL.64 [R1+0x858], R6 ;  /* 0x0008580601007387 */ /* 0x010fe80000100a00 */
[----:B------:R0:W-:Y:S04]  /*b8b0*/  STL.64 [R1+0x850], R4 ;  /* 0x0008500401007387 */ /* 0x0001e80000100a00 */
[----:B0-----:R-:W4:Y:S04]  /*b8c0*/  LDL.LU.64 R4, [R1+0x128] ;  /* 0x0001280001047983 */ /* 0x001f280000300a00 */
[----:B------:R-:W4:Y:S01]  /*b8d0*/  LDL.LU.64 R6, [R1+0x130] ;  /* 0x0001300001067983 */ /* 0x000f220000300a00 */
[----:B--2---:R-:W-:Y:S03]  /*b8e0*/  HMMA.16816.F32 R20, R20, R16, R24 ;  /* 0x000000101414723c */ /* 0x004fe60000001818 */
[----:B------:R-:W3:Y:S04]  /*b8f0*/  LDL.LU.64 R26, [R1+0x878] ;  /* 0x00087800011a7983 */ /* 0x000ee80000300a00 */
[----:B------:R-:W3:-:S12]  /*b900*/  LDL.LU.64 R24, [R1+0x870] ;  /* 0x0008700001187983 */ /* 0x000ed80000300a00 */
[----:B------:R0:W-:Y:S04]  /*b910*/  STL.64 [R1+0x20], R20 ;  /* 0x0000201401007387 */ /* 0x0001e80000100a00 */
[----:B------:R1:W-:Y:S04]  /*b920*/  STL.64 [R1+0x28], R22 ;  /* 0x0000281601007387 */ /* 0x0003e80000100a00 */
[----:B0-----:R-:W2:Y:S04]  /*b930*/  LDL.LU.64 R20, [R1+0x110] ;  /* 0x0001100001147983 */ /* 0x001ea80000300a00 */
[----:B-1----:R-:W2:Y:S01]  /*b940*/  LDL.LU.64 R22, [R1+0x118] ;  /* 0x0001180001167983 */ /* 0x002ea20000300a00 */
[----:B---3--:R-:W-:-:S15]  /*b950*/  HMMA.16816.F32 R8, R24, R12, R8 ;  /* 0x0000000c1808723c */ /* 0x008fde0000001808 */
[----:B------:R-:W-:-:S04]  /*b960*/  NOP ;  /* 0x0000000000007918 */ /* 0x000fc80000000000 */
[----:B------:R-:W-:Y:S04]  /*b970*/  STL.64 [R1+0x10], R8 ;  /* 0x0000100801007387 */ /* 0x000fe80000100a00 */
[----:B------:R0:W-:Y:S04]  /*b980*/  STL.64 [R1+0x18], R10 ;  /* 0x0000180a01007387 */ /* 0x0001e80000100a00 */
[----:B0-----:R-:W3:Y:S04]  /*b990*/  LDL.LU.64 R10, [R1+0x868] ;  /* 0x00086800010a7983 */ /* 0x001ee80000300a00 */
[----:B------:R-:W4:Y:S02]  /*b9a0*/  LDL.LU.64 R8, [R1+0x860] ;  /* 0x0008600001087983 */ /* 0x000f240000300a00 */
[----:B----4-:R-:W-:-:S15]  /*b9b0*/  HMMA.16816.F32 R4, R24, R8, R4 ;  /* 0x000000081804723c */ /* 0x010fde0000001804 */
[----:B------:R-:W-:-:S04]  /*b9c0*/  NOP ;  /* 0x0000000000007918 */ /* 0x000fc80000000000 */
[----:B------:R-:W-:Y:S04]  /*b9d0*/  STL.64 [R1+0x30], R4 ;  /* 0x0000300401007387 */ /* 0x000fe80000100a00 */
[----:B------:R0:W-:Y:S04]  /*b9e0*/  STL.64 [R1+0x38], R6 ;  /* 0x0000380601007387 */ /* 0x0001e80000100a00 */
[----:B0-----:R-:W4:Y:S04]  /*b9f0*/  LDL.LU.64 R6, [R1+0x858] ;  /* 0x0008580001067983 */ /* 0x001f280000300a00 */
[----:B------:R-:W2:Y:S02]  /*ba00*/  LDL.LU.64 R4, [R1+0x850] ;  /* 0x0008500001047983 */ /* 0x000ea40000300a00 */
[----:B--2---:R-:W-:-:S15]  /*ba10*/  HMMA.16816.F32 R20, R24, R4, R20 ;  /* 0x000000041814723c */ /* 0x004fde0000001814 */
[----:B------:R-:W-:-:S04]  /*ba20*/  NOP ;  /* 0x0000000000007918 */ /* 0x000fc80000000000 */
[----:B------:R-:W-:Y:S01]  /*ba30*/  IMAD.MOV.U32 R4, RZ, RZ, R23 ;  /* 0x000000ffff047224 */ /* 0x000fe200078e0017 */
[----:B------:R0:W-:Y:S01]  /*ba40*/  STL [R1+0xf0], R20 ;  /* 0x0000f01401007387 */ /* 0x0001e20000100800 */
[----:B------:R-:W-:Y:S02]  /*ba50*/  IMAD.MOV.U32 R5, RZ, RZ, R22 ;  /* 0x000000ffff057224 */ /* 0x000fe400078e0016 */
[----:B------:R-:W-:Y:S02]  /*ba60*/  IMAD.MOV.U32 R12, RZ, RZ, R21 ;  /* 0x000000ffff0c7224 */ /* 0x000fe400078e0015 */
[----:B0-----:R-:W2:Y:S04]  /*ba70*/  LDL.LU.64 R20, [R1+0x100] ;  /* 0x0001000001147983 */ /* 0x001ea80000300a00 */
[----:B------:R-:W2:Y:S04]  /*ba80*/  LDL.LU.64 R22, [R1+0x108] ;  /* 0x0001080001167983 */ /* 0x000ea80000300a00 */
[----:B------:R0:W-:Y:S04]  /*ba90*/  STL [R1+0x77c], R4 ;  /* 0x00077c0401007387 */ /* 0x0001e80000100800 */
[----:B------:R1:W-:Y:S04]  /*baa0*/  STL [R1+0x778], R5 ;  /* 0x0007780501007387 */ /* 0x0003e80000100800 */
[----:B----4-:R4:W-:Y:S04]  /*bab0*/  STL.64 [R1+0x818], R6 ;  /* 0x0008180601007387 */ /* 0x0109e80000100a00 */
[----:B0-----:R-:W2:Y:S04]  /*bac0*/  LDL.LU R4, [R1+0xd0] ;  /* 0x0000d00001047983 */ /* 0x001ea80000300800 */
[----:B-1----:R-:W2:Y:S04]  /*bad0*/  LDL.LU R5, [R1+0xd4] ;  /* 0x0000d40001057983 */ /* 0x002ea80000300800 */
[----:B----4-:R-:W4:Y:S04]  /*bae0*/  LDL.LU R6, [R1+0xd8] ;  /* 0x0000d80001067983 */ /* 0x010f280000300800 */
[----:B------:R-:W4:Y:S04]  /*baf0*/  LDL.LU R7, [R1+0xdc] ;  /* 0x0000dc0001077983 */ /* 0x000f280000300800 */
[----:B----4-:R-:W-:Y:S04]  /*bb00*/  STL.64 [R1+0x828], R6 ;  /* 0x0008280601007387 */ /* 0x010fe80000100a00 */
[----:B--2---:R0:W-:Y:S04]  /*bb10*/  STL.64 [R1+0x820], R4 ;  /* 0x0008200401007387 */ /* 0x0041e80000100a00 */
[----:B0-----:R-:W2:Y:S04]  /*bb20*/  LDL.LU R4, [R1+0xe0] ;  /* 0x0000e00001047983 */ /* 0x001ea80000300800 */
[----:B------:R-:W2:Y:S04]  /*bb30*/  LDL.LU R5, [R1+0xe4] ;  /* 0x0000e40001057983 */ /* 0x000ea80000300800 */
[----:B------:R-:W4:Y:S04]  /*bb40*/  LDL.LU R6, [R1+0xe8] ;  /* 0x0000e80001067983 */ /* 0x000f280000300800 */
[----:B------:R-:W4:Y:S01]  /*bb50*/  LDL.LU R7, [R1+0xec] ;  /* 0x0000ec0001077983 */ /* 0x000f220000300800 */
[----:B------:R-:W-:Y:S03]  /*bb60*/  HMMA.16816.F32 R16, R24, R16, R20 ;  /* 0x000000101810723c */ /* 0x000fe60000001814 */
[----:B------:R-:W0:Y:S01]  /*bb70*/  LDSM.16.MT88.4 R20, [R29+UR6+0x10800] ;  /* 0x010800061d14783b */ /* 0x000e220008004200 */
[----:B------:R-:W-:-:S03]  /*bb80*/  LOP3.LUT R13, R28, 0x40, RZ, 0x3c, !PT ;  /* 0x000000401c0d7812 */ /* 0x000fc600078e3cff */
[----:B------:R-:W-:-:S12]  /*bb90*/  LDSM.16.MT88.4 R24, [R28+UR6+0x10800] ;  /* 0x010800061c18783b */ /* 0x000fd80008004200 */
[----:B------:R-:W-:Y:S02]  /*bba0*/  IMAD.MOV.U32 R8, RZ, RZ, R19 ;  /* 0x000000ffff087224 */ /* 0x000fe400078e0013 */
[----:B------:R-:W-:Y:S01]  /*bbb0*/  IMAD.MOV.U32 R9, RZ, RZ, R18 ;  /* 0x000000ffff097224 */ /* 0x000fe200078e0012 */
[----:B----4-:R1:W-:Y:S04]  /*bbc0*/  STL.64 [R1+0x838], R6 ;  /* 0x0008380601007387 */ /* 0x0103e80000100a00 */
[----:B--2---:R-:W-:Y:S04]  /*bbd0*/  STL.64 [R1+0x830], R4 ;  /* 0x0008300401007387 */ /* 0x004fe80000100a00 */
[----:B------:R-:W-:Y:S04]  /*bbe0*/  STL [R1+0x774], R12 ;  /* 0x0007740c01007387 */ /* 0x000fe80000100800 */
[----:B------:R-:W-:Y:S04]  /*bbf0*/  STL.64 [R1+0x110], R16 ;  /* 0x0001101001007387 */ /* 0x000fe80000100a00 */
[----:B------:R-:W-:Y:S04]  /*bc00*/  STL [R1+0x76c], R8 ;  /* 0x00076c0801007387 */ /* 0x000fe80000100800 */
[----:B------:R-:W-:Y:S04]  /*bc10*/  STL [R1+0x768], R9 ;  /* 0x0007680901007387 */ /* 0x000fe80000100800 */
[----:B0-----:R-:W-:Y:S04]  /*bc20*/  STL.64 [R1+0x800], R22 ;  /* 0x0008001601007387 */ /* 0x001fe80000100a00 */
[----:B------:R0:W-:Y:S01]  /*bc30*/  STL.64 [R1+0x7f8], R20 ;  /* 0x0007f81401007387 */ /* 0x0001e20000100a00 */
[----:B-1----:R-:W-:-:S03]  /*bc40*/  LOP3.LUT R7, R28, 0x60, RZ, 0x3c, !PT ;  /* 0x000000601c077812 */ /* 0x002fc600078e3cff */
[----:B------:R-:W1:Y:S04]  /*bc50*/  LDSM.16.MT88.4 R16, [R13+UR6+0x10800] ;  /* 0x010800060d10783b */ /* 0x000e680008004200 */
[----:B------:R-:W2:Y:S04]  /*bc60*/  LDSM.16.MT88.4 R4, [R7+UR6+0x10800] ;  /* 0x010800060704783b */ /* 0x000ea80008004200 */
[----:B0-----:R-:W4:Y:S04]  /*bc70*/  LDL.LU R20, [R1+0xc0] ;  /* 0x0000c00001147983 */ /* 0x001f280000300800 */
[----:B------:R-:W4:Y:S04]  /*bc80*/  LDL.LU R21, [R1+0xc4] ;  /* 0x0000c40001157983 */ /* 0x000f280000300800 */
[----:B------:R-:W2:Y:S04]  /*bc90*/  LDL.LU R22, [R1+0xc8] ;  /* 0x0000c80001167983 */ /* 0x000ea80000300800 */
[----:B------:R-:W2:Y:S04]  /*bca0*/  LDL.LU R23, [R1+0xcc] ;  /* 0x0000cc0001177983 */ /* 0x000ea80000300800 */
[----:B--2---:R0:W-:Y:S04]  /*bcb0*/  STL.64 [R1+0x810], R22 ;  /* 0x0008101601007387 */ /* 0x0041e80000100a00 */
[----:B----4-:R3:W-:Y:S01]  /*bcc0*/  STL.64 [R1+0x808], R20 ;  /* 0x0008081401007387 */ /* 0x0107e20000100a00 */
[----:B0-----:R-:W-:-:S02]  /*bcd0*/  IMAD.MOV.U32 R22, RZ, RZ, R14 ;  /* 0x000000ffff167224 */ /* 0x001fc400078e000e */
[----:B---3--:R-:W-:Y:S02]  /*bce0*/  IMAD.MOV.U32 R20, RZ, RZ, R10 ;  /* 0x000000ffff147224 */ /* 0x008fe400078e000a */
[----:B------:R-:W2:Y:S01]  /*bcf0*/  LDL.LU R10, [R1+0x84c] ;  /* 0x00084c00010a7983 */ /* 0x000ea20000300800 */
[----:B------:R-:W-:Y:S02]  /*bd00*/  IMAD.MOV.U32 R21, RZ, RZ, R11 ;  /* 0x000000ffff157224 */ /* 0x000fe400078e000b */
[----:B------:R-:W-:Y:S01]  /*bd10*/  IMAD.MOV.U32 R23, RZ, RZ, R15 ;  /* 0x000000ffff177224 */ /* 0x000fe200078e000f */
[----:B------:R-:W2:Y:S04]  /*bd20*/  LDL.LU R11, [R1+0x848] ;  /* 0x00084800010b7983 */ /* 0x000ea80000300800 */
[----:B------:R-:W3:Y:S04]  /*bd30*/  LDL.LU R14, [R1+0x844] ;  /* 0x00084400010e7983 */ /* 0x000ee80000300800 */
[----:B------:R-:W3:Y:S04]  /*bd40*/  LDL.LU R15, [R1+0x840] ;  /* 0x00084000010f7983 */ /* 0x000ee80000300800 */
[----:B-1----:R0:W-:Y:S04]  /*bd50*/  STL.64 [R1+0x7b8], R18 ;  /* 0x0007b81201007387 */ /* 0x0021e80000100a00 */
[----:B------:R-:W-:Y:S04]  /*bd60*/  STL.64 [R1+0x7b0], R16 ;  /* 0x0007b01001007387 */ /* 0x000fe80000100a00 */
[----:B0-----:R-:W4:Y:S04]  /*bd70*/  LDL.64 R18, [R1+0x48] ;  /* 0x0000480001127983 */ /* 0x001f280000100a00 */
[----:B------:R-:W-:Y:S04]  /*bd80*/  STL.64 [R1], R4 ;  /* 0x0000000401007387 */ /* 0x000fe80000100a00 */
[----:B------:R0:W-:Y:S04]  /*bd90*/  STL.64 [R1+0x8], R6 ;  /* 0x0000080601007387 */ /* 0x0001e80000100a00 */
[----:B0-----:R-:W3:Y:S04]  /*bda0*/  LDL.LU.64 R6, [R1+0x838] ;  /* 0x0008380001067983 */ /* 0x001ee80000300a00 */
[----:B------:R-:W3:Y:S02]  /*bdb0*/  LDL.LU.64 R4, [R1+0x830] ;  /* 0x0008300001047983 */ /* 0x000ee40000300a00 */
[----:B---3--:R-:W-:-:S15]  /*bdc0*/  HMMA.16816.F32 R4, R24, R14, R4 ;  /* 0x0000000e1804723c */ /* 0x008fde0000001804 */
[----:B------:R-:W-:-:S04]  /*bdd0*/  NOP ;  /* 0x0000000000007918 */ /* 0x000fc80000000000 */
[----:B------:R-:W-:Y:S01]  /*bde0*/  IMAD.MOV.U32 R8, RZ, RZ, R6 ;  /* 0x000000ffff087224 */ /* 0x000fe200078e0006 */
[----:B------:R0:W-:Y:S01]  /*bdf0*/  STL.64 [R1+0x100], R4 ;  /* 0x0001000401007387 */ /* 0x0001e20000100a00 */
[----:B------:R-:W-:-:S03]  /*be00*/  IMAD.MOV.U32 R9, RZ, RZ, R7 ;  /* 0x000000ffff097224 */ /* 0x000fc600078e0007 */
[----:B------:R-:W2:Y:S04]  /*be10*/  LDL.LU.64 R6, [R1+0x828] ;  /* 0x0008280001067983 */ /* 0x000ea80000300a00 */
[----:B0-----:R-:W2:Y:S02]  /*be20*/  LDL.LU.64 R4, [R1+0x820] ;  /* 0x0008200001047983 */ /* 0x001ea40000300a00 */
[----:B--2---:R-:W-:-:S15]  /*be30*/  HMMA.16816.F32 R4, R24, R10, R4 ;  /* 0x0000000a1804723c */ /* 0x004fde0000001804 */
[----:B------:R-:W-:-:S04]  /*be40*/  NOP ;  /* 0x0000000000007918 */ /* 0x000fc80000000000 */
[----:B------:R-:W-:Y:S04]  /*be50*/  STL.64 [R1+0x128], R4 ;  /* 0x0001280401007387 */ /* 0x000fe80000100a00 */
[----:B------:R0:W-:Y:S04]  /*be60*/  STL.64 [R1+0x130], R6 ;  /* 0x0001300601007387 */ /* 0x0001e80000100a00 */
[----:B0-----:R-:W2:Y:S04]  /*be70*/  LDL.LU.64 R6, [R1+0x818] ;  /* 0x0008180001067983 */ /* 0x001ea80000300a00 */
[----:B------:R-:W-:Y:S04]  /*be80*/  STL.64 [R1+0x7f0], R10 ;  /* 0x0007f00a01007387 */ /* 0x000fe80000100a00 */
[----:B------:R0:W-:Y:S04]  /*be90*/  STL.64 [R1+0x7e8], R8 ;  /* 0x0007e80801007387 */ /* 0x0001e80000100a00 */
[----:B0-----:R-:W3:Y:S04]  /*bea0*/  LDL.LU R8, [R1+0xb0] ;  /* 0x0000b00001087983 */ /* 0x001ee80000300800 */
[----:B------:R-:W3:Y:S04]  /*beb0*/  LDL.LU R9, [R1+0xb4] ;  /* 0x0000b40001097983 */ /* 0x000ee80000300800 */
[----:B------:R-:W3:Y:S04]  /*bec0*/  LDL.LU R10, [R1+0xb8] ;  /* 0x0000b800010a7983 */ /* 0x000ee80000300800 */
[----:B------:R-:W3:Y:S01]  /*bed0*/  LDL.LU R11, [R1+0xbc] ;  /* 0x0000bc00010b7983 */ /* 0x000ee20000300800 */
[----:B--2---:R-:W-:-:S15]  /*bee0*/  HMMA.16816.F32 R20, R24, R6, R20 ;  /* 0x000000061814723c */ /* 0x004fde0000001814 */
[----:B------:R-:W-:-:S04]  /*bef0*/  NOP ;  /* 0x0000000000007918 */ /* 0x000fc80000000000 */
[----:B------:R-:W-:Y:S04]  /*bf00*/  STL.64 [R1+0x168], R20 ;  /* 0x0001681401007387 */ /* 0x000fe80000100a00 */
[----:B------:R0:W-:Y:S04]  /*bf10*/  STL.64 [R1+0x170], R22 ;  /* 0x0001701601007387 */ /* 0x0001e80000100a00 */
[----:B0-----:R-:W4:Y:S04]  /*bf20*/  LDL.LU.64 R22, [R1+0x810] ;  /* 0x0008100001167983 */ /* 0x001f280000300a00 */
[----:B------:R-:W4:Y:S02]  /*bf30*/  LDL.LU.64 R20, [R1+0x808] ;  /* 0x0008080001147983 */ /* 0x000f240000300a00 */
[----:B----4-:R-:W-:Y:S02]  /*bf40*/  HMMA.16816.F32 R24, R24, R18, R20 ;  /* 0x000000121818723c */ /* 0x010fe40000001814 */
[----:B------:R-:W3:Y:S04]  /*bf50*/  LDL.LU.64 R22, [R1+0x800] ;  /* 0x0008000001167983 */ /* 0x000ee80000300a00 */
[----:B------:R-:W3:Y:S04]  /*bf60*/  LDL.LU.64 R20, [R1+0x7f8] ;  /* 0x0007f80001147983 */ /* 0x000ee80000300a00 */
[----:B------:R0:W-:Y:S04]  /*bf70*/  STL.64 [R1+0x7d0], R18 ;  /* 0x0007d01201007387 */ /* 0x0001e80000100a00 */
[----:B------:R-:W2:Y:S05]  /*bf80*/  LDL.LU R16, [R1+0x90] ;  /* 0x0000900001107983 */ /* 0x000eaa0000300800 */
[----:B------:R-:W-:Y:S04]  /*bf90*/  STL.64 [R1+0x178], R24 ;  /* 0x0001781801007387 */ /* 0x000fe80000100a00 */
[----:B------:R-:W-:Y:S04]  /*bfa0*/  STL.64 [R1+0x180], R26 ;  /* 0x0001801a01007387 */ /* 0x000fe80000100a00 */
[----:B------:R-:W2:Y:S04]  /*bfb0*/  LDL.LU R17, [R1+0x94] ;  /* 0x0000940001117983 */ /* 0x000ea80000300800 */
[----:B0-----:R-:W4:Y:S04]  /*bfc0*/  LDL.LU R18, [R1+0x98] ;  /* 0x0000980001127983 */ /* 0x001f280000300800 */
[----:B------:R-:W4:Y:S04]  /*bfd0*/  LDL.LU R19, [R1+0x9c] ;  /* 0x00009c0001137983 */ /* 0x000f280000300800 */
[----:B----4-:R-:W-:Y:S04]  /*bfe0*/  STL.64 [R1+0x7e0], R18 ;  /* 0x0007e01201007387 */ /* 0x010fe80000100a00 */
[----:B--2---:R0:W-:Y:S04]  /*bff0*/  STL.64 [R1+0x7d8], R16 ;  /* 0x0007d81001007387 */ /* 0x0041e80000100a00 */
[----:B0-----:R-:W2:Y:S04]  /*c000*/  LDL.LU R16, [R1+0xa0] ;  /* 0x0000a00001107983 */ /* 0x001ea80000300800 */
[----:B------:R-:W2:Y:S04]  /*c010*/  LDL.LU R17, [R1+0xa4] ;  /* 0x0000a40001117983 */ /* 0x000ea80000300800 */
[----:B------:R-:W2:Y:S04]  /*c020*/  LDL.LU R18, [R1+0xa8] ;  /* 0x0000a80001127983 */ /* 0x000ea80000300800 */
[----:B------:R-:W2:Y:S04]  /*c030*/  LDL.LU R19, [R1+0xac] ;  /* 0x0000ac0001137983 */ /* 0x000ea80000300800 */
[----:B------:R-:W4:Y:S04]  /*c040*/  LDL.LU R24, [R1+0x70] ;  /* 0x0000700001187983 */ /* 0x000f280000300800 */
[----:B------:R-:W4:Y:S04]  /*c050*/  LDL.LU R25, [R1+0x74] ;  /* 0x0000740001197983 */ /* 0x000f280000300800 */
[----:B------:R-:W2:Y:S04]  /*c060*/  LDL.LU R26, [R1+0x78] ;  /* 0x00007800011a7983 */ /* 0x000ea80000300800 */
[----:B------:R-:W2:Y:S01]  /*c070*/  LDL.LU R27, [R1+0x7c] ;  /* 0x00007c00011b7983 */ /* 0x000ea20000300800 */
[----:B---3--:R-:W-:-:S15]  /*c080*/  HMMA.16816.F32 R8, R20, R14, R8 ;  /* 0x0000000e1408723c */ /* 0x008fde0000001808 */
[----:B------:R-:W-:-:S04]  /*c090*/  NOP ;  /* 0x0000000000007918 */ /* 0x000fc80000000000 */
[----:B------:R-:W-:Y:S01]  /*c0a0*/  IMAD.MOV.U32 R12, RZ, RZ, R10 ;  /* 0x000000ffff0c7224 */ /* 0x000fe200078e000a */
[----:B--2---:R0:W-:Y:S04]  /*c0b0*/  STL.64 [R1+0x7c8], R26 ;  /* 0x0007c81a01007387 */ /* 0x0041e80000100a00 */
[----:B----4-:R1:W-:Y:S01]  /*c0c0*/  STL.64 [R1+0x7c0], R24 ;  /* 0x0007c01801007387 */ /* 0x0103e20000100a00 */
[----:B0-----:R-:W-:Y:S02]  /*c0d0*/  IMAD.MOV.U32 R27, RZ, RZ, R3 ;  /* 0x000000ffff1b7224 */ /* 0x001fe400078e0003 */
[----:B------:R-:W-:Y:S01]  /*c0e0*/  IMAD.MOV.U32 R3, RZ, RZ, R11 ;  /* 0x000000ffff037224 */ /* 0x000fe200078e000b */
[----:B-1----:R-:W2:Y:S04]  /*c0f0*/  LDL.LU R24, [R1+0x80] ;  /* 0x0000800001187983 */ /* 0x002ea80000300800 */
[----:B------:R-:W2:Y:S04]  /*c100*/  LDL.LU R25, [R1+0x84] ;  /* 0x0000840001197983 */ /* 0x000ea80000300800 */
[----:B------:R-:W2:Y:S04]  /*c110*/  LDL.LU R26, [R1+0x88] ;  /* 0x00008800011a7983 */ /* 0x000ea80000300800 */
[----:B------:R-:W3:Y:S01]  /*c120*/  LDL.LU.64 R10, [R1+0x7f0] ;  /* 0x0007f000010a7983 */ /* 0x000ee20000300a00 */
[----:B------:R-:W-:-:S02]  /*c130*/  IMAD.MOV.U32 R4, RZ, RZ, R8 ;  /* 0x000000ffff047224 */ /* 0x000fc400078e0008 */
[----:B------:R-:W-:Y:S02]  /*c140*/  IMAD.MOV.U32 R5, RZ, RZ, R9 ;  /* 0x000000ffff057224 */ /* 0x000fe400078e0009 */
[----:B------:R-:W4:Y:S01]  /*c150*/  LDL.LU.64 R8, [R1+0x7e8] ;  /* 0x0007e80001087983 */ /* 0x000f220000300a00 */
[----:B---3--:R-:W-:-:S15]  /*c160*/  HMMA.16816.F32 R16, R20, R10, R16 ;  /* 0x0000000a1410723c */ /* 0x008fde0000001810 */
[----:B------:R-:W-:-:S04]  /*c170*/  NOP ;  /* 0x0000000000007918 */ /* 0x000fc80000000000 */
[----:B------:R-:W-:Y:S04]  /*c180*/  STL.64 [R1+0xe0], R16 ;  /* 0x0000e01001007387 */ /* 0x000fe80000100a00 */
[----:B------:R0:W-:Y:S04]  /*c190*/  STL.64 [R1+0xe8], R18 ;  /* 0x0000e81201007387 */ /* 0x0001e80000100a00 */
[----:B0-----:R-:W3:Y:S04]  /*c1a0*/  LDL.LU.64 R18, [R1+0x7e0] ;  /* 0x0007e00001127983 */ /* 0x001ee80000300a00 */
[----:B------:R-:W3:Y:S02]  /*c1b0*/  LDL.LU.64 R16, [R1+0x7d8] ;  /* 0x0007d80001107983 */ /* 0x000ee40000300a00 */
[----:B---3--:R-:W-:-:S15]  /*c1c0*/  HMMA.16816.F32 R16, R20, R6, R16 ;  /* 0x000000061410723c */ /* 0x008fde0000001810 */
[----:B------:R-:W-:-:S04]  /*c1d0*/  NOP ;  /* 0x0000000000007918 */ /* 0x000fc80000000000 */
[----:B------:R-:W-:Y:S04]  /*c1e0*/  STL.64 [R1+0x148], R16 ;  /* 0x0001481001007387 */ /* 0x000fe80000100a00 */
[----:B------:R0:W-:Y:S04]  /*c1f0*/  STL.64 [R1+0x150], R18 ;  /* 0x0001501201007387 */ /* 0x0001e80000100a00 */
[----:B0-----:R-:W2:Y:S04]  /*c200*/  LDL.LU.64 R18, [R1+0x7d0] ;  /* 0x0007d00001127983 */ /* 0x001ea80000300a00 */
[----:B------:R0:W-:Y:S04]  /*c210*/  STL.64 [R1+0x7a8], R6 ;  /* 0x0007a80601007387 */ /* 0x0001e80000100a00 */
[----:B------:R1:W-:Y:S01]  /*c220*/  STL.64 [R1+0x7a0], R4 ;  /* 0x0007a00401007387 */ /* 0x0003e20000100a00 */
[----:B0-----:R-:W-:-:S03]  /*c230*/  IMAD.MOV.U32 R6, RZ, RZ, R2 ;  /* 0x000000ffff067224 */ /* 0x001fc600078e0002 */
[----:B-1----:R-:W3:Y:S01]  /*c240*/  LDL.LU R4, [R1+0x60] ;  /* 0x0000600001047983 */ /* 0x002ee20000300800 */
[----:B------:R-:W-:-:S03]  /*c250*/  IMAD.MOV.U32 R7, RZ, RZ, R0 ;  /* 0x000000ffff077224 */ /* 0x000fc600078e0000 */
[----:B------:R-:W3:Y:S01]  /*c260*/  LDL.LU R5, [R1+0x64] ;  /* 0x0000640001057983 */ /* 0x000ee20000300800 */
[----:B--2---:R-:W-:Y:S03]  /*c270*/  HMMA.16816.F32 R20, R20, R18, R24 ;  /* 0x000000121414723c */ /* 0x004fe60000001818 */
[----:B------:R-:W2:Y:S01]  /*c280*/  LDL.LU.64 R26, [R1+0x7c8] ;  /* 0x0007c800011a7983 */ /* 0x000ea20000300a00 */
[----:B------:R-:W-:-:S03]  /*c290*/  IMAD.MOV.U32 R2, RZ, RZ, R18 ;  /* 0x000000ffff027224 */ /* 0x000fc600078e0012 */
[----:B------:R-:W2:Y:S01]  /*c2a0*/  LDL.LU.64 R24, [R1+0x7c0] ;  /* 0x0007c00001187983 */ /* 0x000ea20000300a00 */
[----:B------:R-:W-:-:S11]  /*c2b0*/  IMAD.MOV.U32 R0, RZ, RZ, R19 ;  /* 0x000000ffff007224 */ /* 0x000fd600078e0013 */
[----:B------:R0:W-:Y:S04]  /*c2c0*/  STL.64 [R1+0x158], R20 ;  /* 0x0001581401007387 */ /* 0x0001e80000100a00 */
[----:B------:R1:W-:Y:S04]  /*c2d0*/  STL.64 [R1+0x160], R22 ;  /* 0x0001601601007387 */ /* 0x0003e80000100a00 */
[----:B------:R-:W2:Y:S04]  /*c2e0*/  LDL.LU.64 R18, [R1+0x7b8] ;  /* 0x0007b80001127983 */ /* 0x000ea80000300a00 */
[----:B------:R-:W2:Y:S04]  /*c2f0*/  LDL.LU.64 R16, [R1+0x7b0] ;  /* 0x0007b00001107983 */ /* 0x000ea80000300a00 */
[----:B0-----:R-:W2:Y:S04]  /*c300*/  LDL.LU R20, [R1+0x10] ;  /* 0x0000100001147983 */ /* 0x001ea80000300800 */
[----:B------:R-:W2:Y:S04]  /*c310*/  LDL.LU R21, [R1+0x14] ;  /* 0x0000140001157983 */ /* 0x000ea80000300800 */
[----:B-1----:R-:W2:Y:S04]  /*c320*/  LDL.LU R22, [R1+0x18] ;  /* 0x0000180001167983 */ /* 0x002ea80000300800 */
[----:B------:R-:W2:Y:S04]  /*c330*/  LDL.LU R23, [R1+0x1c] ;  /* 0x00001c0001177983 */ /* 0x000ea80000300800 */
[----:B--2---:R-:W-:Y:S04]  /*c340*/  STL.64 [R1+0x788], R22 ;  /* 0x0007881601007387 */ /* 0x004fe80000100a00 */
[----:B------:R0:W-:Y:S04]  /*c350*/  STL.64 [R1+0x780], R20 ;  /* 0x0007801401007387 */ /* 0x0001e80000100a00 */
[----:B0-----:R-:W2:Y:S04]  /*c360*/  LDL.LU R20, [R1+0x20] ;  /* 0x0000200001147983 */ /* 0x001ea80000300800 */
[----:B------:R-:W2:Y:S04]  /*c370*/  LDL.LU R21, [R1+0x24] ;  /* 0x0000240001157983 */ /* 0x000ea80000300800 */
[----:B------:R-:W2:Y:S04]  /*c380*/  LDL.LU R22, [R1+0x28] ;  /* 0x0000280001167983 */ /* 0x000ea80000300800 */
[----:B------:R-:W2:Y:S01]  /*c390*/  LDL.LU R23, [R1+0x2c] ;  /* 0x00002c0001177983 */ /* 0x000ea20000300800 */
[C---:B------:R-:W-:Y:S08]  /*c3a0*/  HMMA.16816.F32 R24, R16.reuse, R14, R24 ;  /* 0x0000000e1018723c */ /* 0x040ff00000001818 */
[----:B---3--:R-:W-:Y:S01]  /*c3b0*/  HMMA.16816.F32 R4, R16, R10, R4 ;  /* 0x0000000a1004723c */ /* 0x008fe20000001804 */
[----:B--2---:R-:W-:Y:S04]  /*c3c0*/  STL.64 [R1+0x798], R22 ;  /* 0x0007981601007387 */ /* 0x004fe80000100a00 */
[----:B------:R0:W-:Y:S04]  /*c3d0*/  STL.64 [R1+0x790], R20 ;  /* 0x0007901401007387 */ /* 0x0001e80000100a00 */
[----:B0-----:R-:W2:Y:S04]  /*c3e0*/  LDL.LU R20, [R1+0x50] ;  /* 0x0000500001147983 */ /* 0x001ea80000300800 */
[----:B------:R-:W2:Y:S04]  /*c3f0*/  LDL.LU R21, [R1+0x54] ;  /* 0x0000540001157983 */ /* 0x000ea80000300800 */
[----:B------:R-:W2:Y:S04]  /*c400*/  LDL.LU R22, [R1+0x58] ;  /* 0x0000580001167983 */ /* 0x000ea80000300800 */
[----:B------:R-:W2:Y:S04]  /*c410*/  LDL.LU R23, [R1+0x5c] ;  /* 0x00005c0001177983 */ /* 0x000ea80000300800 */
[----:B------:R-:W-:Y:S04]  /*c420*/  STL.64 [R1+0x718], R26 ;  /* 0x0007181a01007387 */ /* 0x000fe80000100a00 */
[----:B------:R-:W-:Y:S04]  /*c430*/  STL.64 [R1+0x710], R24 ;  /* 0x0007101801007387 */ /* 0x000fe80000100a00 */
[----:B------:R-:W-:Y:S04]  /*c440*/  STL.64 [R1+0x60], R4 ;  /* 0x0000600401007387 */ /* 0x000fe80000100a00 */
[----:B------:R0:W-:Y:S04]  /*c450*/  STL.64 [R1+0x68], R6 ;  /* 0x0000680601007387 */ /* 0x0001e80000100a00 */
[----:B0-----:R-:W2:Y:S01]  /*c460*/  LDL.LU.64 R6, [R1+0x7a8] ;  /* 0x0007a80001067983 */ /* 0x001ea20000300a00 */
[----:B------:R-:W-:-:S02]  /*c470*/  IMAD.MOV.U32 R26, RZ, RZ, R2 ;  /* 0x000000ffff1a7224 */ /* 0x000fc400078e0002 */
[----:B------:R-:W-:Y:S01]  /*c480*/  IMAD.MOV.U32 R27, RZ, RZ, R0 ;  /* 0x000000ffff1b7224 */ /* 0x000fe200078e0000 */
[----:B------:R-:W3:Y:S01]  /*c490*/  LDL.LU.64 R4, [R1+0x7a0] ;  /* 0x0007a00001047983 */ /* 0x000ee20000300a00 */
[----:B--2---:R-:W-:-:S15]  /*c4a0*/  HMMA.16816.F32 R20, R16, R6, R20 ;  /* 0x000000061014723c */ /* 0x004fde0000001814 */
[----:B------:R-:W-:-:S04]  /*c4b0*/  NOP ;  /* 0x0000000000007918 */ /* 0x000fc80000000000 */
[----:B------:R-:W-:Y:S01]  /*c4c0*/  IMAD.MOV.U32 R2, RZ, RZ, R22 ;  /* 0x000000ffff027224 */ /* 0x000fe200078e0016 */
[----:B------:R0:W-:Y:S01]  /*c4d0*/  STL.64 [R1+0x120], R20 ;  /* 0x0001201401007387 */ /* 0x0001e20000100a00 */
[----:B------:R-:W-:-:S03]  /*c4e0*/  IMAD.MOV.U32 R0, RZ, RZ, R23 ;  /* 0x000000ffff007224 */ /* 0x000fc600078e0017 */
[----:B------:R-:W2:Y:S04]  /*c4f0*/  LDL.LU.64 R22, [R1+0x798] ;  /* 0x0007980001167983 */ /* 0x000ea80000300a00 */
[----:B0-----:R-:W2:Y:S04]  /*c500*/  LDL.LU.64 R20, [R1+0x790] ;  /* 0x0007900001147983 */ /* 0x001ea80000300a00 */
[----:B------:R-:W-:Y:S04]  /*c510*/  STL [R1+0x604], R0 ;  /* 0x0006040001007387 */ /* 0x000fe80000100800 */
[----:B------:R-:W-:Y:S01]  /*c520*/  STL [R1+0x600], R2 ;  /* 0x0006000201007387 */ /* 0x000fe20000100800 */
[----:B--2---:R-:W-:Y:S03]  /*c530*/  HMMA.16816.F32 R24, R16, R26, R20 ;  /* 0x0000001a1018723c */ /* 0x004fe60000001814 */
[----:B------:R-:W2:Y:S04]  /*c540*/  LDL.LU.64 R22, [R1+0x788] ;  /* 0x0007880001167983 */ /* 0x000ea80000300a00 */
[----:B------:R-:W2:Y:S04]  /*c550*/  LDL.LU.64 R20, [R1+0x780] ;  /* 0x0007800001147983 */ /* 0x000ea80000300a00 */
[----:B------:R-:W2:Y:S08]  /*c560*/  LDL.LU R16, [R1+0x30] ;  /* 0x0000300001107983 */ /* 0x000eb00000300800 */
[----:B------:R3:W-:Y:S04]  /*c570*/  STL.64 [R1+0x138], R24 ;  /* 0x0001381801007387 */ /* 0x0007e80000100a00 */
[----:B------:R0:W-:Y:S04]  /*c580*/  STL.64 [R1+0x140], R26 ;  /* 0x0001401a01007387 */ /* 0x0001e80000100a00 */
[----:B------:R-:W2:Y:S04]  /*c590*/  LDL.LU R17, [R1+0x34] ;  /* 0x0000340001117983 */ /* 0x000ea80000300800 */
[----:B------:R-:W2:Y:S01]  /*c5a0*/  LDL.LU R18, [R1+0x38] ;  /* 0x0000380001127983 */ /* 0x000ea20000300800 */
[----:B---3--:R-:W-:-:S02]  /*c5b0*/  IMAD.MOV.U32 R24, RZ, RZ, R4 ;  /* 0x000000ffff187224 */ /* 0x008fc400078e0004 */
[----:B------:R-:W-:Y:S01]  /*c5c0*/  IMAD.MOV.U32 R25, RZ, RZ, R5 ;  /* 0x000000ffff197224 */ /* 0x000fe200078e0005 */
[----:B------:R-:W3:Y:S01]  /*c5d0*/  LDL.LU R19, [R1+0x3c] ;  /* 0x00003c0001137983 */ /* 0x000ee20000300800 */
[----:B0-----:R-:W-:Y:S02]  /*c5e0*/  IMAD.MOV.U32 R26, RZ, RZ, R12 ;  /* 0x000000ffff1a7224 */ /* 0x001fe400078e000c */
[----:B------:R-:W-:Y:S01]  /*c5f0*/  IMAD.MOV.U32 R27, RZ, RZ, R3 ;  /* 0x000000ffff1b7224 */ /* 0x000fe200078e0003 */
[----:B------:R-:W2:Y:S04]  /*c600*/  LDL.LU R4, [R1+0x77c] ;  /* 0x00077c0001047983 */ /* 0x000ea80000300800 */
[----:B------:R-:W2:Y:S04]  /*c610*/  LDL.LU R5, [R1+0x778] ;  /* 0x0007780001057983 */ /* 0x000ea80000300800 */
[----:B------:R-:W2:Y:S04]  /*c620*/  LDL.LU R12, [R1+0x774] ;  /* 0x00077400010c7983 */ /* 0x000ea80000300800 */
[----:B------:R-:W2:Y:S04]  /*c630*/  LDL.LU R3, [R1+0x770] ;  /* 0x0007700001037983 */ /* 0x000ea80000300800 */
[----:B------:R-:W-:Y:S04]  /*c640*/  STL.64 [R1+0x728], R26 ;  /* 0x0007281a01007387 */ /* 0x000fe80000100a00 */
[----:B------:R0:W-:Y:S04]  /*c650*/  STL.64 [R1+0x720], R24 ;  /* 0x0007201801007387 */ /* 0x0001e80000100a00 */
[----:B0-----:R-:W2:Y:S04]  /*c660*/  LDL.LU.64 R24, [R1] ;  /* 0x0000000001187983 */ /* 0x001ea80000300a00 */
[----:B------:R-:W2:Y:S02]  /*c670*/  LDL.LU.64 R26, [R1+0x8] ;  /* 0x00000800011a7983 */ /* 0x000ea40000300a00 */
[----:B--2---:R-:W-:-:S15]  /*c680*/  HMMA.16816.F32 R20, R24, R14, R20 ;  /* 0x0000000e1814723c */ /* 0x004fde0000001814 */
[----:B------:R-:W-:-:S04]  /*c690*/  NOP ;  /* 0x0000000000007918 */ /* 0x000fc80000000000 */
[----:B------:R-:W-:Y:S04]  /*c6a0*/  STL.64 [R1+0x708], R22 ;  /* 0x0007081601007387 */ /* 0x000fe80000100a00 */
[----:B------:R0:W-:Y:S04]  /*c6b0*/  STL.64 [R1+0x700], R20 ;  /* 0x0007001401007387 */ /* 0x0001e80000100a00 */
[----:B0-----:R-:W2:Y:S01]  /*c6c0*/  LDL.LU R20, [R1+0xf0] ;  /* 0x0000f00001147983 */ /* 0x001ea20000300800 */
[----:B------:R-:W-:Y:S02]  /*c6d0*/  IMAD.MOV.U32 R21, RZ, RZ, R12 ;  /* 0x000000ffff157224 */ /* 0x000fe400078e000c */
[----:B------:R-:W-:-:S02]  /*c6e0*/  IMAD.MOV.U32 R22, RZ, RZ, R5 ;  /* 0x000000ffff167224 */ /* 0x000fc400078e0005 */
[----:B------:R-:W-:Y:S01]  /*c6f0*/  IMAD.MOV.U32 R23, RZ, RZ, R4 ;  /* 0x000000ffff177224 */ /* 0x000fe200078e0004 */
[----:B---3--:R-:W-:Y:S01]  /*c700*/  HMMA.16816.F32 R16, R24, R10, R16 ;  /* 0x0000000a1810723c */ /* 0x008fe20000001810 */
[----:B------:R-:W-:Y:S01]  /*c710*/  LOP3.LUT R3, R3, 0x40, RZ, 0x3c, !PT ;  /* 0x0000004003037812 */ /* 0x000fe200078e3cff */
[----:B------:R-:W-:Y:S02]  /*c720*/  IMAD.MOV.U32 R14, RZ, RZ, R24 ;  /* 0x000000ffff0e7224 */ /* 0x000fe400078e0018 */
[----:B------:R-:W-:Y:S02]  /*c730*/  IMAD.MOV.U32 R12, RZ, RZ, R25 ;  /* 0x000000ffff0c7224 */ /* 0x000fe400078e0019 */
[----:B------:R-:W-:Y:S02]  /*c740*/  IMAD.MOV.U32 R11, RZ, RZ, R26 ;  /* 0x000000ffff0b7224 */ /* 0x000fe400078e001a */
[----:B------:R-:W-:-:S11]  /*c750*/  IMAD.MOV.U32 R10, RZ, RZ, R27 ;  /* 0x000000ffff0a7224 */ /* 0x000fd600078e001b */
[----:B------:R-:W-:Y:S04]  /*c760*/  STL.64 [R1+0x6b8], R18 ;  /* 0x0006b81201007387 */ /* 0x000fe80000100a00 */
[----:B------:R-:W-:Y:S04]  /*c770*/  STL.64 [R1+0x6b0], R16 ;  /* 0x0006b01001007387 */ /* 0x000fe80000100a00 */
[----:B------:R-:W-:Y:S01]  /*c780*/  LDSM.16.MT88.4 R16, [R13+UR6+0x11000] ;  /* 0x011000060d10783b */ /* 0x000fe20008004200 */
[----:B--2---:R-:W-:Y:S03]  /*c790*/  HMMA.16816.F32 R4, R24, R6, R20 ;  /* 0x000000061804723c */ /* 0x004fe60000001814 */
[----:B------:R-:W-:Y:S04]  /*c7a0*/  LDSM.16.MT88.4 R24, [R28+UR6+0x11000] ;  /* 0x011000061c18783b */ /* 0x000fe80008004200 */
[----:B------:R-:W-:-:S12]  /*c7b0*/  LDSM.16.MT88.4 R20, [R29+UR6+0x11000] ;  /* 0x011000061d14783b */ /* 0x000fd80008004200 */
[----:B------:R-:W-:Y:S01]  /*c7c0*/  IMAD.MOV.U32 R0, RZ, RZ, R6 ;  /* 0x000000ffff007224 */ /* 0x000fe200078e0006 */
[----:B------:R-:W-:Y:S01]  /*c7d0*/  STL.64 [R1+0xc0], R4 ;  /* 0x0000c00401007387 */ /* 0x000fe20000100a00 */
[----:B------:R-:W-:-:S03]  /*c7e0*/  IMAD.MOV.U32 R2, RZ, RZ, R7 ;  /* 0x000000ffff027224 */ /* 0x000fc600078e0007 */
[----:B------:R-:W0:Y:S04]  /*c7f0*/  LDSM.16.M88.4 R4, [R3+UR6] ;  /* 0x000000060304783b */ /* 0x000e280008000200 */
[----:B------:R-:W-:Y:S04]  /*c800*/  STL [R1+0x61c], R2 ;  /* 0x00061c0201007387 */ /* 0x000fe80000100800 */
[----:B------:R-:W-:Y:S04]  /*c810*/  STL [R1+0x618], R0 ;  /* 0x0006180001007387 */ /* 0x000fe80000100800 */
[----:B0-----:R-:W-:Y:S04]  /*c820*/  STL [R1+0x6a4], R6 ;  /* 0x0006a40601007387 */ /* 0x001fe80000100800 */
[----:B------:R0:W-:Y:S04]  /*c830*/  STL [R1+0x6a0], R7 ;  /* 0x0006a00701007387 */ /* 0x0001e80000100800 */
[----:B------:R-:W-:Y:S04]  /*c840*/  STL.64 [R1+0x30], R24 ;  /* 0x0000301801007387 */ /* 0x000fe80000100a00 */
[----:B------:R-:W-:Y:S01]  /*c850*/  STL.64 [R1+0x38], R26 ;  /* 0x0000381a01007387 */ /* 0x000fe20000100a00 */
[----:B0-----:R-:W-:-:S03]  /*c860*/  LOP3.LUT R7, R28, 0x60, RZ, 0x3c, !PT ;  /* 0x000000601c077812 */ /* 0x001fc600078e3cff */
[----:B------:R-:W-:Y:S04]  /*c870*/  STL.64 [R1+0x748], R26 ;  /* 0x0007481a01007387 */ /* 0x000fe80000100a00 */
[----:B------:R0:W-:Y:S02]  /*c880*/  STL.64 [R1+0x740], R24 ;  /* 0x0007401801007387 */ /* 0x0001e40000100a00 */
[----:B0-----:R-:W-:Y:S02]  /*c890*/  IMAD.MOV.U32 R24, RZ, RZ, R14 ;  /* 0x000000ffff187224 */ /* 0x001fe400078e000e */
[----:B------:R-:W-:Y:S02]  /*c8a0*/  IMAD.MOV.U32 R25, RZ, RZ, R12 ;  /* 0x000000ffff197224 */ /* 0x000fe400078e000c */
[----:B------:R-:W0:Y:S04]  /*c8b0*/  LDSM.16.MT88.4 R12, [R7+UR6+0x11000] ;  /* 0x01100006070c783b */ /* 0x000e280008004200 */
[----:B0-----:R-:W-:Y:S04]  /*c8c0*/  STL.64 [R1+0x738], R14 ;  /* 0x0007380e01007387 */ /* 0x001fe80000100a00 */
[----:B------:R0:W-:Y:S04]  /*c8d0*/  STL.64 [R1+0x730], R12 ;  /* 0x0007300c01007387 */ /* 0x0001e80000100a00 */
[----:B0-----:R-:W2:Y:S04]  /*c8e0*/  LDL.LU R12, [R1+0x100] ;  /* 0x00010000010c7983 */ /* 0x001ea80000300800 */
[----:B------:R-:W2:Y:S01]  /*c8f0*/  LDL.LU R13, [R1+0x104] ;  /* 0x00010400010d7983 */ /* 0x000ea20000300800 */
[----:B----4-:R-:W-:-:S02]  /*c900*/  IMAD.MOV.U32 R14, RZ, RZ, R8 ;  /* 0x000000ffff0e7224 */ /* 0x010fc400078e0008 */
[----:B------:R-:W-:Y:S01]  /*c910*/  IMAD.MOV.U32 R15, RZ, RZ, R9 ;  /* 0x000000ffff0f7224 */ /* 0x000fe200078e0009 */
[----:B------:R-:W3:Y:S04]  /*c920*/  LDL.LU R8, [R1+0x76c] ;  /* 0x00076c0001087983 */ /* 0x000ee80000300800 */
[----:B------:R-:W4:Y:S04]  /*c930*/  LDL.LU R9, [R1+0x768] ;  /* 0x0007680001097983 */ /* 0x000f280000300800 */
[----:B------:R0:W-:Y:S01]  /*c940*/  STL.64 [R1+0x758], R14 ;  /* 0x0007580e01007387 */ /* 0x0001e20000100a00 */
[----:B------:R-:W-:-:S02]  /*c950*/  IMAD.MOV.U32 R26, RZ, RZ, R11 ;  /* 0x000000ffff1a7224 */ /* 0x000fc400078e000b */
[----:B------:R-:W-:Y:S01]  /*c960*/  IMAD.MOV.U32 R27, RZ, RZ, R10 ;  /* 0x000000ffff1b7224 */ /* 0x000fe200078e000a */
[----:B--2---:R-:W-:Y:S04]  /*c970*/  STL.64 [R1+0x750], R12 ;  /* 0x0007500c01007387 */ /* 0x004fe80000100a00 */
[----:B0-----:R-:W2:Y:S04]  /*c980*/  LDL.LU R14, [R1+0x48] ;  /* 0x00004800010e7983 */ /* 0x001ea80000300800 */
[----:B------:R-:W2:Y:S04]  /*c990*/  LDL.LU R15, [R1+0x4c] ;  /* 0x00004c00010f7983 */ /* 0x000ea80000300800 */
[----:B------:R-:W-:Y:S04]  /*c9a0*/  STL [R1+0x6a8], R7 ;  /* 0x0006a80701007387 */ /* 0x000fe80000100800 */
[----:B------:R0:W-:Y:S04]  /*c9b0*/  STL.64 [R1+0x760], R4 ;  /* 0x0007600401007387 */ /* 0x0001e80000100a00 */
[----:B0-----:R-:W2:Y:S04]  /*c9c0*/  LDL.LU R4, [R1+0x110] ;  /* 0x0001100001047983 */ /* 0x001ea80000300800 */
[----:B------:R-:W2:Y:S01]  /*c9d0*/  LDL.LU R5, [R1+0x114] ;  /* 0x0001140001057983 */ /* 0x000ea20000300800 */
[----:B----4-:R-:W-:-:S02]  /*c9e0*/  IMAD.MOV.U32 R6, RZ, RZ, R9 ;  /* 0x000000ffff067224 */ /* 0x010fc400078e0009 */
[----:B---3--:R-:W-:Y:S02]  /*c9f0*/  IMAD.MOV.U32 R7, RZ, RZ, R8 ;  /* 0x000000ffff077224 */ /* 0x008fe400078e0008 */
[----:B------:R-:W0:Y:S04]  /*ca00*/  LDSM.16.M88.4 R8, [R3+UR6+0x4000] ;  /* 0x004000060308783b */ /* 0x000e280008000200 */
[----:B------:R-:W-:Y:S04]  /*ca10*/  STL.64 [R1+0x20], R20 ;  /* 0x0000201401007387 */ /* 0x000fe80000100a00 */
[----:B------:R-:W-:Y:S04]  /*ca20*/  STL.64 [R1+0x28], R22 ;  /* 0x0000281601007387 */ /* 0x000fe80000100a00 */
[----:B------:R-:W-:Y:S04]  /*ca30*/  STL.64 [R1+0x10], R16 ;  /* 0x0000101001007387 */ /* 0x000fe80000100a00 */
[----:B------:R-:W-:Y:S04]  /*ca40*/  STL.64 [R1+0x18], R18 ;  /* 0x0000181201007387 */ /* 0x000fe80000100a00 */
[----:B0-----:R-:W-:Y:S04]  /*ca50*/  STL [R1+0x654], R11 ;  /* 0x0006540b01007387 */ /* 0x001fe80000100800 */
[----:B------:R-:W-:Y:S01]  /*ca60*/  STL [R1+0x620], R3 ;  /* 0x0006200301007387 */ /* 0x000fe20000100800 */
[----:B--2---:R-:W-:Y:S03]  /*ca70*/  HMMA.16816.F32 R24, R24, R14, R4 ;  /* 0x0000000e1818723c */ /* 0x004fe60000001804 */
[----:B------:R-:W2:Y:S04]  /*ca80*/  LDL.LU.64 R4, [R1+0x760] ;  /* 0x0007600001047983 */ /* 0x000ea80000300a00 */
[----:B------:R-:W2:Y:S04]  /*ca90*/  LDL.LU.64 R14, [R1+0x758] ;  /* 0x00075800010e7983 */ /* 0x000ea80000300a00 */
[----:B------:R-:W2:Y:S08]  /*caa0*/  LDL.LU.64 R12, [R1+0x750] ;  /* 0x00075000010c7983 */ /* 0x000eb00000300a00 */
[----:B------:R-:W-:Y:S04]  /*cab0*/  STL.64 [R1+0xd0], R24 ;  /* 0x0000d01801007387 */ /* 0x000fe80000100a00 */
[----:B------:R0:W-:Y:S04]  /*cac0*/  STL.64 [R1+0xd8], R26 ;  /* 0x0000d81a01007387 */ /* 0x0001e80000100a00 */
[----:B0-----:R-:W2:Y:S04]  /*cad0*/  LDL.LU.64 R26, [R1+0x748] ;  /* 0x00074800011a7983 */ /* 0x001ea80000300a00 */
[----:B------:R-:W2:Y:S02]  /*cae0*/  LDL.LU.64 R24, [R1+0x740] ;  /* 0x0007400001187983 */ /* 0x000ea40000300a00 */
[----:B--2---:R-:W-:Y:S02]  /*caf0*/  HMMA.16816.F32 R24, R24, R4, R12 ;  /* 0x000000041818723c */ /* 0x004fe4000000180c */
[----:B------:R-:W2:Y:S04]  /*cb00*/  LDL.LU.64 R14, [R1+0x738] ;  /* 0x00073800010e7983 */ /* 0x000ea80000300a00 */
[----:B------:R-:W2:-:S13]  /*cb10*/  LDL.LU.64 R12, [R1+0x730] ;  /* 0x00073000010c7983 */ /* 0x000e9a0000300a00 */
        /* <DEDUP_REMOVED lines=8> */
[----:B0-----:R-:W3:Y:S04]  /*cba0*/  LDL.LU.64 R26, [R1+0x718] ;  /* 0x00071800011a7983 */ /* 0x001ee80000300a00 */
[----:B------:R-:W3:Y:S01]  /*cbb0*/  LDL.LU.64 R24, [R1+0x710] ;  /* 0x0007100001187983 */ /* 0x000ee20000300a00 */
[----:B------:R-:W-:-:S02]  /*cbc0*/  IMAD.MOV.U32 R6, RZ, RZ, R20 ;  /* 0x000000ffff067224 */ /* 0x000fc400078e0014 */
[----:B------:R-:W-:Y:S02]  /*cbd0*/  IMAD.MOV.U32 R3, RZ, RZ, R21 ;  /* 0x000000ffff037224 */ /* 0x000fe400078e0015 */
[----:B------:R-:W-:Y:S02]  /*cbe0*/  IMAD.MOV.U32 R2, RZ, RZ, R22 ;  /* 0x000000ffff027224 */ /* 0x000fe400078e0016 */
[----:B------:R-:W-:Y:S02]  /*cbf0*/  IMAD.MOV.U32 R0, RZ, RZ, R23 ;  /* 0x000000ffff007224 */ /* 0x000fe400078e0017 */
[----:B---3--:R-:W-:-:S15]  /*cc00*/  HMMA.16816.F32 R20, R16, R4, R24 ;  /* 0x000000041014723c */ /* 0x008fde0000001818 */
[----:B------:R-:W-:-:S04]  /*cc10*/  NOP ;  /* 0x0000000000007918 */ /* 0x000fc80000000000 */
[----:B------:R-:W-:Y:S02]  /*cc20*/  IMAD.MOV.U32 R25, RZ, RZ, R22 ;  /* 0x000000ffff197224 */ /* 0x000fe400078e0016 */
[----:B------:R-:W-:Y:S02]  /*cc30*/  IMAD.MOV.U32 R24, RZ, RZ, R23 ;  /* 0x000000ffff187224 */ /* 0x000fe400078e0017 */
[----:B------:R-:W-:Y:S01]  /*cc40*/  IMAD.MOV.U32 R27, RZ, RZ, R20 ;  /* 0x000000ffff1b7224 */ /* 0x000fe200078e0014 */
[----:B------:R-:W2:Y:S01]  /*cc50*/  LDL.LU.64 R22, [R1+0x708] ;  /* 0x0007080001167983 */ /* 0x000ea20000300a00 */
[----:B------:R-:W-:-:S03]  /*cc60*/  IMAD.MOV.U32 R26, RZ, RZ, R21 ;  /* 0x000000ffff1a7224 */ /* 0x000fc600078e0015 */
[----:B------:R-:W2:Y:S04]  /*cc70*/  LDL.LU.64 R20, [R1+0x700] ;  /* 0x0007000001147983 */ /* 0x000ea80000300a00 */
[----:B------:R0:W-:Y:S04]  /*cc80*/  STL.64 [R1+0x6d8], R18 ;  /* 0x0006d81201007387 */ /* 0x0001e80000100a00 */
[----:B------:R1:W-:Y:S01]  /*cc90*/  STL.64 [R1+0x6d0], R16 ;  /* 0x0006d01001007387 */ /* 0x0003e20000100a00 */
[----:B0-----:R-:W-:Y:S02]  /*cca0*/  IMAD.MOV.U32 R18, RZ, RZ, R2 ;  /* 0x000000ffff127224 */ /* 0x001fe400078e0002 */
[----:B------:R-:W-:-:S02]  /*ccb0*/  IMAD.MOV.U32 R19, RZ, RZ, R0 ;  /* 0x000000ffff137224 */ /* 0x000fc400078e0000 */
[----:B-1----:R-:W-:Y:S02]  /*ccc0*/  IMAD.MOV.U32 R16, RZ, RZ, R6 ;  /* 0x000000ffff107224 */ /* 0x002fe400078e0006 */
[----:B------:R-:W-:Y:S01]  /*ccd0*/  IMAD.MOV.U32 R17, RZ, RZ, R3 ;  /* 0x000000ffff117224 */ /* 0x000fe200078e0003 */
[----:B------:R-:W-:Y:S04]  /*cce0*/  STL.64 [R1+0x6f8], R18 ;  /* 0x0006f81201007387 */ /* 0x000fe80000100a00 */
[----:B------:R0:W-:Y:S04]  /*ccf0*/  STL.64 [R1+0x6f0], R16 ;  /* 0x0006f01001007387 */ /* 0x0001e80000100a00 */
[----:B0-----:R-:W3:Y:S04]  /*cd00*/  LDL.LU R16, [R1+0x128] ;  /* 0x0001280001107983 */ /* 0x001ee80000300800 */
[----:B------:R-:W3:Y:S04]  /*cd10*/  LDL.LU R17, [R1+0x12c] ;  /* 0x00012c0001117983 */ /* 0x000ee80000300800 */
[----:B------:R-:W3:Y:S04]  /*cd20*/  LDL.LU R18, [R1+0x130] ;  /* 0x0001300001127983 */ /* 0x000ee80000300800 */
[----:B------:R-:W3:Y:S04]  /*cd30*/  LDL.LU R19, [R1+0x134] ;  /* 0x0001340001137983 */ /* 0x000ee80000300800 */
[----:B------:R-:W-:Y:S04]  /*cd40*/  STL.64 [R1+0x6c8], R26 ;  /* 0x0006c81a01007387 */ /* 0x000fe80000100a00 */
[----:B------:R0:W-:Y:S04]  /*cd50*/  STL.64 [R1+0x6c0], R24 ;  /* 0x0006c01801007387 */ /* 0x0001e80000100a00 */
[----:B0-----:R-:W4:Y:S04]  /*cd60*/  LDL.LU R24, [R1+0x60] ;  /* 0x0000600001187983 */ /* 0x001f280000300800 */
[----:B------:R-:W4:Y:S04]  /*cd70*/  LDL.LU R25, [R1+0x64] ;  /* 0x0000640001197983 */ /* 0x000f280000300800 */
[----:B------:R-:W3:Y:S04]  /*cd80*/  LDL.LU R26, [R1+0x68] ;  /* 0x00006800011a7983 */ /* 0x000ee80000300800 */
[----:B------:R-:W3:Y:S01]  /*cd90*/  LDL.LU R27, [R1+0x6c] ;  /* 0x00006c00011b7983 */ /* 0x000ee20000300800 */
[----:B--2---:R-:W-:-:S15]  /*cda0*/  HMMA.16816.F32 R20, R12, R4, R20 ;  /* 0x000000040c14723c */ /* 0x004fde0000001814 */
[----:B------:R-:W-:-:S04]  /*cdb0*/  NOP ;  /* 0x0000000000007918 */ /* 0x000fc80000000000 */
[----:B------:R-:W-:Y:S02]  /*cdc0*/  IMAD.MOV.U32 R7, RZ, RZ, R21 ;  /* 0x000000ffff077224 */ /* 0x000fe400078e0015 */
[----:B------:R-:W-:Y:S01]  /*cdd0*/  IMAD.MOV.U32 R6, RZ, RZ, R23 ;  /* 0x000000ffff067224 */ /* 0x000fe200078e0017 */
[----:B---3--:R-:W-:Y:S04]  /*cde0*/  STL.64 [R1+0x6e8], R26 ;  /* 0x0006e81a01007387 */ /* 0x008fe80000100a00 */
[----:B----4-:R0:W-:Y:S04]  /*cdf0*/  STL.64 [R1+0x6e0], R24 ;  /* 0x0006e01801007387 */ /* 0x0101e80000100a00 */
[----:B0-----:R-:W2:Y:S04]  /*ce00*/  LDL.LU R24, [R1+0xe0] ;  /* 0x0000e00001187983 */ /* 0x001ea80000300800 */
[----:B------:R-:W2:Y:S04]  /*ce10*/  LDL.LU R25, [R1+0xe4] ;  /* 0x0000e40001197983 */ /* 0x000ea80000300800 */
[----:B------:R-:W2:Y:S04]  /*ce20*/  LDL.LU R26, [R1+0xe8] ;  /* 0x0000e800011a7983 */ /* 0x000ea80000300800 */
[----:B------:R-:W2:Y:S04]  /*ce30*/  LDL.LU R27, [R1+0xec] ;  /* 0x0000ec00011b7983 */ /* 0x000ea80000300800 */
[----:B------:R0:W-:Y:S04]  /*ce40*/  STL [R1+0x50], R20 ;  /* 0x0000501401007387 */ /* 0x0001e80000100800 */
[----:B------:R1:W-:Y:S04]  /*ce50*/  STL [R1+0x58], R22 ;  /* 0x0000581601007387 */ /* 0x0003e80000100800 */
[----:B0-----:R-:W3:Y:S04]  /*ce60*/  LDL.64 R20, [R1+0x30] ;  /* 0x0000300001147983 */ /* 0x001ee80000100a00 */
[----:B-1----:R-:W3:Y:S02]  /*ce70*/  LDL.64 R22, [R1+0x38] ;  /* 0x0000380001167983 */ /* 0x002ee40000100a00 */
[----:B---3--:R-:W-:-:S15]  /*ce80*/  HMMA.16816.F32 R16, R20, R8, R16 ;  /* 0x000000081410723c */ /* 0x008fde0000001810 */
[----:B------:R-:W-:-:S04]  /*ce90*/  NOP ;  /* 0x0000000000007918 */ /* 0x000fc80000000000 */
[----:B------:R-:W-:Y:S04]  /*cea0*/  STL.64 [R1+0x80], R16 ;  /* 0x0000801001007387 */ /* 0x000fe80000100a00 */
[----:B------:R0:W-:Y:S04]  /*ceb0*/  STL.64 [R1+0x88], R18 ;  /* 0x0000881201007387 */ /* 0x0001e80000100a00 */
[----:B0-----:R-:W2:Y:S04]  /*cec0*/  LDL.LU.64 R18, [R1+0x6f8] ;  /* 0x0006f80001127983 */ /* 0x001ea80000300a00 */
[----:B------:R-:W2:Y:S01]  /*ced0*/  LDL.LU.64 R16, [R1+0x6f0] ;  /* 0x0006f00001107983 */ /* 0x000ea20000300a00 */
[----:B------:R-:W-:-:S02]  /*cee0*/  IMAD.MOV.U32 R0, RZ, RZ, R23 ;  /* 0x000000ffff007224 */ /* 0x000fc400078e0017 */
[----:B------:R-:W-:Y:S01]  /*cef0*/  IMAD.MOV.U32 R2, RZ, RZ, R22 ;  /* 0x000000ffff027224 */ /* 0x000fe200078e0016 */
[----:B------:R-:W3:Y:S01]  /*cf00*/  LDL.LU R23, [R1+0x18c] ;  /* 0x00018c0001177983 */ /* 0x000ee20000300800 */
[----:B------:R-:W-:-:S03]  /*cf10*/  IMAD.MOV.U32 R3, RZ, RZ, R21 ;  /* 0x000000ffff037224 */ /* 0x000fc600078e0015 */
[----:B------:R-:W-:Y:S04]  /*cf20*/  STL [R1+0x650], R0 ;  /* 0x0006500001007387 */ /* 0x000fe80000100800 */
[----:B------:R-:W-:Y:S04]  /*cf30*/  STL [R1+0x64c], R2 ;  /* 0x00064c0201007387 */ /* 0x000fe80000100800 */
[----:B------:R-:W-:Y:S01]  /*cf40*/  STL [R1+0x648], R3 ;  /* 0x0006480301007387 */ /* 0x000fe20000100800 */
[-C--:B--2---:R-:W-:Y:S03]  /*cf50*/  HMMA.16816.F32 R16, R16, R8.reuse, R24 ;  /* 0x000000081010723c */ /* 0x084fe60000001818 */
[----:B------:R-:W2:Y:S04]  /*cf60*/  LDL.LU.64 R26, [R1+0x6e8] ;  /* 0x0006e800011a7983 */ /* 0x000ea80000300a00 */
[----:B------:R-:W2:Y:S04]  /*cf70*/  LDL.LU.64 R24, [R1+0x6e0] ;  /* 0x0006e00001187983 */ /* 0x000ea80000300a00 */
[----:B---3--:R-:W-:Y:S08]  /*cf80*/  LDSM.16.MT88.4 R20, [R23+UR6+0x11800] ;  /* 0x011800061714783b */ /* 0x008ff00008004200 */
[----:B------:R-:W-:Y:S04]  /*cf90*/  STL.64 [R1+0x70], R16 ;  /* 0x0000701001007387 */ /* 0x000fe80000100a00 */
[----:B------:R0:W-:Y:S04]  /*cfa0*/  STL.64 [R1+0x78], R18 ;  /* 0x0000781201007387 */ /* 0x0001e80000100a00 */
[----:B0-----:R-:W2:Y:S04]  /*cfb0*/  LDL.LU.64 R18, [R1+0x6d8] ;  /* 0x0006d80001127983 */ /* 0x001ea80000300a00 */
[----:B------:R-:W2:Y:S02]  /*cfc0*/  LDL.LU.64 R16, [R1+0x6d0] ;  /* 0x0006d00001107983 */ /* 0x000ea40000300a00 */
[----:B--2---:R-:W-:Y:S02]  /*cfd0*/  HMMA.16816.F32 R16, R16, R8, R24 ;  /* 0x000000081010723c */ /* 0x004fe40000001818 */
[----:B------:R-:W2:Y:S04]  /*cfe0*/  LDL.LU.64 R26, [R1+0x6c8] ;  /* 0x0006c800011a7983 */ /* 0x000ea80000300a00 */
[----:B------:R-:W3:-:S13]  /*cff0*/  LDL.LU.64 R24, [R1+0x6c0] ;  /* 0x0006c00001187983 */ /* 0x000eda0000300a00 */
[----:B------:R-:W-:Y:S02]  /*d000*/  IMAD.MOV.U32 R2, RZ, RZ, R18 ;  /* 0x000000ffff027224 */ /* 0x000fe400078e0012 */
[----:B------:R-:W-:Y:S02]  /*d010*/  IMAD.MOV.U32 R3, RZ, RZ, R19 ;  /* 0x000000ffff037224 */ /* 0x000fe400078e0013 */
[----:B------:R-:W-:Y:S01]  /*d020*/  IMAD.MOV.U32 R11, RZ, RZ, R16 ;  /* 0x000000ffff0b7224 */ /* 0x000fe200078e0010 */
[----:B------:R-:W4:Y:S01]  /*d030*/  LDL.LU.64 R18, [R1+0x6b8] ;  /* 0x0006b80001127983 */ /* 0x000f220000300a00 */
[----:B------:R-:W-:-:S03]  /*d040*/  IMAD.MOV.U32 R0, RZ, RZ, R17 ;  /* 0x000000ffff007224 */ /* 0x000fc600078e0011 */
[----:B------:R-:W4:Y:S04]  /*d050*/  LDL.LU.64 R16, [R1+0x6b0] ;  /* 0x0006b00001107983 */ /* 0x000f280000300a00 */
[----:B------:R-:W-:Y:S04]  /*d060*/  STL [R1+0x69c], R2 ;  /* 0x00069c0201007387 */ /* 0x000fe80000100800 */
[----:B------:R-:W-:Y:S04]  /*d070*/  STL [R1+0x698], R0 ;  /* 0x0006980001007387 */ /* 0x000fe80000100800 */
[----:B------:R-:W-:Y:S01]  /*d080*/  STL.64 [R1+0x660], R10 ;  /* 0x0006600a01007387 */ /* 0x000fe20000100a00 */
[----:B----4-:R-:W-:-:S15]  /*d090*/  HMMA.16816.F32 R16, R12, R8, R16 ;  /* 0x000000080c10723c */ /* 0x010fde0000001810 */
[----:B------:R-:W-:-:S04]  /*d0a0*/  NOP ;  /* 0x0000000000007918 */ /* 0x000fc80000000000 */
[----:B------:R-:W-:Y:S02]  /*d0b0*/  IMAD.MOV.U32 R4, RZ, RZ, R16 ;  /* 0x000000ffff047224 */ /* 0x000fe400078e0010 */
[----:B------:R-:W-:Y:S02]  /*d0c0*/  IMAD.MOV.U32 R5, RZ, RZ, R17 ;  /* 0x000000ffff057224 */ /* 0x000fe400078e0011 */
[----:B------:R-:W-:Y:S02]  /*d0d0*/  IMAD.MOV.U32 R9, RZ, RZ, R18 ;  /* 0x000000ffff097224 */ /* 0x000fe400078e0012 */
[----:B------:R-:W-:Y:S02]  /*d0e0*/  IMAD.MOV.U32 R8, RZ, RZ, R19 ;  /* 0x000000ffff087224 */ /* 0x000fe400078e0013 */
[----:B------:R-:W0:Y:S04]  /*d0f0*/  LDSM.16.MT88.4 R16, [R28+UR6+0x11800] ;  /* 0x011800061c10783b */ /* 0x000e280008004200 */
[----:B------:R1:W-:Y:S04]  /*d100*/  STL.64 [R1+0x658], R8 ;  /* 0x0006580801007387 */ /* 0x0003e80000100a00 */
[----:B------:R-:W-:Y:S04]  /*d110*/  STL.64 [R1+0x5c8], R14 ;  /* 0x0005c80e01007387 */ /* 0x000fe80000100a00 */
[----:B------:R-:W-:Y:S04]  /*d120*/  STL.64 [R1+0x5c0], R12 ;  /* 0x0005c00c01007387 */ /* 0x000fe80000100a00 */
[----:B0-----:R-:W-:Y:S01]  /*d130*/  STL.64 [R1], R16 ;  /* 0x0000001001007387 */ /* 0x001fe20000100a00 */
[----:B-1----:R-:W-:-:S02]  /*d140*/  IMAD.MOV.U32 R8, RZ, RZ, R18 ;  /* 0x000000ffff087224 */ /* 0x002fc400078e0012 */
[----:B------:R-:W-:Y:S01]  /*d150*/  IMAD.MOV.U32 R2, RZ, RZ, R16 ;  /* 0x000000ffff027224 */ /* 0x000fe200078e0010 */
[----:B------:R-:W-:Y:S01]  /*d160*/  STL.64 [R1+0x8], R18 ;  /* 0x0000081201007387 */ /* 0x000fe20000100a00 */
[----:B------:R-:W-:Y:S02]  /*d170*/  IMAD.MOV.U32 R0, RZ, RZ, R17 ;  /* 0x000000ffff007224 */ /* 0x000fe400078e0011 */
[----:B------:R-:W-:Y:S02]  /*d180*/  IMAD.MOV.U32 R28, RZ, RZ, R19 ;  /* 0x000000ffff1c7224 */ /* 0x000fe400078e0013 */
[----:B------:R0:W1:Y:S01]  /*d190*/  LDSM.16.MT88.4 R16, [R29+UR6+0x11800] ;  /* 0x011800061d10783b */ /* 0x0000620008004200 */
[----:B------:R-:W-:Y:S02]  /*d1a0*/  IMAD.MOV.U32 R9, RZ, RZ, R7 ;  /* 0x000000ffff097224 */ /* 0x000fe400078e0007 */
[----:B0-----:R-:W-:Y:S01]  /*d1b0*/  IMAD.MOV.U32 R29, RZ, RZ, R8 ;  /* 0x000000ffff1d7224 */ /* 0x001fe200078e0008 */
[----:B-1----:R-:W-:Y:S04]  /*d1c0*/  STL.64 [R1+0x690], R18 ;  /* 0x0006901201007387 */ /* 0x002fe80000100a00 */
[----:B------:R0:W-:Y:S04]  /*d1d0*/  STL.64 [R1+0x688], R16 ;  /* 0x0006881001007387 */ /* 0x0001e80000100a00 */
[----:B0-----:R-:W4:Y:S04]  /*d1e0*/  LDL.LU R16, [R1+0xb0] ;  /* 0x0000b00001107983 */ /* 0x001f280000300800 */
[----:B------:R-:W4:Y:S04]  /*d1f0*/  LDL.LU R17, [R1+0xb4] ;  /* 0x0000b40001117983 */ /* 0x000f280000300800 */
[----:B------:R-:W4:Y:S04]  /*d200*/  LDL.LU R18, [R1+0xb8] ;  /* 0x0000b80001127983 */ /* 0x000f280000300800 */
[----:B------:R-:W4:Y:S04]  /*d210*/  LDL.LU R19, [R1+0xbc] ;  /* 0x0000bc0001137983 */ /* 0x000f280000300800 */
[----:B------:R-:W-:Y:S04]  /*d220*/  STL.64 [R1+0x680], R22 ;  /* 0x0006801601007387 */ /* 0x000fe80000100a00 */
[----:B------:R0:W-:Y:S04]  /*d230*/  STL.64 [R1+0x678], R20 ;  /* 0x0006781401007387 */ /* 0x0001e80000100a00 */
[----:B0-----:R-:W2:Y:S04]  /*d240*/  LDL.LU R20, [R1+0xa0] ;  /* 0x0000a00001147983 */ /* 0x001ea80000300800 */
[----:B------:R-:W2:Y:S04]  /*d250*/  LDL.LU R21, [R1+0xa4] ;  /* 0x0000a40001157983 */ /* 0x000ea80000300800 */
[----:B------:R-:W2:Y:S04]  /*d260*/  LDL.LU R22, [R1+0xa8] ;  /* 0x0000a80001167983 */ /* 0x000ea80000300800 */
[----:B------:R-:W2:Y:S04]  /*d270*/  LDL.LU R23, [R1+0xac] ;  /* 0x0000ac0001177983 */ /* 0x000ea80000300800 */
[----:B------:R-:W2:Y:S04]  /*d280*/  LDL.LU R8, [R1+0x50] ;  /* 0x0000500001087983 */ /* 0x000ea80000300800 */
[----:B------:R-:W2:Y:S04]  /*d290*/  LDL.LU R7, [R1+0x6a8] ;  /* 0x0006a80001077983 */ /* 0x000ea80000300800 */
[----:B------:R-:W2:Y:S01]  /*d2a0*/  LDL.LU R10, [R1+0x58] ;  /* 0x00005800010a7983 */ /* 0x000ea20000300800 */
[----:B------:R-:W-:-:S03]  /*d2b0*/  IMAD.MOV.U32 R11, RZ, RZ, R6 ;  /* 0x000000ffff0b7224 */ /* 0x000fc600078e0006 */
[----:B------:R-:W4:Y:S04]  /*d2c0*/  LDL.LU R6, [R1+0x6a4] ;  /* 0x0006a40001067983 */ /* 0x000f280000300800 */
[----:B--2---:R3:W-:Y:S04]  /*d2d0*/  STL.64 [R1+0x670], R10 ;  /* 0x0006700a01007387 */ /* 0x0047e80000100a00 */
[----:B------:R0:W-:Y:S01]  /*d2e0*/  STL.64 [R1+0x668], R8 ;  /* 0x0006680801007387 */ /* 0x0001e20000100a00 */
[----:B---3--:R-:W-:Y:S02]  /*d2f0*/  IMAD.MOV.U32 R10, RZ, RZ, R25 ;  /* 0x000000ffff0a7224 */ /* 0x008fe400078e0019 */
[----:B------:R-:W-:-:S02]  /*d300*/  IMAD.MOV.U32 R11, RZ, RZ, R24 ;  /* 0x000000ffff0b7224 */ /* 0x000fc400078e0018 */
[----:B0-----:R-:W-:Y:S02]  /*d310*/  IMAD.MOV.U32 R8, RZ, RZ, R27 ;  /* 0x000000ffff087224 */ /* 0x001fe400078e001b */
[----:B------:R-:W-:Y:S02]  /*d320*/  IMAD.MOV.U32 R9, RZ, RZ, R26 ;  /* 0x000000ffff097224 */ /* 0x000fe400078e001a */
[----:B------:R0:W1:Y:S04]  /*d330*/  LDSM.16.MT88.4 R24, [R7+UR6+0x11800] ;  /* 0x011800060718783b */ /* 0x0000680008004200 */
[----:B0-----:R-:W4:Y:S04]  /*d340*/  LDL.LU R7, [R1+0x6a0] ;  /* 0x0006a00001077983 */ /* 0x001f280000300800 */
[----:B------:R-:W2:Y:S04]  /*d350*/  LDL.64 R12, [R1+0x10] ;  /* 0x00001000010c7983 */ /* 0x000ea80000100a00 */
[----:B------:R-:W3:Y:S04]  /*d360*/  LDL.LU.64 R14, [R1+0x18] ;  /* 0x00001800010e7983 */ /* 0x000ee80000300a00 */
[----:B---3--:R0:W-:Y:S04]  /*d370*/  STL.64 [R1+0x5d8], R14 ;  /* 0x0005d80e01007387 */ /* 0x0081e80000100a00 */
[----:B--2---:R2:W-:Y:S04]  /*d380*/  STL.64 [R1+0x5d0], R12 ;  /* 0x0005d00c01007387 */ /* 0x0045e80000100a00 */
[----:B0-----:R-:W3:Y:S04]  /*d390*/  LDL.64 R14, [R1+0x28] ;  /* 0x00002800010e7983 */ /* 0x001ee80000100a00 */
[----:B--2---:R-:W2:Y:S04]  /*d3a0*/  LDL.64 R12, [R1+0x20] ;  /* 0x00002000010c7983 */ /* 0x004ea80000100a00 */
[----:B---3--:R0:W-:Y:S04]  /*d3b0*/  STL.64 [R1+0x5f8], R14 ;  /* 0x0005f80e01007387 */ /* 0x0081e80000100a00 */
[----:B--2---:R2:W-:Y:S01]  /*d3c0*/  STL.64 [R1+0x5f0], R12 ;  /* 0x0005f00c01007387 */ /* 0x0045e20000100a00 */
[----:B0-----:R-:W-:-:S02]  /*d3d0*/  IMAD.MOV.U32 R14, RZ, RZ, R29 ;  /* 0x000000ffff0e7224 */ /* 0x001fc400078e001d */
[----:B------:R-:W-:Y:S02]  /*d3e0*/  IMAD.MOV.U32 R15, RZ, RZ, R28 ;  /* 0x000000ffff0f7224 */ /* 0x000fe400078e001c */
[----:B--2---:R-:W-:Y:S02]  /*d3f0*/  IMAD.MOV.U32 R12, RZ, RZ, R2 ;  /* 0x000000ffff0c7224 */ /* 0x004fe400078e0002 */
[----:B------:R-:W-:Y:S01]  /*d400*/  IMAD.MOV.U32 R13, RZ, RZ, R0 ;  /* 0x000000ffff0d7224 */ /* 0x000fe200078e0000 */
[----:B------:R-:W2:Y:S04]  /*d410*/  LDL.LU R2, [R1+0x69c] ;  /* 0x00069c0001027983 */ /* 0x000ea80000300800 */
[----:B------:R-:W3:Y:S02]  /*d420*/  LDL.LU R0, [R1+0x698] ;  /* 0x0006980001007983 */ /* 0x000ee40000300800 */
[----:B----4-:R-:W-:-:S15]  /*d430*/  HMMA.16816.F32 R16, R12, R6, R16 ;  /* 0x000000060c10723c */ /* 0x010fde0000001810 */
[----:B------:R-:W-:-:S04]  /*d440*/  NOP ;  /* 0x0000000000007918 */ /* 0x000fc80000000000 */
[----:B------:R-:W-:Y:S01]  /*d450*/  STL.64 [R1+0xb0], R16 ;  /* 0x0000b01001007387 */ /* 0x000fe20000100a00 */
[----:B------:R-:W-:-:S03]  /*d460*/  IMAD.MOV.U32 R28, RZ, RZ, R16 ;  /* 0x000000ffff1c7224 */ /* 0x000fc600078e0010 */
[----:B------:R0:W-:Y:S04]  /*d470*/  STL.64 [R1+0xb8], R18 ;  /* 0x0000b81201007387 */ /* 0x0001e80000100a00 */
[----:B0-----:R-:W4:Y:S04]  /*d480*/  LDL.LU.64 R18, [R1+0x690] ;  /* 0x0006900001127983 */ /* 0x001f280000300a00 */
[----:B------:R-:W4:Y:S04]  /*d490*/  LDL.LU.64 R16, [R1+0x688] ;  /* 0x0006880001107983 */ /* 0x000f280000300a00 */
[----:B------:R-:W-:Y:S01]  /*d4a0*/  STL [R1+0x578], R28 ;  /* 0x0005781c01007387 */ /* 0x000fe20000100800 */
[----:B----4-:R-:W-:-:S15]  /*d4b0*/  HMMA.16816.F32 R20, R16, R6, R20 ;  /* 0x000000061014723c */ /* 0x010fde0000001814 */
[----:B------:R-:W-:-:S04]  /*d4c0*/  NOP ;  /* 0x0000000000007918 */ /* 0x000fc80000000000 */
[----:B------:R-:W-:Y:S04]  /*d4d0*/  STL.64 [R1+0x1a8], R20 ;  /* 0x0001a81401007387 */ /* 0x000fe80000100a00 */
[----:B------:R0:W-:Y:S04]  /*d4e0*/  STL.64 [R1+0x1b0], R22 ;  /* 0x0001b01601007387 */ /* 0x0001e80000100a00 */
[----:B0-----:R-:W4:Y:S04]  /*d4f0*/  LDL.LU.64 R22, [R1+0x680] ;  /* 0x0006800001167983 */ /* 0x001f280000300a00 */
[----:B------:R-:W4:Y:S04]  /*d500*/  LDL.LU.64 R20, [R1+0x678] ;  /* 0x0006780001147983 */ /* 0x000f280000300a00 */
[----:B------:R-:W-:Y:S04]  /*d510*/  STL.64 [R1+0x640], R18 ;  /* 0x0006401201007387 */ /* 0x000fe80000100a00 */
[----:B------:R0:W-:Y:S04]  /*d520*/  STL.64 [R1+0x638], R16 ;  /* 0x0006381001007387 */ /* 0x0001e80000100a00 */
[----:B0-----:R-:W2:Y:S04]  /*d530*/  LDL.LU R16, [R1+0x80] ;  /* 0x0000800001107983 */ /* 0x001ea80000300800 */
[----:B------:R-:W2:Y:S04]  /*d540*/  LDL.LU R17, [R1+0x84] ;  /* 0x0000840001117983 */ /* 0x000ea80000300800 */
[----:B------:R-:W2:Y:S04]  /*d550*/  LDL.LU R18, [R1+0x88] ;  /* 0x0000880001127983 */ /* 0x000ea80000300800 */
[----:B------:R-:W2:Y:S01]  /*d560*/  LDL.LU R19, [R1+0x8c] ;  /* 0x00008c0001137983 */ /* 0x000ea20000300800 */
[----:B----4-:R-:W-:-:S15]  /*d570*/  HMMA.16816.F32 R8, R20, R6, R8 ;  /* 0x000000061408723c */ /* 0x010fde0000001808 */
[----:B------:R-:W-:-:S04]  /*d580*/  NOP ;  /* 0x0000000000007918 */ /* 0x000fc80000000000 */
[----:B------:R-:W-:Y:S04]  /*d590*/  STL.64 [R1+0x1c8], R8 ;  /* 0x0001c80801007387 */ /* 0x000fe80000100a00 */
[----:B------:R0:W-:Y:S04]  /*d5a0*/  STL.64 [R1+0x1d0], R10 ;  /* 0x0001d00a01007387 */ /* 0x0001e80000100a00 */
[----:B0-----:R-:W1:Y:S04]  /*d5b0*/  LDL.LU.64 R10, [R1+0x670] ;  /* 0x00067000010a7983 */ /* 0x001e680000300a00 */
[----:B------:R-:W1:Y:S04]  /*d5c0*/  LDL.LU.64 R8, [R1+0x668] ;  /* 0x0006680001087983 */ /* 0x000e680000300a00 */
[----:B------:R-:W-:Y:S04]  /*d5d0*/  STL.64 [R1+0x630], R22 ;  /* 0x0006301601007387 */ /* 0x000fe80000100a00 */
[----:B------:R0:W-:Y:S04]  /*d5e0*/  STL.64 [R1+0x628], R20 ;  /* 0x0006281401007387 */ /* 0x0001e80000100a00 */
[----:B0-----:R-:W4:Y:S04]  /*d5f0*/  LDL.LU R20, [R1+0x70] ;  /* 0x0000700001147983 */ /* 0x001f280000300800 */
[----:B------:R-:W4:Y:S04]  /*d600*/  LDL.LU R21, [R1+0x74] ;  /* 0x0000740001157983 */ /* 0x000f280000300800 */
[----:B------:R-:W4:Y:S04]  /*d610*/  LDL.LU R22, [R1+0x78] ;  /* 0x0000780001167983 */ /* 0x000f280000300800 */
[----:B------:R-:W4:Y:S01]  /*d620*/  LDL.LU R23, [R1+0x7c] ;  /* 0x00007c0001177983 */ /* 0x000f220000300800 */
[----:B-1----:R-:W-:-:S15]  /*d630*/  HMMA.16816.F32 R8, R24, R6, R8 ;  /* 0x000000061808723c */ /* 0x002fde0000001808 */
[----:B------:R-:W-:-:S04]  /*d640*/  NOP ;  /* 0x0000000000007918 */ /* 0x000fc80000000000 */
[----:B------:R-:W-:Y:S04]  /*d650*/  STL.64 [R1+0x1b8], R8 ;  /* 0x0001b80801007387 */ /* 0x000fe80000100a00 */
[----:B------:R0:W-:Y:S04]  /*d660*/  STL.64 [R1+0x1c0], R10 ;  /* 0x0001c00a01007387 */ /* 0x0001e80000100a00 */
[----:B0-----:R-:W2:Y:S04]  /*d670*/  LDL.LU.64 R10, [R1+0x660] ;  /* 0x00066000010a7983 */ /* 0x001ea80000300a00 */
[----:B------:R-:W4:Y:S04]  /*d680*/  LDL.LU.64 R8, [R1+0x658] ;  /* 0x0006580001087983 */ /* 0x000f280000300a00 */
[----:B------:R-:W-:Y:S04]  /*d690*/  STL.64 [R1+0x610], R26 ;  /* 0x0006101a01007387 */ /* 0x000fe80000100a00 */
[----:B------:R2:W-:Y:S02]  /*d6a0*/  STL.64 [R1+0x608], R24 ;  /* 0x0006081801007387 */ /* 0x0005e40000100a00 */
[----:B--2---:R-:W-:-:S02]  /*d6b0*/  IMAD.MOV.U32 R24, RZ, RZ, R11 ;  /* 0x000000ffff187224 */ /* 0x004fc400078e000b */
[----:B------:R-:W2:Y:S01]  /*d6c0*/  LDL.LU R11, [R1+0x654] ;  /* 0x00065400010b7983 */ /* 0x000ea20000300800 */
[----:B---3--:R-:W-:Y:S02]  /*d6d0*/  IMAD.MOV.U32 R25, RZ, RZ, R0 ;  /* 0x000000ffff197224 */ /* 0x008fe400078e0000 */
[----:B------:R-:W-:Y:S01]  /*d6e0*/  IMAD.MOV.U32 R26, RZ, RZ, R2 ;  /* 0x000000ffff1a7224 */ /* 0x000fe200078e0002 */
[----:B------:R-:W3:Y:S01]  /*d6f0*/  LDL.LU R0, [R1+0x650] ;  /* 0x0006500001007983 */ /* 0x000ee20000300800 */
[----:B------:R-:W-:-:S03]  /*d700*/  IMAD.MOV.U32 R27, RZ, RZ, R3 ;  /* 0x000000ffff1b7224 */ /* 0x000fc600078e0003 */
[----:B------:R-:W3:Y:S04]  /*d710*/  LDL.LU R2, [R1+0x64c] ;  /* 0x00064c0001027983 */ /* 0x000ee80000300800 */
[----:B------:R-:W3:Y:S01]  /*d720*/  LDL.LU R3, [R1+0x648] ;  /* 0x0006480001037983 */ /* 0x000ee20000300800 */
[----:B--2---:R-:W-:Y:S03]  /*d730*/  HMMA.16816.F32 R12, R12, R10, R16 ;  /* 0x0000000a0c0c723c */ /* 0x004fe60000001810 */
[----:B------:R-:W4:Y:S04]  /*d740*/  LDL.LU.64 R18, [R1+0x640] ;  /* 0x0006400001127983 */ /* 0x000f280000300a00 */
[----:B------:R-:W4:-:S12]  /*d750*/  LDL.LU.64 R16, [R1+0x638] ;  /* 0x0006380001107983 */ /* 0x000f180000300a00 */
[----:B------:R0:W-:Y:S04]  /*d760*/  STL.64 [R1+0x90], R12 ;  /* 0x0000900c01007387 */ /* 0x0001e80000100a00 */
[----:B------:R1:W-:Y:S04]  /*d770*/  STL.64 [R1+0x98], R14 ;  /* 0x0000980e01007387 */ /* 0x0003e80000100a00 */
[----:B0-----:R-:W2:Y:S04]  /*d780*/  LDL.LU R12, [R1+0x168] ;  /* 0x00016800010c7983 */ /* 0x001ea80000300800 */
[----:B------:R-:W2:Y:S04]  /*d790*/  LDL.LU R13, [R1+0x16c] ;  /* 0x00016c00010d7983 */ /* 0x000ea80000300800 */
[----:B-1----:R-:W2:Y:S04]  /*d7a0*/  LDL.LU R14, [R1+0x170] ;  /* 0x00017000010e7983 */ /* 0x002ea80000300800 */
[----:B------:R-:W2:Y:S01]  /*d7b0*/  LDL.LU R15, [R1+0x174] ;  /* 0x00017400010f7983 */ /* 0x000ea20000300800 */
[----:B----4-:R-:W-:-:S15]  /*d7c0*/  HMMA.16816.F32 R20, R16, R10, R20 ;  /* 0x0000000a1014723c */ /* 0x010fde0000001814 */
[----:B------:R-:W-:-:S04]  /*d7d0*/  NOP ;  /* 0x0000000000007918 */ /* 0x000fc80000000000 */
[----:B------:R-:W-:Y:S04]  /*d7e0*/  STL.64 [R1+0xa0], R20 ;  /* 0x0000a01401007387 */ /* 0x000fe80000100a00 */
[----:B------:R0:W-:Y:S04]  /*d7f0*/  STL.64 [R1+0xa8], R22 ;  /* 0x0000a81601007387 */ /* 0x0001e80000100a00 */
[----:B0-----:R-:W4:Y:S04]  /*d800*/  LDL.LU.64 R22, [R1+0x630] ;  /* 0x0006300001167983 */ /* 0x001f280000300a00 */
[----:B------:R-:W4:Y:S04]  /*d810*/  LDL.LU.64 R20, [R1+0x628] ;  /* 0x0006280001147983 */ /* 0x000f280000300a00 */
[----:B------:R3:W-:Y:S04]  /*d820*/  STL.64 [R1+0x5a0], R18 ;  /* 0x0005a01201007387 */ /* 0x0007e80000100a00 */
[----:B------:R0:W-:Y:S01]  /*d830*/  STL.64 [R1+0x598], R16 ;  /* 0x0005981001007387 */ /* 0x0001e20000100a00 */
[----:B---3--:R-:W-:-:S02]  /*d840*/  IMAD.MOV.U32 R18, RZ, RZ, R2 ;  /* 0x000000ffff127224 */ /* 0x008fc400078e0002 */
[----:B------:R-:W-:Y:S01]  /*d850*/  IMAD.MOV.U32 R19, RZ, RZ, R0 ;  /* 0x000000ffff137224 */ /* 0x000fe200078e0000 */
[----:B0-----:R-:W2:Y:S01]  /*d860*/  LDL R16, [R1+0x30] ;  /* 0x0000300001107983 */ /* 0x001ea20000100800 */
[----:B------:R-:W-:-:S03]  /*d870*/  IMAD.MOV.U32 R17, RZ, RZ, R3 ;  /* 0x000000ffff117224 */ /* 0x000fc600078e0003 */
[----:B------:R-:W3:Y:S04]  /*d880*/  LDL.LU R3, [R1+0x620] ;  /* 0x0006200001037983 */ /* 0x000ee80000300800 */
[----:B------:R-:W2:Y:S04]  /*d890*/  LDL.LU R2, [R1+0x61c] ;  /* 0x00061c0001027983 */ /* 0x000ea80000300800 */
[----:B------:R-:W2:Y:S01]  /*d8a0*/  LDL.LU R0, [R1+0x618] ;  /* 0x0006180001007983 */ /* 0x000ea20000300800 */
[----:B----4-:R-:W-:-:S15]  /*d8b0*/  HMMA.16816.F32 R24, R20, R10, R24 ;  /* 0x0000000a1418723c */ /* 0x010fde0000001818 */
[----:B------:R-:W-:-:S04]  /*d8c0*/  NOP ;  /* 0x0000000000007918 */ /* 0x000fc80000000000 */
[----:B------:R-:W-:Y:S04]  /*d8d0*/  STL.64 [R1+0x198], R24 ;  /* 0x0001981801007387 */ /* 0x000fe80000100a00 */
[----:B------:R0:W-:Y:S04]  /*d8e0*/  STL.64 [R1+0x1a0], R26 ;  /* 0x0001a01a01007387 */ /* 0x0001e80000100a00 */
[----:B0-----:R-:W4:Y:S04]  /*d8f0*/  LDL.LU.64 R26, [R1+0x610] ;  /* 0x00061000011a7983 */ /* 0x001f280000300a00 */
[----:B------:R-:W4:Y:S01]  /*d900*/  LDL.LU.64 R24, [R1+0x608] ;  /* 0x0006080001187983 */ /* 0x000f220000300a00 */
[----:B------:R-:W-:-:S02]  /*d910*/  IMAD.MOV.U32 R6, RZ, RZ, R9 ;  /* 0x000000ffff067224 */ /* 0x000fc400078e0009 */
[----:B------:R-:W-:Y:S01]  /*d920*/  IMAD.MOV.U32 R7, RZ, RZ, R8 ;  /* 0x000000ffff077224 */ /* 0x000fe200078e0008 */
[----:B------:R-:W-:Y:S04]  /*d930*/  STL [R1+0x5b8], R21 ;  /* 0x0005b81501007387 */ /* 0x000fe80000100800 */
[----:B------:R-:W-:Y:S04]  /*d940*/  STL [R1+0x594], R22 ;  /* 0x0005941601007387 */ /* 0x000fe80000100800 */
[----:B------:R-:W-:Y:S04]  /*d950*/  STL [R1+0x590], R23 ;  /* 0x0005901701007387 */ /* 0x000fe80000100800 */
[----:B------:R-:W2:Y:S01]  /*d960*/  LDL.LU R8, [R1+0xc0] ;  /* 0x0000c00001087983 */ /* 0x000ea20000300800 */
[----:B----4-:R-:W-:-:S15]  /*d970*/  HMMA.16816.F32 R4, R24, R10, R4 ;  /* 0x0000000a1804723c */ /* 0x010fde0000001804 */
[----:B------:R-:W-:-:S04]  /*d980*/  NOP ;  /* 0x0000000000007918 */ /* 0x000fc80000000000 */
[----:B------:R-:W-:Y:S04]  /*d990*/  STL.64 [R1+0x128], R4 ;  /* 0x0001280401007387 */ /* 0x000fe80000100a00 */
[----:B------:R-:W-:Y:S04]  /*d9a0*/  STL.64 [R1+0x130], R6 ;  /* 0x0001300601007387 */ /* 0x000fe80000100a00 */
[----:B------:R-:W4:Y:S04]  /*d9b0*/  LDL.LU R9, [R1+0xc4] ;  /* 0x0000c40001097983 */ /* 0x000f280000300800 */
[----:B---3--:R-:W0:Y:S01]  /*d9c0*/  LDSM.16.M88.4 R4, [R3+UR6+0x8000] ;  /* 0x008000060304783b */ /* 0x008e220008000200 */
[----:B--2---:R-:W-:-:S02]  /*d9d0*/  IMAD.MOV.U32 R10, RZ, RZ, R0 ;  /* 0x000000ffff0a7224 */ /* 0x004fc400078e0000 */
[----:B------:R-:W-:Y:S01]  /*d9e0*/  IMAD.MOV.U32 R11, RZ, RZ, R2 ;  /* 0x000000ffff0b7224 */ /* 0x000fe200078e0002 */
[----:B------:R-:W2:Y:S04]  /*d9f0*/  LDL.LU R0, [R1+0x604] ;  /* 0x0006040001007983 */ /* 0x000ea80000300800 */
[----:B------:R-:W3:Y:S04]  /*da00*/  LDL.LU R2, [R1+0x600] ;  /* 0x0006000001027983 */ /* 0x000ee80000300800 */
[----:B------:R-:W-:Y:S01]  /*da10*/  STL.64 [R1+0x5e8], R10 ;  /* 0x0005e80a01007387 */ /* 0x000fe20000100a00 */
[-C--:B0-----:R-:W-:Y:S03]  /*da20*/  HMMA.16816.F32 R16, R16, R4.reuse, R12 ;  /* 0x000000041010723c */ /* 0x081fe6000000180c */
[----:B----4-:R0:W-:Y:S04]  /*da30*/  STL.64 [R1+0x5e0], R8 ;  /* 0x0005e00801007387 */ /* 0x0101e80000100a00 */
        /* <DEDUP_REMOVED lines=8> */
[----:B------:R0:W-:Y:S04]  /*dac0*/  STL [R1+0x57c], R3 ;  /* 0x00057c0301007387 */ /* 0x0001e80000100800 */
[----:B------:R-:W4:Y:S04]  /*dad0*/  LDL.LU.64 R14, [R1+0x5f8] ;  /* 0x0005f800010e7983 */ /* 0x000f280000300a00 */
[----:B------:R-:W4:Y:S02]  /*dae0*/  LDL.LU.64 R12, [R1+0x5f0] ;  /* 0x0005f000010c7983 */ /* 0x000f240000300a00 */
[----:B----4-:R-:W-:Y:S01]  /*daf0*/  HMMA.16816.F32 R8, R12, R4, R8 ;  /* 0x000000040c08723c */ /* 0x010fe20000001808 */
[----:B0-----:R-:W-:-:S15]  /*db00*/  IMAD.MOV.U32 R3, RZ, RZ, R15 ;  /* 0x000000ffff037224 */ /* 0x001fde00078e000f */
[----:B------:R-:W-:-:S03]  /*db10*/  NOP ;  /* 0x0000000000007918 */ /* 0x000fc60000000000 */
[----:B------:R-:W-:Y:S02]  /*db20*/  IMAD.MOV.U32 R23, RZ, RZ, R10 ;  /* 0x000000ffff177224 */ /* 0x000fe400078e000a */
[----:B------:R-:W-:Y:S02]  /*db30*/  IMAD.MOV.U32 R22, RZ, RZ, R11 ;  /* 0x000000ffff167224 */ /* 0x000fe400078e000b */
[----:B------:R-:W-:Y:S01]  /*db40*/  IMAD.MOV.U32 R21, RZ, RZ, R8 ;  /* 0x000000ffff157224 */ /* 0x000fe200078e0008 */
[----:B------:R-:W4:Y:S01]  /*db50*/  LDL.LU.64 R10, [R1+0x5e8] ;  /* 0x0005e800010a7983 */ /* 0x000f220000300a00 */
[----:B------:R-:W-:-:S03]  /*db60*/  IMAD.MOV.U32 R29, RZ, RZ, R9 ;  /* 0x000000ffff1d7224 */ /* 0x000fc600078e0009 */
[----:B------:R-:W4:Y:S04]  /*db70*/  LDL.LU.64 R8, [R1+0x5e0] ;  /* 0x0005e00001087983 */ /* 0x000f280000300a00 */
[----:B------:R-:W4:Y:S04]  /*db80*/  LDL.LU.64 R14, [R1+0x5d8] ;  /* 0x0005d800010e7983 */ /* 0x000f280000300a00 */
[----:B------:R-:W4:Y:S01]  /*db90*/  LDL.LU.64 R12, [R1+0x5d0] ;  /* 0x0005d000010c7983 */ /* 0x000f220000300a00 */
[----:B---3--:R-:W-:Y:S02]  /*dba0*/  IMAD.MOV.U32 R26, RZ, RZ, R2 ;  /* 0x000000ffff1a7224 */ /* 0x008fe400078e0002 */
[----:B--2---:R-:W-:-:S02]  /*dbb0*/  IMAD.MOV.U32 R27, RZ, RZ, R0 ;  /* 0x000000ffff1b7224 */ /* 0x004fc400078e0000 */
[----:B----4-:R-:W-:Y:S02]  /*dbc0*/  IMAD.MOV.U32 R2, RZ, RZ, R14 ;  /* 0x000000ffff027224 */ /* 0x010fe400078e000e */
[----:B------:R-:W-:-:S03]  /*dbd0*/  IMAD.MOV.U32 R0, RZ, RZ, R15 ;  /* 0x000000ffff007224 */ /* 0x000fc600078e000f */
[----:B------:R-:W-:Y:S01]  /*dbe0*/  HMMA.16816.F32 R24, R12, R4, R24 ;  /* 0x000000040c18723c */ /* 0x000fe20000001818 */
[----:B------:R-:W-:Y:S01]  /*dbf0*/  IMAD.MOV.U32 R28, RZ, RZ, R13 ;  /* 0x000000ffff1c7224 */ /* 0x000fe200078e000d */
[----:B------:R-:W2:Y:S04]  /*dc00*/  LDL.LU.64 R14, [R1+0x5c8] ;  /* 0x0005c800010e7983 */ /* 0x000ea80000300a00 */
[----:B------:R-:W3:-:S13]  /*dc10*/  LDL.LU.64 R12, [R1+0x5c0] ;  /* 0x0005c000010c7983 */ /* 0x000eda0000300a00 */
[----:B------:R-:W-:Y:S04]  /*dc20*/  STL.64 [R1+0x5b0], R26 ;  /* 0x0005b01a01007387 */ /* 0x000fe80000100a00 */
[----:B------:R0:W-:Y:S04]  /*dc30*/  STL.64 [R1+0x5a8], R24 ;  /* 0x0005a81801007387 */ /* 0x0001e80000100a00 */
[----:B0-----:R-:W4:Y:S04]  /*dc40*/  LDL.LU.64 R24, [R1] ;  /* 0x0000000001187983 */ /* 0x001f280000300a00 */
[----:B------:R-:W4:Y:S04]  /*dc50*/  LDL.LU.64 R26, [R1+0x8] ;  /* 0x00000800011a7983 */ /* 0x000f280000300a00 */
[----:B--2---:R-:W-:Y:S01]  /*dc60*/  STL.64 [R1+0x548], R14 ;  /* 0x0005480e01007387 */ /* 0x004fe20000100a00 */
[----:B---3--:R-:W-:Y:S03]  /*dc70*/  HMMA.16816.F32 R8, R12, R4, R8 ;  /* 0x000000040c08723c */ /* 0x008fe60000001808 */
[----:B------:R0:W-:Y:S04]  /*dc80*/  STL.64 [R1+0x540], R12 ;  /* 0x0005400c01007387 */ /* 0x0001e80000100a00 */
[----:B0-----:R-:W2:Y:S04]  /*dc90*/  LDL.LU R12, [R1+0x138] ;  /* 0x00013800010c7983 */ /* 0x001ea80000300800 */
[----:B------:R-:W2:Y:S04]  /*dca0*/  LDL.LU R13, [R1+0x13c] ;  /* 0x00013c00010d7983 */ /* 0x000ea80000300800 */
[----:B------:R-:W3:Y:S04]  /*dcb0*/  LDL.LU R14, [R1+0x140] ;  /* 0x00014000010e7983 */ /* 0x000ee80000300800 */
[----:B------:R-:W3:Y:S01]  /*dcc0*/  LDL.LU R15, [R1+0x144] ;  /* 0x00014400010f7983 */ /* 0x000ee20000300800 */
[----:B----4-:R-:W-:Y:S03]  /*dcd0*/  HMMA.16816.F32 R16, R24, R6, R16 ;  /* 0x000000061810723c */ /* 0x010fe60000001810 */
[----:B---3--:R-:W-:Y:S04]  /*dce0*/  STL.64 [R1+0x558], R14 ;  /* 0x0005580e01007387 */ /* 0x008fe80000100a00 */
[----:B--2---:R0:W-:Y:S04]  /*dcf0*/  STL.64 [R1+0x550], R12 ;  /* 0x0005500c01007387 */ /* 0x0041e80000100a00 */
[----:B0-----:R-:W2:Y:S04]  /*dd00*/  LDL.LU R12, [R1+0x158] ;  /* 0x00015800010c7983 */ /* 0x001ea80000300800 */
[----:B------:R-:W2:Y:S04]  /*dd10*/  LDL.LU R13, [R1+0x15c] ;  /* 0x00015c00010d7983 */ /* 0x000ea80000300800 */
[----:B------:R-:W3:Y:S04]  /*dd20*/  LDL.LU R14, [R1+0x160] ;  /* 0x00016000010e7983 */ /* 0x000ee80000300800 */
[----:B------:R-:W3:Y:S01]  /*dd30*/  LDL.LU R15, [R1+0x164] ;  /* 0x00016400010f7983 */ /* 0x000ee20000300800 */
[----:B------:R-:W-:-:S02]  /*dd40*/  IMAD.MOV.U32 R5, RZ, RZ, R26 ;  /* 0x000000ffff057224 */ /* 0x000fc400078e001a */
[----:B------:R-:W-:Y:S01]  /*dd50*/  IMAD.MOV.U32 R4, RZ, RZ, R27 ;  /* 0x000000ffff047224 */ /* 0x000fe200078e001b */
[----:B---3--:R0:W-:Y:S04]  /*dd60*/  STL.64 [R1+0x568], R14 ;  /* 0x0005680e01007387 */ /* 0x0081e80000100a00 */
[----:B--2---:R1:W-:Y:S01]  /*dd70*/  STL.64 [R1+0x560], R12 ;  /* 0x0005600c01007387 */ /* 0x0043e20000100a00 */
[----:B0-----:R-:W-:Y:S02]  /*dd80*/  IMAD.MOV.U32 R14, RZ, RZ, R23 ;  /* 0x000000ffff0e7224 */ /* 0x001fe400078e0017 */
[----:B------:R-:W-:Y:S02]  /*dd90*/  IMAD.MOV.U32 R15, RZ, RZ, R22 ;  /* 0x000000ffff0f7224 */ /* 0x000fe400078e0016 */
[----:B-1----:R-:W-:-:S02]  /*dda0*/  IMAD.MOV.U32 R12, RZ, RZ, R21 ;  /* 0x000000ffff0c7224 */ /* 0x002fc400078e0015 */
[----:B------:R-:W2:Y:S01]  /*ddb0*/  LDL.LU R21, [R1+0x5b8] ;  /* 0x0005b80001157983 */ /* 0x000ea20000300800 */
[----:B------:R-:W-:Y:S02]  /*ddc0*/  IMAD.MOV.U32 R22, RZ, RZ, R24 ;  /* 0x000000ffff167224 */ /* 0x000fe400078e0018 */
[----:B------:R-:W-:Y:S01]  /*ddd0*/  IMAD.MOV.U32 R23, RZ, RZ, R25 ;  /* 0x000000ffff177224 */ /* 0x000fe200078e0019 */
[----:B------:R-:W2:Y:S01]  /*dde0*/  LDL.LU.64 R26, [R1+0x5b0] ;  /* 0x0005b000011a7983 */ /* 0x000ea20000300a00 */
[----:B------:R-:W-:-:S03]  /*ddf0*/  IMAD.MOV.U32 R13, RZ, RZ, R29 ;  /* 0x000000ffff0d7224 */ /* 0x000fc600078e001d */
[----:B------:R-:W2:Y:S01]  /*de00*/  LDL.LU.64 R24, [R1+0x5a8] ;  /* 0x0005a80001187983 */ /* 0x000ea20000300a00 */
[----:B------:R-:W-:-:S03]  /*de10*/  IMAD.MOV.U32 R29, RZ, RZ, R16 ;  /* 0x000000ffff1d7224 */ /* 0x000fc600078e0010 */
[----:B------:R-:W-:Y:S04]  /*de20*/  STL.64 [R1+0x70], R16 ;  /* 0x0000701001007387 */ /* 0x000fe80000100a00 */
[----:B------:R0:W-:Y:S04]  /*de30*/  STL.64 [R1+0x78], R18 ;  /* 0x0000781201007387 */ /* 0x0001e80000100a00 */
[----:B0-----:R-:W3:Y:S04]  /*de40*/  LDL.LU.64 R18, [R1+0x5a0] ;  /* 0x0005a00001127983 */ /* 0x001ee80000300a00 */
[----:B------:R-:W3:Y:S02]  /*de50*/  LDL.LU.64 R16, [R1+0x598] ;  /* 0x0005980001107983 */ /* 0x000ee40000300a00 */
[----:B---3--:R-:W-:-:S15]  /*de60*/  HMMA.16816.F32 R12, R16, R6, R12 ;  /* 0x00000006100c723c */ /* 0x008fde000000180c */
[----:B------:R-:W-:-:S04]  /*de70*/  NOP ;  /* 0x0000000000007918 */ /* 0x000fc80000000000 */
[----:B------:R0:W-:Y:S04]  /*de80*/  STL.64 [R1+0x80], R12 ;  /* 0x0000800c01007387 */ /* 0x0001e80000100a00 */
[----:B------:R1:W-:Y:S04]  /*de90*/  STL.64 [R1+0x88], R14 ;  /* 0x0000880e01007387 */ /* 0x0003e80000100a00 */
[----:B0-----:R-:W3:Y:S04]  /*dea0*/  LDL.LU R12, [R1+0x178] ;  /* 0x00017800010c7983 */ /* 0x001ee80000300800 */
[----:B------:R-:W3:Y:S04]  /*deb0*/  LDL.LU R13, [R1+0x17c] ;  /* 0x00017c00010d7983 */ /* 0x000ee80000300800 */
[----:B-1----:R-:W3:Y:S04]  /*dec0*/  LDL.LU R14, [R1+0x180] ;  /* 0x00018000010e7983 */ /* 0x002ee80000300800 */
[----:B------:R-:W3:Y:S04]  /*ded0*/  LDL.LU R15, [R1+0x184] ;  /* 0x00018400010f7983 */ /* 0x000ee80000300800 */
[----:B------:R-:W-:Y:S04]  /*dee0*/  STL.64 [R1+0x528], R18 ;  /* 0x0005281201007387 */ /* 0x000fe80000100a00 */
[----:B------:R0:W-:Y:S02]  /*def0*/  STL.64 [R1+0x520], R16 ;  /* 0x0005201001007387 */ /* 0x0001e40000100a00 */
[----:B0-----:R-:W-:-:S02]  /*df00*/  IMAD.MOV.U32 R16, RZ, RZ, R22 ;  /* 0x000000ffff107224 */ /* 0x001fc400078e0016 */
[----:B------:R-:W2:Y:S01]  /*df10*/  LDL.LU R22, [R1+0x594] ;  /* 0x0005940001167983 */ /* 0x000ea20000300800 */
[----:B------:R-:W-:-:S03]  /*df20*/  IMAD.MOV.U32 R17, RZ, RZ, R23 ;  /* 0x000000ffff117224 */ /* 0x000fc600078e0017 */
[----:B------:R-:W2:Y:S01]  /*df30*/  LDL.LU R23, [R1+0x590] ;  /* 0x0005900001177983 */ /* 0x000ea20000300800 */
[----:B------:R-:W-:Y:S02]  /*df40*/  IMAD.MOV.U32 R18, RZ, RZ, R5 ;  /* 0x000000ffff127224 */ /* 0x000fe400078e0005 */
[----:B------:R-:W-:-:S05]  /*df50*/  IMAD.MOV.U32 R19, RZ, RZ, R4 ;  /* 0x000000ffff137224 */ /* 0x000fca00078e0004 */
[----:B------:R-:W-:Y:S04]  /*df60*/  STL.64 [R1+0x538], R18 ;  /* 0x0005381201007387 */ /* 0x000fe80000100a00 */
[----:B------:R0:W-:Y:S04]  /*df70*/  STL.64 [R1+0x530], R16 ;  /* 0x0005301001007387 */ /* 0x0001e80000100a00 */
[----:B0-----:R-:W4:Y:S04]  /*df80*/  LDL.LU R16, [R1+0xd0] ;  /* 0x0000d00001107983 */ /* 0x001f280000300800 */
[----:B------:R-:W4:Y:S04]  /*df90*/  LDL.LU R17, [R1+0xd4] ;  /* 0x0000d40001117983 */ /* 0x000f280000300800 */
[----:B------:R-:W4:Y:S04]  /*dfa0*/  LDL.LU R18, [R1+0xd8] ;  /* 0x0000d80001127983 */ /* 0x000f280000300800 */
[----:B------:R-:W4:Y:S01]  /*dfb0*/  LDL.LU R19, [R1+0xdc] ;  /* 0x0000dc0001137983 */ /* 0x000f220000300800 */
[----:B--2---:R-:W-:-:S15]  /*dfc0*/  HMMA.16816.F32 R24, R20, R6, R24 ;  /* 0x000000061418723c */ /* 0x004fde0000001818 */
[----:B------:R-:W-:-:S04]  /*dfd0*/  NOP ;  /* 0x0000000000007918 */ /* 0x000fc80000000000 */
[----:B------:R-:W-:Y:S04]  /*dfe0*/  STL.64 [R1+0xf0], R24 ;  /* 0x0000f01801007387 */ /* 0x000fe80000100a00 */
[----:B------:R0:W-:Y:S04]  /*dff0*/  STL.64 [R1+0xf8], R26 ;  /* 0x0000f81a01007387 */ /* 0x0001e80000100a00 */
[----:B0-----:R-:W2:Y:S04]  /*e000*/  LDL.LU.64 R26, [R1+0x588] ;  /* 0x00058800011a7983 */ /* 0x001ea80000300a00 */
[----:B------:R-:W2:Y:S04]  /*e010*/  LDL.LU.64 R24, [R1+0x580] ;  /* 0x0005800001187983 */ /* 0x000ea80000300a00 */
[----:B------:R0:W-:Y:S04]  /*e020*/  STL.64 [R1+0x518], R22 ;  /* 0x0005181601007387 */ /* 0x0001e80000100a00 */
[----:B------:R1:W-:Y:S01]  /*e030*/  STL.64 [R1+0x510], R20 ;  /* 0x0005101401007387 */ /* 0x0003e20000100a00 */
[----:B0-----:R-:W-:-:S03]  /*e040*/  IMAD.MOV.U32 R23, RZ, RZ, R3 ;  /* 0x000000ffff177224 */ /* 0x001fc600078e0003 */
[----:B-1----:R-:W3:Y:S04]  /*e050*/  LDL.LU R20, [R1+0x20] ;  /* 0x0000200001147983 */ /* 0x002ee80000300800 */
[----:B------:R-:W3:Y:S04]  /*e060*/  LDL.LU R21, [R1+0x24] ;  /* 0x0000240001157983 */ /* 0x000ee80000300800 */
[----:B------:R-:W3:Y:S04]  /*e070*/  LDL.LU R22, [R1+0x28] ;  /* 0x0000280001167983 */ /* 0x000ee80000300800 */
[----:B------:R-:W3:Y:S01]  /*e080*/  LDL.LU R3, [R1+0x57c] ;  /* 0x00057c0001037983 */ /* 0x000ee20000300800 */
[----:B--2---:R-:W-:Y:S03]  /*e090*/  HMMA.16816.F32 R4, R24, R6, R8 ;  /* 0x000000061804723c */ /* 0x004fe60000001808 */
[----:B------:R-:W2:-:S15]  /*e0a0*/  LDL.LU R8, [R1+0x30] ;  /* 0x0000300001087983 */ /* 0x000e9e0000300800 */
[----:B------:R-:W-:Y:S01]  /*e0b0*/  NOP ;  /* 0x0000000000007918 */ /* 0x000fe20000000000 */
[----:B------:R-:W-:Y:S04]  /*e0c0*/  STL.64 [R1+0x110], R4 ;  /* 0x0001100401007387 */ /* 0x000fe80000100a00 */
[----:B------:R-:W-:Y:S04]  /*e0d0*/  STL.64 [R1+0x118], R6 ;  /* 0x0001180601007387 */ /* 0x000fe80000100a00 */
[----:B------:R-:W2:Y:S04]  /*e0e0*/  LDL.LU R9, [R1+0x34] ;  /* 0x0000340001097983 */ /* 0x000ea80000300800 */
[----:B------:R-:W2:Y:S04]  /*e0f0*/  LDL.LU R10, [R1+0x38] ;  /* 0x00003800010a7983 */ /* 0x000ea80000300800 */
[----:B------:R-:W2:Y:S04]  /*e100*/  LDL.LU R11, [R1+0x3c] ;  /* 0x00003c00010b7983 */ /* 0x000ea80000300800 */
[----:B---3--:R0:W2:Y:S04]  /*e110*/  LDSM.16.M88.4 R4, [R3+UR6+0xc000] ;  /* 0x00c000060304783b */ /* 0x0080a80008000200 */
[----:B------:R1:W-:Y:S04]  /*e120*/  STL.64 [R1+0x508], R26 ;  /* 0x0005081a01007387 */ /* 0x0003e80000100a00 */
[----:B------:R3:W-:Y:S01]  /*e130*/  STL.64 [R1+0x500], R24 ;  /* 0x0005001801007387 */ /* 0x0007e20000100a00 */
[----:B0-----:R-:W0:Y:S01]  /*e140*/  LDC R3, c[0x0][0x3ac] ;  /* 0x0000eb00ff037b82 */ /* 0x001e220000000800 */
[----:B-1----:R-:W-:-:S02]  /*e150*/  IMAD.MOV.U32 R26, RZ, RZ, R2 ;  /* 0x000000ffff1a7224 */ /* 0x002fc400078e0002 */
[----:B------:R-:W-:Y:S01]  /*e160*/  IMAD.MOV.U32 R27, RZ, RZ, R0 ;  /* 0x000000ffff1b7224 */ /* 0x000fe200078e0000 */
[----:B---3--:R-:W3:Y:S01]  /*e170*/  LDL.LU R24, [R1+0x10] ;  /* 0x0000100001187983 */ /* 0x008ee20000300800 */
[----:B------:R-:W-:-:S03]  /*e180*/  IMAD.MOV.U32 R25, RZ, RZ, R28 ;  /* 0x000000ffff197224 */ /* 0x000fc600078e001c */
[----:B------:R1:W5:Y:S04]  /*e190*/  LDL.LU R28, [R1+0x578] ;  /* 0x00057800011c7983 */ /* 0x0003680000300800 */
[----:B------:R1:W5:Y:S04]  /*e1a0*/  LDL.LU R2, [R1+0x574] ;  /* 0x0005740001027983 */ /* 0x0003680000300800 */
[----:B------:R1:W5:Y:S01]  /*e1b0*/  LDL.LU R0, [R1+0x570] ;  /* 0x0005700001007983 */ /* 0x0003620000300800 */
[-C--:B--2---:R-:W-:Y:S03]  /*e1c0*/  HMMA.16816.F32 R8, R8, R4.reuse, R12 ;  /* 0x000000040808723c */ /* 0x084fe6000000180c */
[----:B------:R-:W2:Y:S04]  /*e1d0*/  LDL.LU.64 R14, [R1+0x568] ;  /* 0x00056800010e7983 */ /* 0x000ea80000300a00 */
[----:B------:R-:W2:Y:S02]  /*e1e0*/  LDL.LU.64 R12, [R1+0x560] ;  /* 0x00056000010c7983 */ /* 0x000ea40000300a00 */
[-C--:B--2---:R-:W-:Y:S02]  /*e1f0*/  HMMA.16816.F32 R20, R20, R4.reuse, R12 ;  /* 0x000000041414723c */ /* 0x084fe4000000180c */
[----:B------:R-:W3:Y:S04]  /*e200*/  LDL.LU.64 R14, [R1+0x558] ;  /* 0x00055800010e7983 */ /* 0x000ee80000300a00 */
[----:B------:R-:W3:Y:S02]  /*e210*/  LDL.LU.64 R12, [R1+0x550] ;  /* 0x00055000010c7983 */ /* 0x000ee40000300a00 */
[-C--:B---3--:R-:W-:Y:S02]  /*e220*/  HMMA.16816.F32 R24, R24, R4.reuse, R12 ;  /* 0x000000041818723c */ /* 0x088fe4000000180c */
[----:B------:R-:W4:Y:S04]  /*e230*/  LDL.LU.64 R14, [R1+0x548] ;  /* 0x00054800010e7983 */ /* 0x000f280000300a00 */
[----:B------:R-:W4:Y:S02]  /*e240*/  LDL.LU.64 R12, [R1+0x540] ;  /* 0x00054000010c7983 */ /* 0x000f240000300a00 */
[----:B----4-:R-:W-:Y:S02]  /*e250*/  HMMA.16816.F32 R12, R12, R4, R16 ;  /* 0x000000040c0c723c */ /* 0x010fe40000001810 */
[----:B------:R-:W2:Y:S04]  /*e260*/  LDL.LU.64 R18, [R1+0x538] ;  /* 0x0005380001127983 */ /* 0x000ea80000300a00 */
[----:B------:R-:W2:Y:S04]  /*e270*/  LDL.LU.64 R16, [R1+0x530] ;  /* 0x0005300001107983 */ /* 0x000ea80000300a00 */
[----:B------:R-:W3:Y:S04]  /*e280*/  LDL.LU R4, [R1+0x24c] ;  /* 0x00024c0001047983 */ /* 0x000ee80000300800 */
[----:B------:R-:W3:Y:S01]  /*e290*/  LDL.LU R5, [R1+0x1e0] ;  /* 0x0001e00001057983 */ /* 0x000ee20000300800 */
[----:B--2---:R-:W-:Y:S03]  /*e2a0*/  HMMA.16816.F32 R8, R16, R6, R8 ;  /* 0x000000061008723c */ /* 0x004fe60000001808 */
[----:B------:R-:W2:Y:S04]  /*e2b0*/  LDL.LU.64 R18, [R1+0x528] ;  /* 0x0005280001127983 */ /* 0x000ea80000300a00 */
[----:B------:R-:W2:-:S12]  /*e2c0*/  LDL.LU.64 R16, [R1+0x520] ;  /* 0x0005200001107983 */ /* 0x000e980000300a00 */
[----:B------:R4:W-:Y:S04]  /*e2d0*/  STL.64 [R1+0x60], R8 ;  /* 0x0000600801007387 */ /* 0x0009e80000100a00 */
[----:B------:R0:W-:Y:S04]  /*e2e0*/  STL.64 [R1+0x68], R10 ;  /* 0x0000680a01007387 */ /* 0x0001e80000100a00 */
[----:B----4-:R-:W4:Y:S04]  /*e2f0*/  LDL.LU R8, [R1+0x2ec] ;  /* 0x0002ec0001087983 */ /* 0x010f280000300800 */
[----:B------:R-:W4:Y:S01]  /*e300*/  LDL.LU R9, [R1+0x1ec] ;  /* 0x0001ec0001097983 */ /* 0x000f220000300800 */
[----:B---3--:R-:W-:Y:S01]  /*e310*/  LOP3.LUT R5, R5, R4, RZ, 0x3c, !PT ;  /* 0x0000000405057212 */ /* 0x008fe200078e3cff */
[----:B0-----:R-:W-:-:S02]  /*e320*/  IMAD.SHL.U32 R3, R3, 0x40, RZ ;  /* 0x0000004003037824 */ /* 0x001fc400078e00ff */
[----:B------:R-:W3:Y:S01]  /*e330*/  LDL.LU R10, [R1+0x2f0] ;  /* 0x0002f000010a7983 */ /* 0x000ee20000300800 */
[----:B------:R-:W-:-:S03]  /*e340*/  LOP3.LUT R4, R5, R4, RZ, 0x3c, !PT ;  /* 0x0000000405047212 */ /* 0x000fc600078e3cff */
[----:B------:R-:W3:Y:S01]  /*e350*/  LDL.LU R11, [R1+0x1f0] ;  /* 0x0001f000010b7983 */ /* 0x000ee20000300800 */
[----:B------:R-:W-:-:S03]  /*e360*/  LOP3.LUT R5, R5, R4, RZ, 0x3c, !PT ;  /* 0x0000000405057212 */ /* 0x000fc600078e3cff */
[----:B------:R-:W-:-:S05]  /*e370*/  IMAD.WIDE R4, R3, 0x2, R4 ;  /* 0x0000000203047825 */ /* 0x000fca00078e0204 */
[----:B------:R0:W-:Y:S04]  /*e380*/  STL [R1+0x1e0], R4 ;  /* 0x0001e00401007387 */ /* 0x0001e80000100800 */
[----:B------:R1:W-:Y:S04]  /*e390*/  STL [R1+0x24c], R5 ;  /* 0x00024c0501007387 */ /* 0x0003e80000100800 */
[----:B0-----:R-:W2:Y:S04]  /*e3a0*/  LDL.LU R4, [R1+0x1fc] ;  /* 0x0001fc0001047983 */ /* 0x001ea80000300800 */
[----:B-1----:R-:W2:Y:S01]  /*e3b0*/  LDL.LU R5, [R1+0x1d8] ;  /* 0x0001d80001057983 */ /* 0x002ea20000300800 */
[----:B----4-:R-:W-:-:S04]  /*e3c0*/  LOP3.LUT R9, R9, R8, RZ, 0x3c, !PT ;  /* 0x0000000809097212 */ /* 0x010fc800078e3cff */
[----:B------:R-:W-:-:S04]  /*e3d0*/  LOP3.LUT R8, R9, R8, RZ, 0x3c, !PT ;  /* 0x0000000809087212 */ /* 0x000fc800078e3cff */
[----:B------:R-:W-:-:S03]  /*e3e0*/  LOP3.LUT R9, R9, R8, RZ, 0x3c, !PT ;  /* 0x0000000809097212 */ /* 0x000fc600078e3cff */
[----:B------:R-:W-:-:S05]  /*e3f0*/  IMAD.WIDE R8, R3, 0x2, R8 ;  /* 0x0000000203087825 */ /* 0x000fca00078e0208 */
[----:B------:R0:W-:Y:S04]  /*e400*/  STL [R1+0x1ec], R8 ;  /* 0x0001ec0801007387 */ /* 0x0001e80000100800 */
[----:B------:R1:W-:Y:S04]  /*e410*/  STL [R1+0x2ec], R9 ;  /* 0x0002ec0901007387 */ /* 0x0003e80000100800 */
[----:B0-----:R-:W4:Y:S04]  /*e420*/  LDL.LU R8, [R1+0x250] ;  /* 0x0002500001087983 */ /* 0x001f280000300800 */
[----:B-1----:R-:W4:Y:S01]  /*e430*/  LDL.LU R9, [R1+0x1e4] ;  /* 0x0001e40001097983 */ /* 0x002f220000300800 */
[----:B--2---:R-:W-:-:S04]  /*e440*/  LOP3.LUT R5, R5, R4, RZ, 0x3c, !PT ;  /* 0x0000000405057212 */ /* 0x004fc800078e3cff */
[----:B------:R-:W-:Y:S02]  /*e450*/  LOP3.LUT R4, R5, R4, RZ, 0x3c, !PT ;  /* 0x0000000405047212 */ /* 0x000fe400078e3cff */
[----:B---3--:R-:W-:Y:S02]  /*e460*/  LOP3.LUT R11, R11, R10, RZ, 0x3c, !PT ;  /* 0x0000000a0b0b7212 */ /* 0x008fe400078e3cff */
[----:B------:R-:W-:Y:S02]  /*e470*/  LOP3.LUT R5, R5, R4, RZ, 0x3c, !PT ;  /* 0x0000000405057212 */ /* 0x000fe400078e3cff */
[----:B------:R-:W-:Y:S01]  /*e480*/  LOP3.LUT R10, R11, R10, RZ, 0x3c, !PT ;  /* 0x0000000a0b0a7212 */ /* 0x000fe200078e3cff */
[----:B------:R-:W-:-:S03]  /*e490*/  IMAD.WIDE R4, R3, 0x2, R4 ;  /* 0x0000000203047825 */ /* 0x000fc600078e0204 */
[----:B------:R-:W-:Y:S02]  /*e4a0*/  LOP3.LUT R11, R11, R10, RZ, 0x3c, !PT ;  /* 0x0000000a0b0b7212 */ /* 0x000fe400078e3cff */
[----:B------:R0:W-:Y:S01]  /*e4b0*/  STL [R1+0x1d8], R4 ;  /* 0x0001d80401007387 */ /* 0x0001e20000100800 */
[----:B------:R-:W-:-:S03]  /*e4c0*/  IMAD.WIDE R10, R3, 0x2, R10 ;  /* 0x00000002030a7825 */ /* 0x000fc600078e020a */
        /* <DEDUP_REMOVED lines=9> */
[----:B0-----:R-:W3:Y:S04]  /*e560*/  LDL.LU R8, [R1+0x254] ;  /* 0x0002540001087983 */ /* 0x001ee80000300800 */
[----:B-1----:R-:W3:Y:S04]  /*e570*/  LDL.LU R9, [R1+0x1e8] ;  /* 0x0001e80001097983 */ /* 0x002ee80000300800 */
[----:B------:R0:W-:Y:S04]  /*e580*/  STL [R1+0x1f0], R10 ;  /* 0x0001f00a01007387 */ /* 0x0001e80000100800 */
[----:B------:R1:W-:Y:S04]  /*e590*/  STL [R1+0x2f0], R11 ;  /* 0x0002f00b01007387 */ /* 0x0003e80000100800 */
[----:B0-----:R-:W4:Y:S04]  /*e5a0*/  LDL.LU R10, [R1+0x2f4] ;  /* 0x0002f400010a7983 */ /* 0x001f280000300800 */
[----:B-1----:R-:W4:Y:S01]  /*e5b0*/  LDL.LU R11, [R1+0x1f4] ;  /* 0x0001f400010b7983 */ /* 0x002f220000300800 */
[----:B--2---:R-:W-:-:S04]  /*e5c0*/  LOP3.LUT R5, R5, R4, RZ, 0x3c, !PT ;  /* 0x0000000405057212 */ /* 0x004fc800078e3cff */
[----:B------:R-:W-:-:S04]  /*e5d0*/  LOP3.LUT R4, R5, R4, RZ, 0x3c, !PT ;  /* 0x0000000405047212 */ /* 0x000fc800078e3cff */
[----:B------:R-:W-:-:S03]  /*e5e0*/  LOP3.LUT R5, R5, R4, RZ, 0x3c, !PT ;  /* 0x0000000405057212 */ /* 0x000fc600078e3cff */
[----:B------:R-:W-:-:S05]  /*e5f0*/  IMAD.WIDE R4, R3, 0x2, R4 ;  /* 0x0000000203047825 */ /* 0x000fca00078e0204 */
[----:B------:R0:W-:Y:S04]  /*e600*/  STL [R1+0x1dc], R4 ;  /* 0x0001dc0401007387 */ /* 0x0001e80000100800 */
[----:B------:R1:W-:Y:S04]  /*e610*/  STL [R1+0x200], R5 ;  /* 0x0002000501007387 */ /* 0x0003e80000100800 */
[----:B0-----:R-:W2:Y:S04]  /*e620*/  LDL.LU R4, [R1+0x204] ;  /* 0x0002040001047983 */ /* 0x001ea80000300800 */
[----:B-1----:R-:W2:Y:S01]  /*e630*/  LDL.LU R5, [R1+0x258] ;  /* 0x0002580001057983 */ /* 0x002ea20000300800 */
[----:B---3--:R-:W-:-:S04]  /*e640*/  LOP3.LUT R9, R9, R8, RZ, 0x3c, !PT ;  /* 0x0000000809097212 */ /* 0x008fc800078e3cff */
[----:B------:R-:W-:-:S04]  /*e650*/  LOP3.LUT R8, R9, R8, RZ, 0x3c, !PT ;  /* 0x0000000809087212 */ /* 0x000fc800078e3cff */
[----:B------:R-:W-:Y:S02]  /*e660*/  LOP3.LUT R9, R9, R8, RZ, 0x3c, !PT ;  /* 0x0000000809097212 */ /* 0x000fe400078e3cff */
[----:B----4-:R-:W-:-:S04]  /*e670*/  LOP3.LUT R11, R11, R10, RZ, 0x3c, !PT ;  /* 0x0000000a0b0b7212 */ /* 0x010fc800078e3cff */
[----:B------:R-:W-:Y:S01]  /*e680*/  LOP3.LUT R10, R11, R10, RZ, 0x3c, !PT ;  /* 0x0000000a0b0a7212 */ /* 0x000fe200078e3cff */
[----:B------:R-:W-:-:S03]  /*e690*/  IMAD.WIDE R8, R3, 0x2, R8 ;  /* 0x0000000203087825 */ /* 0x000fc600078e0208 */
[----:B------:R-:W-:Y:S02]  /*e6a0*/  LOP3.LUT R11, R11, R10, RZ, 0x3c, !PT ;  /* 0x0000000a0b0b7212 */ /* 0x000fe400078e3cff */
[----:B------:R0:W-:Y:S01]  /*e6b0*/  STL [R1+0x1e8], R8 ;  /* 0x0001e80801007387 */ /* 0x0001e20000100800 */
[----:B------:R-:W-:-:S03]  /*e6c0*/  IMAD.WIDE R10, R3, 0x2, R10 ;  /* 0x00000002030a7825 */ /* 0x000fc600078e020a */
        /* <DEDUP_REMOVED lines=371> */
[----:B------:R0:W-:Y:S01]  /*fe00*/  STL [R1+0x2d0], R4 ;  /* 0x0002d00401007387 */ /* 0x0001e20000100800 */
[----:B------:R-:W-:Y:S01]  /*fe10*/  HMMA.16816.F32 R16, R16, R6, R20 ;  /* 0x000000061010723c */ /* 0x000fe20000001814 */
[----:B---3--:R-:W-:-:S04]  /*fe20*/  LOP3.LUT R9, R9, R8, RZ, 0x3c, !PT ;  /* 0x0000000809097212 */ /* 0x008fc800078e3cff */
[----:B------:R-:W-:-:S04]  /*fe30*/  LOP3.LUT R8, R9, R8, RZ, 0x3c, !PT ;  /* 0x0000000809087212 */ /* 0x000fc800078e3cff */
[----:B------:R-:W-:Y:S02]  /*fe40*/  LOP3.LUT R9, R9, R8, RZ, 0x3c, !PT ;  /* 0x0000000809097212 */ /* 0x000fe400078e3cff */
[----:B----4-:R-:W-:-:S04]  /*fe50*/  LOP3.LUT R11, R11, R10, RZ, 0x3c, !PT ;  /* 0x0000000a0b0b7212 */ /* 0x010fc800078e3cff */
[----:B------:R-:W-:-:S04]  /*fe60*/  LOP3.LUT R10, R11, R10, RZ, 0x3c, !PT ;  /* 0x0000000a0b0a7212 */ /* 0x000fc800078e3cff */
[----:B------:R-:W-:Y:S01]  /*fe70*/  LOP3.LUT R11, R11, R10, RZ, 0x3c, !PT ;  /* 0x0000000a0b0b7212 */ /* 0x000fe200078e3cff */
[----:B------:R-:W-:-:S04]  /*fe80*/  IMAD.WIDE R8, R3, 0x2, R8 ;  /* 0x0000000203087825 */ /* 0x000fc800078e0208 */
[----:B------:R-:W-:Y:S02]  /*fe90*/  IMAD.WIDE R10, R3, 0x2, R10 ;  /* 0x00000002030a7825 */ /* 0x000fe400078e020a */
[----:B------:R-:W2:Y:S04]  /*fea0*/  LDL.LU R3, [R1+0x3d4] ;  /* 0x0003d40001037983 */ /* 0x000ea80000300800 */
[----:B------:R1:W-:Y:S04]  /*feb0*/  STL [R1+0x240], R5 ;  /* 0x0002400501007387 */ /* 0x0003e80000100800 */
[----:B0-----:R-:W3:Y:S04]  /*fec0*/  LDL.LU R4, [R1+0x244] ;  /* 0x0002440001047983 */ /* 0x001ee80000300800 */
[----:B-1----:R-:W3:Y:S04]  /*fed0*/  LDL.LU R5, [R1+0x2d8] ;  /* 0x0002d80001057983 */ /* 0x002ee80000300800 */
[----:B------:R0:W-:Y:S04]  /*fee0*/  STL [R1+0x370], R8 ;  /* 0x0003700801007387 */ /* 0x0001e80000100800 */
[----:B------:R1:W-:Y:S04]  /*fef0*/  STL [R1+0x2d4], R9 ;  /* 0x0002d40901007387 */ /* 0x0003e80000100800 */
[----:B0-----:R-:W4:Y:S04]  /*ff00*/  LDL.LU R8, [R1+0x2dc] ;  /* 0x0002dc0001087983 */ /* 0x001f280000300800 */
[----:B-1----:R-:W4:Y:S04]  /*ff10*/  LDL.LU R9, [R1+0x378] ;  /* 0x0003780001097983 */ /* 0x002f280000300800 */
[----:B------:R0:W-:Y:S04]  /*ff20*/  STL [R1+0x3cc], R10 ;  /* 0x0003cc0a01007387 */ /* 0x0001e80000100800 */
[----:B------:R1:W-:Y:S04]  /*ff30*/  STL [R1+0x374], R11 ;  /* 0x0003740b01007387 */ /* 0x0003e80000100800 */
[----:B0-----:R-:W2:Y:S04]  /*ff40*/  LDL.LU R10, [R1+0x37c] ;  /* 0x00037c00010a7983 */ /* 0x001ea80000300800 */
[----:B-1----:R-:W2:Y:S04]  /*ff50*/  LDL.LU R11, [R1+0x3d0] ;  /* 0x0003d000010b7983 */ /* 0x002ea80000300800 */
[----:B------:R-:W2:Y:S04]  /*ff60*/  LDL.LU.64 R22, [R1+0x518] ;  /* 0x0005180001167983 */ /* 0x000ea80000300a00 */
[----:B------:R-:W2:Y:S04]  /*ff70*/  LDL.LU.64 R20, [R1+0x510] ;  /* 0x0005100001147983 */ /* 0x000ea80000300a00 */
[----:B------:R0:W-:Y:S02]  /*ff80*/  STL.64 [R1+0x50], R16 ;  /* 0x0000501001007387 */ /* 0x0001e40000100a00 */
[----:B0-----:R-:W0:Y:S02]  /*ff90*/  LDC R17, c[0x0][0x3ac] ;  /* 0x0000eb00ff117b82 */ /* 0x001e240000000800 */
[----:B------:R1:W-:Y:S04]  /*ffa0*/  STL.64 [R1+0x58], R18 ;  /* 0x0000581201007387 */ /* 0x0003e80000100a00 */
[----:B------:R-:W2:Y:S04]  /*ffb0*/  LDL.LU R16, [R1+0x388] ;  /* 0x0003880001107983 */ /* 0x000ea80000300800 */
[----:B-1----:R-:W2:Y:S01]  /*ffc0*/  LDL.LU.64 R18, [R1+0x190] ;  /* 0x0001900001127983 */ /* 0x002ea20000300a00 */
[----:B0-----:R-:W-:Y:S01]  /*ffd0*/  IMAD.SHL.U32 R17, R17, 0x40, RZ ;  /* 0x0000004011117824 */ /* 0x001fe200078e00ff */
[----:B---3--:R-:W-:-:S04]  /*ffe0*/  LOP3.LUT R5, R5, R4, RZ, 0x3c, !PT ;  /* 0x0000000405057212 */ /* 0x008fc800078e3cff */
[----:B------:R-:W-:-:S04]  /*fff0*/  LOP3.LUT R4, R5, R4, RZ, 0x3c, !PT ;  /* 0x0000000405047212 */ /* 0x000fc800078e3cff */
[----:B------:R-:W-:-:S03]  /*10000*/  LOP3.LUT R5, R5, R4, RZ, 0x3c, !PT ;  /* 0x0000000405057212 */ /* 0x000fc600078e3cff */
[----:B------:R-:W-:Y:S01]  /*10010*/  IMAD.WIDE R4, R17, 0x2, R4 ;  /* 0x0000000211047825 */ /* 0x000fe200078e0204 */
[----:B----4-:R-:W-:-:S04]  /*10020*/  LOP3.LUT R9, R9, R8, RZ, 0x3c, !PT ;  /* 0x0000000809097212 */ /* 0x010fc800078e3cff */
[----:B------:R0:W-:Y:S01]  /*10030*/  STL [R1+0x2d8], R4 ;  /* 0x0002d80401007387 */ /* 0x0001e20000100800 */
[----:B------:R-:W-:-:S03]  /*10040*/  LOP3.LUT R8, R9, R8, RZ, 0x3c, !PT ;  /* 0x0000000809087212 */ /* 0x000fc600078e3cff */
[----:B------:R1:W-:Y:S01]  /*10050*/  STL [R1+0x244], R5 ;  /* 0x0002440501007387 */ /* 0x0003e20000100800 */
[----:B------:R-:W-:-:S03]  /*10060*/  LOP3.LUT R9, R9, R8, RZ, 0x3c, !PT ;  /* 0x0000000809097212 */ /* 0x000fc600078e3cff */
[----:B0-----:R-:W3:Y:S04]  /*10070*/  LDL.LU R4, [R1+0x248] ;  /* 0x0002480001047983 */ /* 0x001ee80000300800 */
[----:B-1----:R-:W3:Y:S01]  /*10080*/  LDL.LU R5, [R1+0x2e0] ;  /* 0x0002e00001057983 */ /* 0x002ee20000300800 */
[----:B--2---:R-:W-:-:S04]  /*10090*/  LOP3.LUT R11, R11, R10, RZ, 0x3c, !PT ;  /* 0x0000000a0b0b7212 */ /* 0x004fc800078e3cff */
[----:B------:R-:W-:Y:S01]  /*100a0*/  LOP3.LUT R10, R11, R10, RZ, 0x3c, !PT ;  /* 0x0000000a0b0a7212 */ /* 0x000fe200078e3cff */
[----:B------:R-:W-:-:S03]  /*100b0*/  IMAD.WIDE R8, R17, 0x2, R8 ;  /* 0x0000000211087825 */ /* 0x000fc600078e0208 */
[----:B------:R-:W-:Y:S02]  /*100c0*/  LOP3.LUT R11, R11, R10, RZ, 0x3c, !PT ;  /* 0x0000000a0b0b7212 */ /* 0x000fe400078e3cff */
[----:B------:R0:W-:Y:S01]  /*100d0*/  STL [R1+0x378], R8 ;  /* 0x0003780801007387 */ /* 0x0001e20000100800 */
[----:B------:R-:W-:-:S03]  /*100e0*/  IMAD.WIDE R10, R17, 0x2, R10 ;  /* 0x00000002110a7825 */ /* 0x000fc600078e020a */
[----:B------:R1:W-:Y:S01]  /*100f0*/  STL [R1+0x2dc], R9 ;  /* 0x0002dc0901007387 */ /* 0x0003e20000100800 */
[----:B------:R-:W-:Y:S03]  /*10100*/  HMMA.16816.F32 R20, R20, R6, R24 ;  /* 0x000000061414723c */ /* 0x000fe60000001818 */
[----:B0-----:R-:W2:Y:S04]  /*10110*/  LDL.LU R8, [R1+0x2e4] ;  /* 0x0002e40001087983 */ /* 0x001ea80000300800 */
[----:B-1----:R-:W2:Y:S04]  /*10120*/  LDL.LU R9, [R1+0x380] ;  /* 0x0003800001097983 */ /* 0x002ea80000300800 */
[----:B------:R-:W-:Y:S04]  /*10130*/  STL [R1+0x3d0], R10 ;  /* 0x0003d00a01007387 */ /* 0x000fe80000100800 */
[----:B------:R0:W-:Y:S04]  /*10140*/  STL [R1+0x37c], R11 ;  /* 0x00037c0b01007387 */ /* 0x0001e80000100800 */
[----:B0-----:R-:W4:Y:S04]  /*10150*/  LDL.LU R11, [R1+0x384] ;  /* 0x00038400010b7983 */ /* 0x001f280000300800 */
[----:B------:R-:W4:Y:S04]  /*10160*/  LDL.LU.64 R26, [R1+0x508] ;  /* 0x00050800011a7983 */ /* 0x000f280000300a00 */
[----:B------:R-:W4:Y:S04]  /*10170*/  LDL.LU.64 R24, [R1+0x500] ;  /* 0x0005000001187983 */ /* 0x000f280000300a00 */
[----:B------:R0:W-:Y:S04]  /*10180*/  STL.64 [R1+0x30], R20 ;  /* 0x0000301401007387 */ /* 0x0001e80000100a00 */
[----:B------:R1:W-:Y:S04]  /*10190*/  STL.64 [R1+0x38], R22 ;  /* 0x0000381601007387 */ /* 0x0003e80000100a00 */
[----:B0-----:R-:W4:Y:S04]  /*101a0*/  LDL.LU R21, [R1+0x2e8] ;  /* 0x0002e80001157983 */ /* 0x001f280000300800 */
[----:B-1----:R-:W4:Y:S04]  /*101b0*/  LDL.LU R22, [R1+0x38c] ;  /* 0x00038c0001167983 */ /* 0x002f280000300800 */
[----:B------:R-:W4:Y:S01]  /*101c0*/  LDL.LU R23, [R1+0x3d8] ;  /* 0x0003d80001177983 */ /* 0x000f220000300800 */
[----:B------:R-:W-:Y:S01]  /*101d0*/  IMAD.MOV.U32 R10, RZ, RZ, R3 ;  /* 0x000000ffff0a7224 */ /* 0x000fe200078e0003 */
[----:B------:R-:W-:-:S04]  /*101e0*/  UIADD3 UR5, UPT, UPT, UR5, -0x1, URZ ;  /* 0xffffffff05057890 */ /* 0x000fc8000fffe0ff */
[----:B------:R-:W-:Y:S02]  /*101f0*/  UISETP.NE.U32.AND UP0, UPT, UR5, URZ, UPT ;  /* 0x000000ff0500728c */ /* 0x000fe4000bf05070 */
[----:B------:R-:W-:Y:S01]  /*10200*/  UIADD3 UR8, UPT, UPT, UR8, -0x40, URZ ;  /* 0xffffffc008087890 */ /* 0x000fe2000fffe0ff */
[----:B---3--:R-:W-:-:S04]  /*10210*/  LOP3.LUT R5, R5, R4, RZ, 0x3c, !PT ;  /* 0x0000000405057212 */ /* 0x008fc800078e3cff */
[----:B------:R-:W-:-:S04]  /*10220*/  LOP3.LUT R4, R5, R4, RZ, 0x3c, !PT ;  /* 0x0000000405047212 */ /* 0x000fc800078e3cff */
[----:B------:R-:W-:-:S03]  /*10230*/  LOP3.LUT R5, R5, R4, RZ, 0x3c, !PT ;  /* 0x0000000405057212 */ /* 0x000fc600078e3cff */
[----:B------:R-:W-:-:S05]  /*10240*/  IMAD.WIDE R4, R17, 0x2, R4 ;  /* 0x0000000211047825 */ /* 0x000fca00078e0204 */
[----:B------:R-:W-:Y:S04]  /*10250*/  STL [R1+0x2e0], R4 ;  /* 0x0002e00401007387 */ /* 0x000fe80000100800 */
[----:B------:R4:W-:Y:S01]  /*10260*/  STL [R1+0x248], R5 ;  /* 0x0002480501007387 */ /* 0x0009e20000100800 */
[----:B--2---:R-:W-:-:S04]  /*10270*/  LOP3.LUT R9, R9, R8, RZ, 0x3c, !PT ;  /* 0x0000000809097212 */ /* 0x004fc800078e3cff */
[----:B------:R-:W-:-:S04]  /*10280*/  LOP3.LUT R8, R9, R8, RZ, 0x3c, !PT ;  /* 0x0000000809087212 */ /* 0x000fc800078e3cff */
[----:B------:R-:W-:-:S03]  /*10290*/  LOP3.LUT R9, R9, R8, RZ, 0x3c, !PT ;  /* 0x0000000809097212 */ /* 0x000fc600078e3cff */
[C---:B------:R-:W-:Y:S01]  /*102a0*/  IMAD.WIDE R8, R17.reuse, 0x2, R8 ;  /* 0x0000000211087825 */ /* 0x040fe200078e0208 */
[----:B----4-:R-:W-:Y:S03]  /*102b0*/  HMMA.16816.F32 R4, R24, R6, R12 ;  /* 0x000000061804723c */ /* 0x010fe6000000180c */
[----:B------:R-:W-:Y:S01]  /*102c0*/  IMAD.WIDE R10, R17, 0x2, R10 ;  /* 0x00000002110a7825 */ /* 0x000fe200078e020a */
[----:B------:R-:W-:Y:S04]  /*102d0*/  STL [R1+0x380], R8 ;  /* 0x0003800801007387 */ /* 0x000fe80000100800 */
[----:B------:R-:W-:Y:S04]  /*102e0*/  STL [R1+0x2e4], R9 ;  /* 0x0002e40901007387 */ /* 0x000fe80000100800 */
[----:B------:R-:W-:Y:S04]  /*102f0*/  STL [R1+0x3d4], R10 ;  /* 0x0003d40a01007387 */ /* 0x000fe80000100800 */
[----:B------:R-:W-:Y:S04]  /*10300*/  STL [R1+0x384], R11 ;  /* 0x0003840b01007387 */ /* 0x000fe80000100800 */
[----:B------:R0:W-:Y:S01]  /*10310*/  STL.64 [R1+0x100], R4 ;  /* 0x0001000401007387 */ /* 0x0001e20000100a00 */
[----:B------:R-:W-:-:S03]  /*10320*/  IMAD.MOV.U32 R3, RZ, RZ, R7 ;  /* 0x000000ffff037224 */ /* 0x000fc600078e0007 */
[----:B------:R1:W-:Y:S01]  /*10330*/  STL.64 [R1+0x108], R6 ;  /* 0x0001080601007387 */ /* 0x0003e20000100a00 */
[----:B0-----:R-:W-:Y:S02]  /*10340*/  IMAD.MOV.U32 R4, RZ, RZ, R16 ;  /* 0x000000ffff047224 */ /* 0x001fe400078e0010 */
[----:B------:R-:W-:Y:S01]  /*10350*/  IMAD.MOV.U32 R5, RZ, RZ, R21 ;  /* 0x000000ffff057224 */ /* 0x000fe200078e0015 */
[----:B------:R-:W0:Y:S01]  /*10360*/  LDC R16, c[0x0][0x3a8] ;  /* 0x0000ea00ff107b82 */ /* 0x000e220000000800 */
[----:B-1----:R-:W-:Y:S02]  /*10370*/  IMAD.MOV.U32 R6, RZ, RZ, R23 ;  /* 0x000000ffff067224 */ /* 0x002fe400078e0017 */
[----:B------:R-:W-:Y:S02]  /*10380*/  IMAD.MOV.U32 R7, RZ, RZ, R22 ;  /* 0x000000ffff077224 */ /* 0x000fe400078e0016 */
[----:B------:R-:W-:-:S04]  /*10390*/  IMAD.WIDE R4, R17, 0x2, R4 ;  /* 0x0000000211047825 */ /* 0x000fc800078e0204 */
[----:B------:R-:W-:Y:S01]  /*103a0*/  IMAD.WIDE R6, R17, 0x2, R6 ;  /* 0x0000000211067825 */ /* 0x000fe200078e0206 */
[----:B------:R1:W-:Y:S04]  /*103b0*/  STL [R1+0x388], R4 ;  /* 0x0003880401007387 */ /* 0x0003e80000100800 */
[----:B------:R2:W-:Y:S04]  /*103c0*/  STL [R1+0x2e8], R5 ;  /* 0x0002e80501007387 */ /* 0x0005e80000100800 */
[----:B------:R3:W-:Y:S04]  /*103d0*/  STL [R1+0x3d8], R6 ;  /* 0x0003d80601007387 */ /* 0x0007e80000100800 */
[----:B------:R3:W-:Y:S01]  /*103e0*/  STL [R1+0x38c], R7 ;  /* 0x00038c0701007387 */ /* 0x0007e20000100800 */
[----:B0-----:R-:W-:-:S04]  /*103f0*/  IMAD.SHL.U32 R16, R16, 0x40, RZ ;  /* 0x0000004010107824 */ /* 0x001fc800078e00ff */
[----:B------:R-:W-:-:S04]  /*10400*/  IMAD.WIDE R8, R16, 0x2, R18 ;  /* 0x0000000210087825 */ /* 0x000fc800078e0212 */
[----:B-1----:R-:W-:Y:S02]  /*10410*/  IMAD.MOV.U32 R4, RZ, RZ, R8 ;  /* 0x000000ffff047224 */ /* 0x002fe400078e0008 */
[----:B--2---:R-:W-:Y:S01]  /*10420*/  IMAD.MOV.U32 R5, RZ, RZ, R9 ;  /* 0x000000ffff057224 */ /* 0x004fe200078e0009 */
[----:B---3--:R-:W-:Y:S06]  /*10430*/  BRA.U UP0, `(.L_x_2) ;  /* 0xffffff8100cc7547 */ /* 0x008fec000b83ffff */
[----:B------:R-:W2:Y:S04]  /*10440*/  LDL.LU R19, [R1+0x11c] ;  /* 0x00011c0001137983 */ /* 0x000ea80000300800 */
[----:B------:R-:W3:Y:S04]  /*10450*/  LDL.LU R27, [R1+0xfc] ;  /* 0x0000fc00011b7983 */ /* 0x000ee80000300800 */
[----:B---3--:R0:W-:Y:S04]  /*10460*/  STL [R1+0x56c], R27 ;  /* 0x00056c1b01007387 */ /* 0x0081e80000100800 */
[----:B0-----:R-:W3:Y:S04]  /*10470*/  LDL.LU R27, [R1+0x1c0] ;  /* 0x0001c000011b7983 */ /* 0x001ee80000300800 */
[----:B---3--:R0:W-:Y:S04]  /*10480*/  STL [R1+0x574], R27 ;  /* 0x0005741b01007387 */ /* 0x0081e80000100800 */
[----:B0-----:R-:W3:Y:S04]  /*10490*/  LDL.LU R27, [R1+0x118] ;  /* 0x00011800011b7983 */ /* 0x001ee80000300800 */
[----:B---3--:R0:W-:Y:S04]  /*104a0*/  STL [R1+0x57c], R27 ;  /* 0x00057c1b01007387 */ /* 0x0081e80000100800 */
[----:B0-----:R-:W3:Y:S04]  /*104b0*/  LDL.LU R27, [R1+0x1c4] ;  /* 0x0001c400011b7983 */ /* 0x001ee80000300800 */
[----:B---3--:R2:W-:Y:S04]  /*104c0*/  STL [R1+0x584], R27 ;  /* 0x0005841b01007387 */ /* 0x0085e80000100800 */
[----:B------:R-:W3:Y:S01]  /*104d0*/  LDL.LU R26, [R1+0x1d4] ;  /* 0x0001d400011a7983 */ /* 0x000ee20000300800 */
[----:B--2---:R-:W-:-:S03]  /*104e0*/  IMAD.MOV.U32 R27, RZ, RZ, R19 ;  /* 0x000000ffff1b7224 */ /* 0x004fc600078e0013 */
[----:B---3--:R0:W-:Y:S04]  /*104f0*/  STL [R1+0x568], R26 ;  /* 0x0005681a01007387 */ /* 0x0081e80000100800 */
[----:B0-----:R-:W2:Y:S04]  /*10500*/  LDL.LU R26, [R1+0x3c] ;  /* 0x00003c00011a7983 */ /* 0x001ea80000300800 */
[----:B--2---:R0:W-:Y:S04]  /*10510*/  STL [R1+0x570], R26 ;  /* 0x0005701a01007387 */ /* 0x0041e80000100800 */
[----:B0-----:R-:W2:Y:S04]  /*10520*/  LDL.LU R26, [R1+0x130] ;  /* 0x00013000011a7983 */ /* 0x001ea80000300800 */
[----:B--2---:R0:W-:Y:S04]  /*10530*/  STL [R1+0x578], R26 ;  /* 0x0005781a01007387 */ /* 0x0041e80000100800 */
[----:B0-----:R-:W2:Y:S04]  /*10540*/  LDL.LU R26, [R1+0x108] ;  /* 0x00010800011a7983 */ /* 0x001ea80000300800 */
[----:B--2---:R0:W-:Y:S04]  /*10550*/  STL [R1+0x580], R26 ;  /* 0x0005801a01007387 */ /* 0x0041e80000100800 */
[----:B0-----:R-:W2:Y:S04]  /*10560*/  LDL.LU R26, [R1+0x134] ;  /* 0x00013400011a7983 */ /* 0x001ea80000300800 */
[----:B--2---:R-:W-:Y:S04]  /*10570*/  STL [R1+0x588], R26 ;  /* 0x0005881a01007387 */ /* 0x004fe80000100800 */
[----:B------:R-:W2:Y:S04]  /*10580*/  LDL.LU R25, [R1+0xf8] ;  /* 0x0000f80001197983 */ /* 0x000ea80000300800 */
[----:B--2---:R0:W-:Y:S04]  /*10590*/  STL [R1+0x564], R25 ;  /* 0x0005641901007387 */ /* 0x0041e80000100800 */
[----:B0-----:R-:W2:Y:S04]  /*105a0*/  LDL.LU R25, [R1+0x1a4] ;  /* 0x0001a40001197983 */ /* 0x001ea80000300800 */
[----:B------:R-:W3:Y:S04]  /*105b0*/  LDL.LU R24, [R1+0x1d0] ;  /* 0x0001d00001187983 */ /* 0x000ee80000300800 */
[----:B---3--:R0:W-:Y:S04]  /*105c0*/  STL [R1+0x560], R24 ;  /* 0x0005601801007387 */ /* 0x0081e80000100800 */
[----:B0-----:R-:W3:Y:S04]  /*105d0*/  LDL.LU R24, [R1+0x38] ;  /* 0x0000380001187983 */ /* 0x001ee80000300800 */
[----:B------:R-:W4:Y:S04]  /*105e0*/  LDL.LU R23, [R1+0x8c] ;  /* 0x00008c0001177983 */ /* 0x000f280000300800 */
[----:B----4-:R0:W-:Y:S04]  /*105f0*/  STL [R1+0x55c], R23 ;  /* 0x00055c1701007387 */ /* 0x0101e80000100800 */
[----:B0-----:R-:W4:Y:S04]  /*10600*/  LDL.LU R23, [R1+0x1a0] ;  /* 0x0001a00001177983 */ /* 0x001f280000300800 */
[----:B------:R-:W2:Y:S01]  /*10610*/  LDL.LU R22, [R1+0x1b4] ;  /* 0x0001b40001167983 */ /* 0x000ea20000300800 */
[----:B------:R-:W-:-:S03]  /*10620*/  IMAD.MOV.U32 R26, RZ, RZ, R3 ;  /* 0x000000ffff1a7224 */ /* 0x000fc600078e0003 */
[----:B--2---:R0:W-:Y:S04]  /*10630*/  STL [R1+0x558], R22 ;  /* 0x0005581601007387 */ /* 0x0041e80000100800 */
[----:B0-----:R-:W2:Y:S04]  /*10640*/  LDL.LU R22, [R1+0x5c] ;  /* 0x00005c0001167983 */ /* 0x001ea80000300800 */
[----:B------:R-:W2:Y:S04]  /*10650*/  LDL.LU R3, [R1+0x88] ;  /* 0x0000880001037983 */ /* 0x000ea80000300800 */
[----:B--2---:R0:W-:Y:S04]  /*10660*/  STL [R1+0x554], R3 ;  /* 0x0005540301007387 */ /* 0x0041e80000100800 */
[----:B0-----:R-:W2:Y:S04]  /*10670*/  LDL.LU R3, [R1+0xac] ;  /* 0x0000ac0001037983 */ /* 0x001ea80000300800 */
[----:B-----5:R-:W2:Y:S04]  /*10680*/  LDL.LU R2, [R1+0x1b0] ;  /* 0x0001b00001027983 */ /* 0x020ea80000300800 */
[----:B--2---:R0:W-:Y:S04]  /*10690*/  STL [R1+0x550], R2 ;  /* 0x0005500201007387 */ /* 0x0041e80000100800 */
[----:B0-----:R-:W2:Y:S04]  /*106a0*/  LDL.LU R2, [R1+0x58] ;  /* 0x0000580001027983 */ /* 0x001ea80000300800 */
[----:B------:R-:W2:Y:S04]  /*106b0*/  LDL.LU R5, [R1+0x7c] ;  /* 0x00007c0001057983 */ /* 0x000ea80000300800 */
        /* <DEDUP_REMOVED lines=50> */
[----:B------:R0:W-:Y:S04]  /*109e0*/  STL [R1+0x504], R29 ;  /* 0x0005041d01007387 */ /* 0x0001e80000100800 */
[----:B0-----:R-:W2:Y:S01]  /*109f0*/  LDL.LU R29, [R1+0x94] ;  /* 0x00009400011d7983 */ /* 0x001ea20000300800 */
[----:B------:R-:W-:-:S03]  /*10a00*/  F2FP.F16.F32.PACK_AB R27, R26, R27 ;  /* 0x0000001b1a1b723e */ /* 0x000fc600000000ff */
[----:B--2---:R0:W-:Y:S04]  /*10a10*/  STL [R1+0x508], R29 ;  /* 0x0005081d01007387 */ /* 0x0041e80000100800 */
[----:B0-----:R-:W2:Y:S04]  /*10a20*/  LDL.LU R29, [R1+0x64] ;  /* 0x00006400011d7983 */ /* 0x001ea80000300800 */
[----:B------:R-:W2:Y:S04]  /*10a30*/  LDL.LU R20, [R1+0xb4] ;  /* 0x0000b40001147983 */ /* 0x000ea80000300800 */
[----:B------:R0:W-:Y:S04]  /*10a40*/  STL [R1+0x500], R28 ;  /* 0x0005001c01007387 */ /* 0x0001e80000100800 */
[----:B0-----:R-:W2:Y:S04]  /*10a50*/  LDL.LU R28, [R1+0x60] ;  /* 0x00006000011c7983 */ /* 0x001ea80000300800 */
[----:B------:R-:W2:Y:S04]  /*10a60*/  LDL.LU R0, [R1+0x90] ;  /* 0x0000900001007983 */ /* 0x000ea80000300800 */
[----:B------:R-:W2:Y:S04]  /*10a70*/  LDL.LU R26, [R1+0x588] ;  /* 0x00058800011a7983 */ /* 0x000ea80000300800 */
[----:B------:R0:W-:Y:S04]  /*10a80*/  STL [R1+0xc], R27 ;  /* 0x00000c1b01007387 */ /* 0x0001e80000100800 */
[----:B0-----:R-:W2:Y:S02]  /*10a90*/  LDL.LU R27, [R1+0x584] ;  /* 0x00058400011b7983 */ /* 0x001ea40000300800 */
[----:B--2---:R-:W-:-:S02]  /*10aa0*/  F2FP.F16.F32.PACK_AB R27, R26, R27 ;  /* 0x0000001b1a1b723e */ /* 0x004fc400000000ff */
        /* <DEDUP_REMOVED lines=9> */
[----:B------:R0:W-:Y:S04]  /*10b40*/  STL [R1], R27 ;  /* 0x0000001b01007387 */ /* 0x0001e80000100800 */
[----:B0-----:R-:W2:Y:S02]  /*10b50*/  LDL.LU R27, [R1+0x56c] ;  /* 0x00056c00011b7983 */ /* 0x001ea40000300800 */
[----:B--2---:R-:W-:-:S02]  /*10b60*/  F2FP.F16.F32.PACK_AB R27, R26, R27 ;  /* 0x0000001b1a1b723e */ /* 0x004fc400000000ff */
[----:B------:R-:W2:Y:S02]  /*10b70*/  LDL.LU R26, [R1+0x568] ;  /* 0x00056800011a7983 */ /* 0x000ea40000300800 */
[----:B--2---:R-:W-:Y:S02]  /*10b80*/  F2FP.F16.F32.PACK_AB R26, R25, R26 ;  /* 0x0000001a191a723e */ /* 0x004fe400000000ff */
[----:B------:R-:W3:Y:S02]  /*10b90*/  LDL.LU R25, [R1+0x564] ;  /* 0x0005640001197983 */ /* 0x000ee40000300800 */
[----:B---3--:R-:W-:Y:S02]  /*10ba0*/  F2FP.F16.F32.PACK_AB R25, R24, R25 ;  /* 0x000000191819723e */ /* 0x008fe400000000ff */
[----:B------:R-:W4:Y:S02]  /*10bb0*/  LDL.LU R24, [R1+0x560] ;  /* 0x0005600001187983 */ /* 0x000f240000300800 */
[----:B----4-:R-:W-:-:S02]  /*10bc0*/  F2FP.F16.F32.PACK_AB R24, R23, R24 ;  /* 0x000000181718723e */ /* 0x010fc400000000ff */
[----:B------:R-:W2:Y:S02]  /*10bd0*/  LDL.LU R23, [R1+0x55c] ;  /* 0x00055c0001177983 */ /* 0x000ea40000300800 */
[----:B--2---:R-:W-:Y:S02]  /*10be0*/  F2FP.F16.F32.PACK_AB R23, R22, R23 ;  /* 0x000000171617723e */ /* 0x004fe400000000ff */
[----:B------:R-:W2:Y:S02]  /*10bf0*/  LDL.LU R22, [R1+0x558] ;  /* 0x0005580001167983 */ /* 0x000ea40000300800 */
[----:B--2---:R-:W-:Y:S02]  /*10c00*/  F2FP.F16.F32.PACK_AB R22, R3, R22 ;  /* 0x000000160316723e */ /* 0x004fe400000000ff */
[----:B------:R-:W2:Y:S02]  /*10c10*/  LDL.LU R3, [R1+0x554] ;  /* 0x0005540001037983 */ /* 0x000ea40000300800 */
[----:B--2---:R-:W-:-:S02]  /*10c20*/  F2FP.F16.F32.PACK_AB R3, R2, R3 ;  /* 0x000000030203723e */ /* 0x004fc400000000ff */
        /* <DEDUP_REMOVED lines=41> */
[----:B--2---:R-:W-:-:S07]  /*10ec0*/  F2FP.F16.F32.PACK_AB R28, R0, R28 ;  /* 0x0000001c001c723e */ /* 0x004fce00000000ff */
.L_x_1:
[----:B0-----:R-:W2:Y:S01]  /*10ed0*/  LDL.LU R0, [R1+0x41c] ;  /* 0x00041c0001007983 */ /* 0x001ea20000300800 */
[----:B------:R-:W0:Y:S01]  /*10ee0*/  S2UR UR5, SR_CgaCtaId ;  /* 0x00000000000579c3 */ /* 0x000e220000008800 */
[----:B------:R-:W-:Y:S01]  /*10ef0*/  UMOV UR4, 0x400 ;  /* 0x0000040000047882 */ /* 0x000fe20000000000 */
[----:B------:R-:W1:Y:S01]  /*10f00*/  LDCU.128 UR12, c[0x0][0x390] ;  /* 0x00007200ff0c77ac */ /* 0x000e620008000c00 */
[----:B------:R-:W-:Y:S04]  /*10f10*/  STL [R1+0x514], R25 ;  /* 0x0005141901007387 */ /* 0x000fe80000100800 */
[----:B------:R3:W-:Y:S04]  /*10f20*/  STL [R1+0x510], R26 ;  /* 0x0005101a01007387 */ /* 0x0007e80000100800 */
[----:B------:R4:W-:Y:S01]  /*10f30*/  STL [R1+0x50c], R27 ;  /* 0x00050c1b01007387 */ /* 0x0009e20000100800 */
[----:B---3--:R-:W4:Y:S01]  /*10f40*/  S2R R26, SR_TID.X ;  /* 0x00000000001a7919 */ /* 0x008f220000002100 */
[----:B0-----:R-:W-:Y:S01]  /*10f50*/  ULEA UR4, UR5, UR4, 0x18 ;  /* 0x0000000405047291 */ /* 0x001fe2000f8ec0ff */
[----:B------:R-:W0:Y:S01]  /*10f60*/  LDCU UR5, c[0x0][0x3b4] ;  /* 0x00007680ff0577ac */ /* 0x000e220008000800 */
[----:B----4-:R-:W-:-:S02]  /*10f70*/  LOP3.LUT R27, R26, 0xc, RZ, 0xc0, !PT ;  /* 0x0000000c1a1b7812 */ /* 0x010fc400078ec0ff */
[----:B------:R-:W-:Y:S01]  /*10f80*/  SHF.R.S32.HI R25, RZ, 0x4, R26 ;  /* 0x00000004ff197819 */ /* 0x000fe2000001141a */
[----:B------:R-:W-:-:S03]  /*10f90*/  IMAD.SHL.U32 R26, R26, 0x8, RZ ;  /* 0x000000081a1a7824 */ /* 0x000fc600078e00ff */
[----:B------:R-:W-:Y:S02]  /*10fa0*/  SGXT R25, R25, 0x1 ;  /* 0x000000011919781a */ /* 0x000fe40000000200 */
[----:B------:R-:W-:Y:S01]  /*10fb0*/  LOP3.LUT R26, R26, 0x3f8, RZ, 0xc0, !PT ;  /* 0x000003f81a1a7812 */ /* 0x000fe200078ec0ff */
[----:B------:R-:W-:Y:S01]  /*10fc0*/  BAR.SYNC.DEFER_BLOCKING 0x0 ;  /* 0x0000000000007b1d */ /* 0x000fe20000010000 */
[----:B--2---:R-:W-:-:S05]  /*10fd0*/  LOP3.LUT R0, R0, 0x3c60, RZ, 0xc0, !PT ;  /* 0x00003c6000007812 */ /* 0x004fca00078ec0ff */
[C---:B------:R-:W-:Y:S02]  /*10fe0*/  IMAD R0, R27.reuse, 0x2, R0 ;  /* 0x000000021b007824 */ /* 0x040fe400078e0200 */
[----:B------:R-:W-:-:S03]  /*10ff0*/  IMAD R27, R27, 0x1000, R26 ;  /* 0x000010001b1b7824 */ /* 0x000fc600078e021a */
[----:B------:R-:W-:Y:S02]  /*11000*/  LOP3.LUT R0, R0, 0x4020, R25, 0x78, !PT ;  /* 0x0000402000007812 */ /* 0x000fe400078e7819 */
[----:B------:R-:W2:Y:S04]  /*11010*/  LDL.LU R25, [R1+0x514] ;  /* 0x0005140001197983 */ /* 0x000ea80000300800 */
[----:B------:R-:W3:Y:S04]  /*11020*/  LDL.LU R26, [R1+0x510] ;  /* 0x00051000011a7983 */ /* 0x000ee80000300800 */
[----:B------:R-:W3:Y:S04]  /*11030*/  LDL.LU R27, [R1+0x50c] ;  /* 0x00050c00011b7983 */ /* 0x000ee80000300800 */
[----:B------:R4:W-:Y:S04]  /*11040*/  STS.64 [R0+UR4], R28 ;  /* 0x0000001c00007988 */ /* 0x0009e80008000a04 */
[----:B------:R5:W-:Y:S04]  /*11050*/  STS.64 [R0+UR4+0x200], R20 ;  /* 0x0002001400007988 */ /* 0x000be80008000a04 */
[----:B----4-:R-:W4:Y:S04]  /*11060*/  LDL.LU R28, [R1+0x8] ;  /* 0x00000800011c7983 */ /* 0x010f280000300800 */
[----:B------:R-:W4:Y:S04]  /*11070*/  LDL.LU R29, [R1+0xc] ;  /* 0x00000c00011d7983 */ /* 0x000f280000300800 */
[----:B-----5:R-:W5:Y:S04]  /*11080*/  LDL.LU R20, [R1] ;  /* 0x0000000001147983 */ /* 0x020f680000300800 */
[----:B------:R-:W5:Y:S04]  /*11090*/  LDL.LU R21, [R1+0x4] ;  /* 0x0000040001157983 */ /* 0x000f680000300800 */
[----:B------:R0:W-:Y:S04]  /*110a0*/  STS.64 [R0+UR4+0x80], R18 ;  /* 0x0000801200007988 */ /* 0x0001e80008000a04 */
[----:B------:R1:W-:Y:S04]  /*110b0*/  STS.64 [R0+UR4+0x280], R16 ;  /* 0x0002801000007988 */ /* 0x0003e80008000a04 */
[----:B------:R1:W-:Y:S01]  /*110c0*/  STS.64 [R0+UR4+0x100], R14 ;  /* 0x0001000e00007988 */ /* 0x0003e20008000a04 */
[----:B0-----:R-:W0:Y:S01]  /*110d0*/  S2R R19, SR_TID.X ;  /* 0x0000000000137919 */ /* 0x001e220000002100 */
[----:B-1----:R-:W1:Y:S01]  /*110e0*/  S2R R17, SR_TID.X ;  /* 0x0000000000117919 */ /* 0x002e620000002100 */
[----:B------:R-:W-:Y:S01]  /*110f0*/  LOP3.LUT R14, R0, 0x40, RZ, 0x3c, !PT ;  /* 0x00000040000e7812 */ /* 0x000fe200078e3cff */
[----:B------:R-:W-:Y:S04]  /*11100*/  STS.64 [R0+UR4+0x300], R10 ;  /* 0x0003000a00007988 */ /* 0x000fe80008000a04 */
[----:B------:R-:W-:Y:S04]  /*11110*/  STS.64 [R0+UR4+0x180], R12 ;  /* 0x0001800c00007988 */ /* 0x000fe80008000a04 */
[----:B------:R0:W-:Y:S04]  /*11120*/  STS.64 [R0+UR4+0x380], R6 ;  /* 0x0003800600007988 */ /* 0x0001e80008000a04 */
[----:B------:R1:W-:Y:S04]  /*11130*/  STS.64 [R14+UR4+0x8000], R8 ;  /* 0x008000080e007988 */ /* 0x0003e80008000a04 */
[----:B------:R-:W-:Y:S04]  /*11140*/  STS.64 [R14+UR4+0x8200], R4 ;  /* 0x008200040e007988 */ /* 0x000fe80008000a04 */
[----:B------:R-:W-:Y:S01]  /*11150*/  STS.64 [R14+UR4+0x8080], R2 ;  /* 0x008080020e007988 */ /* 0x000fe20008000a04 */
[----:B0-----:R-:W-:-:S03]  /*11160*/  IMAD.SHL.U32 R18, R19, 0x8, RZ ;  /* 0x0000000813127824 */ /* 0x001fc600078e00ff */
[----:B------:R-:W-:Y:S01]  /*11170*/  STS.64 [R14+UR4+0x8280], R22 ;  /* 0x008280160e007988 */ /* 0x000fe20008000a04 */
[----:B-1----:R-:W-:-:S03]  /*11180*/  LOP3.LUT R19, R17, 0xc, RZ, 0xc0, !PT ;  /* 0x0000000c11137812 */ /* 0x002fc600078ec0ff */
[----:B------:R-:W5:Y:S01]  /*11190*/  LDL.LU R7, [R1+0x3fc] ;  /* 0x0003fc0001077983 */ /* 0x000f620000300800 */
[----:B------:R-:W-:Y:S02]  /*111a0*/  LOP3.LUT R18, R18, 0x3f8, RZ, 0xc0, !PT ;  /* 0x000003f812127812 */ /* 0x000fe400078ec0ff */
[----:B------:R-:W-:Y:S01]  /*111b0*/  SHF.R.U32.HI R15, RZ, 0x2, R17 ;  /* 0x00000002ff0f7819 */ /* 0x000fe20000011611 */
[----:B------:R-:W5:Y:S02]  /*111c0*/  LDL.LU R6, [R1+0x1f8] ;  /* 0x0001f80001067983 */ /* 0x000f640000300800 */
[----:B------:R-:W-:Y:S02]  /*111d0*/  IMAD R19, R19, 0x1000, R18 ;  /* 0x0000100013137824 */ /* 0x000fe400078e0212 */
[----:B------:R-:W5:Y:S03]  /*111e0*/  LDL.LU R11, [R1+0x420] ;  /* 0x00042000010b7983 */ /* 0x000f660000300800 */
[----:B------:R-:W-:Y:S01]  /*111f0*/  LOP3.LUT R0, R19, 0x60, R15, 0x78, !PT ;  /* 0x0000006013007812 */ /* 0x000fe200078e780f */
[----:B------:R-:W5:Y:S04]  /*11200*/  LDL.LU R9, [R1+0x400] ;  /* 0x0004000001097983 */ /* 0x000f680000300800 */
[----:B--2---:R0:W-:Y:S04]  /*11210*/  STS.64 [R14+UR4+0x8100], R24 ;  /* 0x008100180e007988 */ /* 0x0041e80008000a04 */
[----:B---3--:R-:W-:Y:S01]  /*11220*/  STS.64 [R14+UR4+0x8300], R26 ;  /* 0x0083001a0e007988 */ /* 0x008fe20008000a04 */
[----:B0-----:R-:W0:Y:S03]  /*11230*/  LDC R24, c[0x0][0x3b8] ;  /* 0x0000ee00ff187b82 */ /* 0x001e260000000800 */
[----:B----4-:R-:W-:Y:S04]  /*11240*/  STS.64 [R14+UR4+0x8380], R28 ;  /* 0x0083801c0e007988 */ /* 0x010fe80008000a04 */
[----:B-----5:R-:W-:Y:S01]  /*11250*/  STS.64 [R14+UR4+0x8180], R20 ;  /* 0x008180140e007988 */ /* 0x020fe20008000a04 */
[----:B------:R-:W-:Y:S06]  /*11260*/  BAR.SYNC.DEFER_BLOCKING 0x0 ;  /* 0x0000000000007b1d */ /* 0x000fec0000010000 */
[----:B------:R-:W1:Y:S04]  /*11270*/  LDS.64 R2, [R0+UR4] ;  /* 0x0000000400027984 */ /* 0x000e680008000a00 */
[----:B------:R-:W-:Y:S04]  /*11280*/  LDS.64 R16, [R0+UR4+0xc00] ;  /* 0x000c000400107984 */ /* 0x000fe80008000a00 */
[----:B------:R-:W-:Y:S04]  /*11290*/  LDS.64 R18, [R0+UR4+0x1000] ;  /* 0x0010000400127984 */ /* 0x000fe80008000a00 */
[----:B------:R-:W-:Y:S04]  /*112a0*/  LDS.64 R28, [R0+UR4+0x1800] ;  /* 0x00180004001c7984 */ /* 0x000fe80008000a00 */
[----:B------:R-:W-:Y:S04]  /*112b0*/  LDS.64 R22, [R0+UR4+0x1c00] ;  /* 0x001c000400167984 */ /* 0x000fe80008000a00 */
[----:B------:R-:W-:Y:S04]  /*112c0*/  LDS.64 R20, [R0+UR4+0x2000] ;  /* 0x0020000400147984 */ /* 0x000fe80008000a00 */
[----:B-1----:R-:W-:Y:S01]  /*112d0*/  STL.64 [R1+0x8], R2 ;  /* 0x0000080201007387 */ /* 0x002fe20000100a00 */
[----:B------:R-:W-:-:S03]  /*112e0*/  IMAD.MOV.U32 R10, RZ, RZ, R2 ;  /* 0x000000ffff0a7224 */ /* 0x000fc600078e0002 */
[----:B------:R-:W1:Y:S04]  /*112f0*/  LDS.64 R2, [R0+UR4+0x400] ;  /* 0x0004000400027984 */ /* 0x000e680008000a00 */
[----:B------:R-:W2:Y:S04]  /*11300*/  LDL.LU R8, [R1+0x404] ;  /* 0x0004040001087983 */ /* 0x000ea80000300800 */
[----:B-1----:R-:W-:Y:S01]  /*11310*/  STL.64 [R1], R2 ;  /* 0x0000000201007387 */ /* 0x002fe20000100a00 */
[----:B------:R-:W-:-:S03]  /*11320*/  IMAD.MOV.U32 R15, RZ, RZ, R2 ;  /* 0x000000ffff0f7224 */ /* 0x000fc600078e0002 */
[----:B------:R-:W1:Y:S04]  /*11330*/  LDS.64 R2, [R0+UR4+0x800] ;  /* 0x0008000400027984 */ /* 0x000e680008000a00 */
[----:B------:R-:W3:Y:S04]  /*11340*/  LDL.LU R5, [R1+0x408] ;  /* 0x0004080001057983 */ /* 0x000ee80000300800 */
[----:B-1----:R-:W-:Y:S04]  /*11350*/  STL.64 [R1+0x10], R2 ;  /* 0x0000100201007387 */ /* 0x002fe80000100a00 */
[----:B------:R1:W-:Y:S04]  /*11360*/  STL.64 [R1+0x18], R16 ;  /* 0x0000181001007387 */ /* 0x0003e80000100a00 */
[----:B-1----:R-:W4:Y:S04]  /*11370*/  LDL.LU R17, [R1+0x40c] ;  /* 0x00040c0001117983 */ /* 0x002f280000300800 */
[----:B------:R-:W-:Y:S04]  /*11380*/  STL.64 [R1+0x28], R18 ;  /* 0x0000281201007387 */ /* 0x000fe80000100a00 */
[----:B------:R-:W1:Y:S04]  /*11390*/  LDS.64 R18, [R0+UR4+0x1400] ;  /* 0x0014000400127984 */ /* 0x000e680008000a00 */
[----:B------:R-:W5:Y:S04]  /*113a0*/  LDL.LU R12, [R1+0x410] ;  /* 0x00041000010c7983 */ /* 0x000f680000300800 */
[----:B-1----:R-:W-:Y:S04]  /*113b0*/  STL.64 [R1+0x20], R18 ;  /* 0x0000201201007387 */ /* 0x002fe80000100a00 */
[----:B------:R-:W5:Y:S04]  /*113c0*/  LDL.LU R14, [R1+0x414] ;  /* 0x00041400010e7983 */ /* 0x000f680000300800 */
[----:B------:R-:W5:Y:S04]  /*113d0*/  LDL.LU R16, [R1+0x418] ;  /* 0x0004180001107983 */ /* 0x000f680000300800 */
[----:B------:R1:W-:Y:S01]  /*113e0*/  STL [R1+0x500], R29 ;  /* 0x0005001d01007387 */ /* 0x0003e20000100800 */
[C---:B------:R-:W-:Y:S01]  /*113f0*/  IMAD R3, R7.reuse, UR5, RZ ;  /* 0x0000000507037c24 */ /* 0x040fe2000f8e02ff */
[----:B------:R-:W-:Y:S01]  /*11400*/  ISETP.GE.AND P0, PT, R7, UR14, PT ;  /* 0x0000000e07007c0c */ /* 0x000fe2000bf06270 */
[----:B------:R-:W-:Y:S01]  /*11410*/  IMAD.MOV.U32 R13, RZ, RZ, R2 ;  /* 0x000000ffff0d7224 */ /* 0x000fe200078e0002 */
[----:B------:R-:W-:Y:S04]  /*11420*/  LDS.64 R18, [R0+UR4+0x2800] ;  /* 0x0028000400127984 */ /* 0x000fe80008000a00 */
[----:B-1----:R-:W5:Y:S04]  /*11430*/  LDL.LU R29, [R1+0x20] ;  /* 0x00002000011d7983 */ /* 0x002f680000300800 */
[----:B------:R1:W-:Y:S04]  /*11440*/  STL [R1+0x504], R23 ;  /* 0x0005041701007387 */ /* 0x0003e80000100800 */
[----:B-1----:R-:W5:Y:S04]  /*11450*/  LDL.LU R23, [R1+0x28] ;  /* 0x0000280001177983 */ /* 0x002f680000300800 */
[----:B------:R1:W-:Y:S04]  /*11460*/  STL [R1+0x508], R21 ;  /* 0x0005081501007387 */ /* 0x0003e80000100800 */
[----:B-1----:R-:W5:Y:S01]  /*11470*/  LDL.LU R21, [R1+0x18] ;  /* 0x0000180001157983 */ /* 0x002f620000300800 */
[----:B0-----:R-:W-:Y:S01]  /*11480*/  IMAD R4, R6, R24, RZ ;  /* 0x0000001806047224 */ /* 0x001fe200078e02ff */
[----:B------:R-:W-:-:S02]  /*11490*/  LEA R2, P2, R3, UR12, 0x1 ;  /* 0x0000000c03027c11 */ /* 0x000fc4000f8408ff */
[----:B------:R-:W-:Y:S01]  /*114a0*/  ISETP.LT.AND P1, PT, R6, UR15, !P0 ;  /* 0x0000000f06007c0c */ /* 0x000fe2000c721270 */
[----:B------:R-:W5:Y:S01]  /*114b0*/  LDL.LU R26, [R1+0x428] ;  /* 0x00042800011a7983 */ /* 0x000f620000300800 */
[----:B------:R-:W-:Y:S02]  /*114c0*/  LEA.HI.X.SX32 R3, R3, UR13, 0x1, P2 ;  /* 0x0000000d03037c11 */ /* 0x000fe400090f0eff */
[C---:B------:R-:W-:Y:S02]  /*114d0*/  LEA R6, P2, R4.reuse, R2, 0x1 ;  /* 0x0000000204067211 */ /* 0x040fe400078408ff */
[C---:B------:R-:W-:Y:S01]  /*114e0*/  ISETP.LT.AND P3, PT, R9.reuse, UR15, !P0 ;  /* 0x0000000f09007c0c */ /* 0x040fe2000c761270 */
[----:B------:R-:W-:Y:S01]  /*114f0*/  IMAD R9, R9, R24, RZ ;  /* 0x0000001809097224 */ /* 0x000fe200078e02ff */
[----:B------:R-:W-:-:S05]  /*11500*/  LEA.HI.X.SX32 R7, R4, R3, 0x1, P2 ;  /* 0x0000000304077211 */ /* 0x000fca00010f0eff */
[----:B------:R0:W-:Y:S01]  /*11510*/  @P1 STG.E.U16 desc[UR10][R6.64], R10 ;  /* 0x0000000a06001986 */ /* 0x0001e2000c10150a */
[----:B------:R-:W-:Y:S02]  /*11520*/  ISETP.LT.AND P4, PT, R11, UR15, !P0 ;  /* 0x0000000f0b007c0c */ /* 0x000fe4000c781270 */
[----:B0-----:R-:W-:-:S04]  /*11530*/  LEA R6, P1, R9, R2, 0x1 ;  /* 0x0000000209067211 */ /* 0x001fc800078208ff */
[----:B------:R-:W-:-:S05]  /*11540*/  LEA.HI.X.SX32 R7, R9, R3, 0x1, P1 ;  /* 0x0000000309077211 */ /* 0x000fca00008f0eff */
[----:B------:R0:W-:Y:S04]  /*11550*/  @P3 STG.E.U16 desc[UR10][R6.64], R15 ;  /* 0x0000000f06003986 */ /* 0x0001e8000c10150a */
[----:B0-----:R-:W5:Y:S01]  /*11560*/  LDL.LU R15, [R1+0x424] ;  /* 0x00042400010f7983 */ /* 0x001f620000300800 */
[C---:B--2---:R-:W-:Y:S01]  /*11570*/  ISETP.LT.AND P5, PT, R8.reuse, UR15, !P0 ;  /* 0x0000000f08007c0c */ /* 0x044fe2000c7a1270 */
[----:B------:R-:W-:-:S05]  /*11580*/  IMAD R8, R8, R24, RZ ;  /* 0x0000001808087224 */ /* 0x000fca00078e02ff */
[----:B------:R-:W-:-:S04]  /*11590*/  LEA R10, P6, R8, R2, 0x1 ;  /* 0x00000002080a7211 */ /* 0x000fc800078c08ff */
[----:B------:R-:W-:-:S05]  /*115a0*/  LEA.HI.X.SX32 R11, R8, R3, 0x1, P6 ;  /* 0x00000003080b7211 */ /* 0x000fca00030f0eff */
[----:B------:R-:W-:Y:S01]  /*115b0*/  @P5 STG.E.U16 desc[UR10][R10.64], R13 ;  /* 0x0000000d0a005986 */ /* 0x000fe2000c10150a */
[C---:B---3--:R-:W-:Y:S01]  /*115c0*/  ISETP.LT.AND P2, PT, R5.reuse, UR15, !P0 ;  /* 0x0000000f05007c0c */ /* 0x048fe2000c741270 */
[----:B------:R-:W-:-:S05]  /*115d0*/  IMAD R5, R5, R24, RZ ;  /* 0x0000001805057224 */ /* 0x000fca00078e02ff */
[----:B------:R-:W-:-:S04]  /*115e0*/  LEA R6, P3, R5, R2, 0x1 ;  /* 0x0000000205067211 */ /* 0x000fc800078608ff */
[----:B------:R-:W-:Y:S01]  /*115f0*/  LEA.HI.X.SX32 R7, R5, R3, 0x1, P3 ;  /* 0x0000000305077211 */ /* 0x000fe200018f0eff */
[C---:B----4-:R-:W-:Y:S01]  /*11600*/  IMAD R9, R17.reuse, R24, RZ ;  /* 0x0000001811097224 */ /* 0x050fe200078e02ff */
[----:B------:R-:W-:-:S04]  /*11610*/  ISETP.LT.AND P1, PT, R17, UR15, !P0 ;  /* 0x0000000f11007c0c */ /* 0x000fc8000c721270 */
[----:B------:R-:W-:-:S04]  /*11620*/  LEA R8, P6, R9, R2, 0x1 ;  /* 0x0000000209087211 */ /* 0x000fc800078c08ff */
[----:B------:R-:W-:Y:S01]  /*11630*/  LEA.HI.X.SX32 R9, R9, R3, 0x1, P6 ;  /* 0x0000000309097211 */ /* 0x000fe200030f0eff */
[----:B-----5:R0:W-:Y:S04]  /*11640*/  @P2 STG.E.U16 desc[UR10][R6.64], R21 ;  /* 0x0000001506002986 */ /* 0x0201e8000c10150a */
[----:B------:R1:W-:Y:S01]  /*11650*/  @P1 STG.E.U16 desc[UR10][R8.64], R23 ;  /* 0x0000001708001986 */ /* 0x0003e2000c10150a */
[C---:B------:R-:W-:Y:S01]  /*11660*/  ISETP.LT.AND P1, PT, R14.reuse, UR15, !P0 ;  /* 0x0000000f0e007c0c */ /* 0x040fe2000c721270 */
[-C--:B0-----:R-:W-:Y:S02]  /*11670*/  IMAD R7, R14, R24.reuse, RZ ;  /* 0x000000180e077224 */ /* 0x081fe400078e02ff */
[----:B------:R-:W2:Y:S04]  /*11680*/  LDL.LU R14, [R1+0x42c] ;  /* 0x00042c00010e7983 */ /* 0x000ea80000300800 */
[----:B------:R-:W3:Y:S01]  /*11690*/  LDL.LU R25, [R1+0x430] ;  /* 0x0004300001197983 */ /* 0x000ee20000300800 */
[C---:B------:R-:W-:Y:S01]  /*116a0*/  ISETP.LT.AND P3, PT, R12.reuse, UR15, !P0 ;  /* 0x0000000f0c007c0c */ /* 0x040fe2000c761270 */
[----:B------:R-:W-:-:S02]  /*116b0*/  IMAD R5, R12, R24, RZ ;  /* 0x000000180c057224 */ /* 0x000fc400078e02ff */
[----:B------:R-:W0:Y:S03]  /*116c0*/  LDS.64 R12, [R0+UR4+0x2400] ;  /* 0x00240004000c7984 */ /* 0x000e260008000a00 */
[-C--:B-1----:R-:W-:Y:S02]  /*116d0*/  LEA R8, P2, R5, R2.reuse, 0x1 ;  /* 0x0000000205087211 */ /* 0x082fe400078408ff */
[----:B------:R-:W-:Y:S02]  /*116e0*/  LEA R6, P6, R7, R2, 0x1 ;  /* 0x0000000207067211 */ /* 0x000fe400078c08ff */
[-C--:B------:R-:W-:Y:S01]  /*116f0*/  LEA.HI.X.SX32 R9, R5, R3.reuse, 0x1, P2 ;  /* 0x0000000305097211 */ /* 0x080fe200010f0eff */
[----:B------:R-:W-:Y:S01]  /*11700*/  IMAD R5, R16, R24, RZ ;  /* 0x0000001810057224 */ /* 0x000fe200078e02ff */
[----:B------:R-:W-:Y:S01]  /*11710*/  LEA.HI.X.SX32 R7, R7, R3, 0x1, P6 ;  /* 0x0000000307077211 */ /* 0x000fe200030f0eff */
[----:B------:R-:W-:Y:S01]  /*11720*/  IMAD R4, R24, 0x40, R4 ;  /* 0x0000004018047824 */ /* 0x000fe200078e0204 */
[----:B------:R-:W-:-:S02]  /*11730*/  ISETP.LT.AND P2, PT, R16, UR15, !P0 ;  /* 0x0000000f10007c0c */ /* 0x000fc4000c741270 */
[CC--:B------:R-:W-:Y:S01]  /*11740*/  LEA R10, P5, R5.reuse, R2.reuse, 0x1 ;  /* 0x00000002050a7211 */ /* 0x0c0fe200078a08ff */
[----:B------:R-:W-:Y:S03]  /*11750*/  @P3 STG.E.U16 desc[UR10][R8.64], R29 ;  /* 0x0000001d08003986 */ /* 0x000fe6000c10150a */
[----:B------:R-:W-:Y:S01]  /*11760*/  LEA.HI.X.SX32 R11, R5, R3, 0x1, P5 ;  /* 0x00000003050b7211 */ /* 0x000fe200028f0eff */
[----:B------:R1:W-:Y:S01]  /*11770*/  @P1 STG.E.U16 desc[UR10][R6.64], R28 ;  /* 0x0000001c06001986 */ /* 0x0003e2000c10150a */
[----:B------:R-:W-:Y:S01]  /*11780*/  IMAD R5, R24, 0x8, R4 ;  /* 0x0000000818057824 */ /* 0x000fe200078e0204 */
[----:B------:R-:W-:Y:S02]  /*11790*/  ISETP.LT.AND P6, PT, R26, UR15, !P0 ;  /* 0x0000000f1a007c0c */ /* 0x000fe4000c7c1270 */
[----:B------:R-:W4:Y:S04]  /*117a0*/  LDS.64 R16, [R0+UR4+0x2c00] ;  /* 0x002c000400107984 */ /* 0x000f280008000a00 */
[----:B------:R-:W5:Y:S01]  /*117b0*/  LDS.64 R8, [R0+UR4+0x3000] ;  /* 0x0030000400087984 */ /* 0x000f620008000a00 */
[----:B-1----:R-:W-:-:S03]  /*117c0*/  LEA R6, P5, R4, R2, 0x1 ;  /* 0x0000000204067211 */ /* 0x002fc600078a08ff */
[----:B------:R-:W-:Y:S01]  /*117d0*/  @P2 STG.E.U16 desc[UR10][R10.64], R22 ;  /* 0x000000160a002986 */ /* 0x000fe2000c10150a */
[----:B------:R-:W-:Y:S01]  /*117e0*/  LEA.HI.X.SX32 R7, R4, R3, 0x1, P5 ;  /* 0x0000000304077211 */ /* 0x000fe200028f0eff */
[----:B------:R-:W-:Y:S01]  /*117f0*/  IMAD R4, R24, 0x8, R5 ;  /* 0x0000000818047824 */ /* 0x000fe200078e0205 */
[----:B------:R-:W-:Y:S01]  /*11800*/  LEA R24, P5, R5, R2, 0x1 ;  /* 0x0000000205187211 */ /* 0x000fe200078a08ff */
[----:B------:R-:W-:Y:S04]  /*11810*/  LDS.64 R10, [R0+UR4+0x3800] ;  /* 0x00380004000a7984 */ /* 0x000fe80008000a00 */
[----:B------:R1:W-:Y:S01]  /*11820*/  @P4 STG.E.U16 desc[UR10][R6.64], R20 ;  /* 0x0000001406004986 */ /* 0x0003e2000c10150a */
[----:B------:R-:W-:-:S03]  /*11830*/  ISETP.LT.AND P3, PT, R15, UR15, !P0 ;  /* 0x0000000f0f007c0c */ /* 0x000fc6000c761270 */
[----:B------:R-:W-:Y:S04]  /*11840*/  LDS.64 R26, [R0+UR4+0x3c00] ;  /* 0x003c0004001a7984 */ /* 0x000fe80008000a00 */
[----:B-1----:R-:W4:Y:S01]  /*11850*/  LDL.LU R7, [R1+0x434] ;  /* 0x0004340001077983 */ /* 0x002f220000300800 */
[----:B---3--:R-:W-:Y:S02]  /*11860*/  ISETP.LT.AND P2, PT, R25, UR15, !P0 ;  /* 0x0000000f19007c0c */ /* 0x008fe4000c741270 */
[----:B------:R-:W-:Y:S02]  /*11870*/  LEA.HI.X.SX32 R25, R5, R3, 0x1, P5 ;  /* 0x0000000305197211 */ /* 0x000fe400028f0eff */
[----:B------:R-:W1:Y:S03]  /*11880*/  LDC R5, c[0x0][0x3b8] ;  /* 0x0000ee00ff057b82 */ /* 0x000e660000000800 */
[----:B0-----:R0:W-:Y:S04]  /*11890*/  @P6 STG.E.U16 desc[UR10][R24.64], R12 ;  /* 0x0000000c18006986 */ /* 0x0011e8000c10150a */
[----:B0-----:R-:W3:Y:S01]  /*118a0*/  LDL.LU R24, [R1+0x438] ;  /* 0x0004380001187983 */ /* 0x001ee20000300800 */
[----:B------:R-:W0:Y:S01]  /*118b0*/  LDC R25, c[0x0][0x3b8] ;  /* 0x0000ee00ff197b82 */ /* 0x000e220000000800 */
[----:B--2---:R-:W-:-:S02]  /*118c0*/  ISETP.LT.AND P1, PT, R14, UR15, !P0 ;  /* 0x0000000f0e007c0c */ /* 0x004fc4000c721270 */
[----:B------:R1:W2:Y:S01]  /*118d0*/  LDS.64 R14, [R0+UR4+0x3400] ;  /* 0x00340004000e7984 */ /* 0x0002a20008000a00 */
[CC--:B------:R-:W-:Y:S01]  /*118e0*/  LEA R6, P4, R4.reuse, R2.reuse, 0x1 ;  /* 0x0000000204067211 */ /* 0x0c0fe200078808ff */
[----:B-1----:R-:W-:Y:S01]  /*118f0*/  IMAD R0, R5, 0x8, R4 ;  /* 0x0000000805007824 */ /* 0x002fe200078e0204 */
[----:B----4-:R-:W-:Y:S02]  /*11900*/  ISETP.LT.AND P5, PT, R7, UR15, !P0 ;  /* 0x0000000f07007c0c */ /* 0x010fe4000c7a1270 */
[----:B------:R-:W-:Y:S02]  /*11910*/  LEA.HI.X.SX32 R7, R4, R3, 0x1, P4 ;  /* 0x0000000304077211 */ /* 0x000fe400020f0eff */
[----:B------:R-:W-:-:S04]  /*11920*/  LEA R4, P6, R0, R2, 0x1 ;  /* 0x0000000200047211 */ /* 0x000fc800078c08ff */
[----:B------:R-:W-:Y:S02]  /*11930*/  LEA.HI.X.SX32 R5, R0, R3, 0x1, P6 ;  /* 0x0000000300057211 */ /* 0x000fe400030f0eff */
[----:B---3--:R-:W-:Y:S01]  /*11940*/  ISETP.LT.AND P4, PT, R24, UR15, !P0 ;  /* 0x0000000f18007c0c */ /* 0x008fe2000c781270 */
[----:B0-----:R-:W-:Y:S02]  /*11950*/  IMAD R24, R25, 0x8, R0 ;  /* 0x0000000819187824 */ /* 0x001fe400078e0200 */
[----:B------:R-:W3:Y:S04]  /*11960*/  LDL.LU R0, [R1+0x43c] ;  /* 0x00043c0001007983 */ /* 0x000ee80000300800 */
[----:B------:R0:W-:Y:S02]  /*11970*/  @P3 STG.E.U16 desc[UR10][R6.64], R18 ;  /* 0x0000001206003986 */ /* 0x0001e4000c10150a */
[----:B0-----:R-:W-:-:S04]  /*11980*/  LEA R6, P6, R24, R2, 0x1 ;  /* 0x0000000218067211 */ /* 0x001fc800078c08ff */
[----:B------:R-:W-:Y:S02]  /*11990*/  LEA.HI.X.SX32 R7, R24, R3, 0x1, P6 ;  /* 0x0000000318077211 */ /* 0x000fe400030f0eff */
[----:B---3--:R-:W-:Y:S01]  /*119a0*/  ISETP.LT.AND P3, PT, R0, UR15, !P0 ;  /* 0x0000000f00007c0c */ /* 0x008fe2000c761270 */
[----:B------:R-:W-:Y:S02]  /*119b0*/  IMAD R0, R25, 0x8, R24 ;  /* 0x0000000819007824 */ /* 0x000fe400078e0218 */
[----:B------:R-:W3:Y:S04]  /*119c0*/  LDL.LU R24, [R1+0x440] ;  /* 0x0004400001187983 */ /* 0x000ee80000300800 */
[----:B------:R0:W-:Y:S02]  /*119d0*/  @P1 STG.E.U16 desc[UR10][R4.64], R16 ;  /* 0x0000001004001986 */ /* 0x0001e4000c10150a */
[----:B0-----:R-:W-:-:S04]  /*119e0*/  LEA R4, P6, R0, R2, 0x1 ;  /* 0x0000000200047211 */ /* 0x001fc800078c08ff */
[----:B------:R-:W-:Y:S02]  /*119f0*/  LEA.HI.X.SX32 R5, R0, R3, 0x1, P6 ;  /* 0x0000000300057211 */ /* 0x000fe400030f0eff */
[----:B---3--:R-:W-:Y:S01]  /*11a00*/  ISETP.LT.AND P1, PT, R24, UR15, !P0 ;  /* 0x0000000f18007c0c */ /* 0x008fe2000c721270 */
[----:B------:R-:W-:Y:S02]  /*11a10*/  IMAD R24, R25, 0x8, R0 ;  /* 0x0000000819187824 */ /* 0x000fe400078e0200 */
[----:B------:R-:W3:Y:S04]  /*11a20*/  LDL.LU R0, [R1+0x444] ;  /* 0x0004440001007983 */ /* 0x000ee80000300800 */
[----:B-----5:R0:W-:Y:S02]  /*11a30*/  @P2 STG.E.U16 desc[UR10][R6.64], R8 ;  /* 0x0000000806002986 */ /* 0x0201e4000c10150a */
[----:B0-----:R-:W-:-:S04]  /*11a40*/  LEA R6, P6, R24, R2, 0x1 ;  /* 0x0000000218067211 */ /* 0x001fc800078c08ff */
[----:B------:R-:W-:Y:S02]  /*11a50*/  LEA.HI.X.SX32 R7, R24, R3, 0x1, P6 ;  /* 0x0000000318077211 */ /* 0x000fe400030f0eff */
[----:B---3--:R-:W-:Y:S01]  /*11a60*/  ISETP.LT.AND P2, PT, R0, UR15, !P0 ;  /* 0x0000000f00007c0c */ /* 0x008fe2000c741270 */
[----:B------:R-:W-:Y:S02]  /*11a70*/  IMAD R0, R25, 0x8, R24 ;  /* 0x0000000819007824 */ /* 0x000fe400078e0218 */
[----:B------:R-:W3:Y:S04]  /*11a80*/  LDL.LU R24, [R1+0x448] ;  /* 0x0004480001187983 */ /* 0x000ee80000300800 */
[----:B--2---:R0:W-:Y:S04]  /*11a90*/  @P5 STG.E.U16 desc[UR10][R4.64], R14 ;  /* 0x0000000e04005986 */ /* 0x0041e8000c10150a */
[----:B------:R1:W-:Y:S01]  /*11aa0*/  @P4 STG.E.U16 desc[UR10][R6.64], R10 ;  /* 0x0000000a06004986 */ /* 0x0003e2000c10150a */
[----:B0-----:R-:W-:-:S04]  /*11ab0*/  LEA R4, P6, R0, R2, 0x1 ;  /* 0x0000000200047211 */ /* 0x001fc800078c08ff */
[----:B------:R-:W-:Y:S02]  /*11ac0*/  LEA.HI.X.SX32 R5, R0, R3, 0x1, P6 ;  /* 0x0000000300057211 */ /* 0x000fe400030f0eff */
[----:B---3--:R-:W-:Y:S01]  /*11ad0*/  ISETP.LT.AND P5, PT, R24, UR15, !P0 ;  /* 0x0000000f18007c0c */ /* 0x008fe2000c7a1270 */
[----:B------:R-:W-:Y:S02]  /*11ae0*/  IMAD R24, R25, 0x8, R0 ;  /* 0x0000000819187824 */ /* 0x000fe400078e0200 */
[----:B------:R-:W2:Y:S04]  /*11af0*/  LDL.LU R0, [R1+0x44c] ;  /* 0x00044c0001007983 */ /* 0x000ea80000300800 */
[----:B-1----:R-:W3:Y:S01]  /*11b00*/  LDL.LU R7, [R1+0x450] ;  /* 0x0004500001077983 */ /* 0x002ee20000300800 */
[----:B------:R-:W-:-:S03]  /*11b10*/  LEA R6, P6, R24, R2, 0x1 ;  /* 0x0000000218067211 */ /* 0x000fc600078c08ff */
[----:B------:R0:W-:Y:S01]  /*11b20*/  @P3 STG.E.U16 desc[UR10][R4.64], R26 ;  /* 0x0000001a04003986 */ /* 0x0001e2000c10150a */
[----:B--2---:R-:W-:Y:S01]  /*11b30*/  ISETP.LT.AND P4, PT, R0, UR15, !P0 ;  /* 0x0000000f00007c0c */ /* 0x004fe2000c781270 */
[----:B------:R-:W-:Y:S01]  /*11b40*/  IMAD R0, R25, 0x8, R24 ;  /* 0x0000000819007824 */ /* 0x000fe200078e0218 */
[----:B---3--:R-:W-:Y:S02]  /*11b50*/  ISETP.LT.AND P3, PT, R7, UR15, !P0 ;  /* 0x0000000f07007c0c */ /* 0x008fe4000c761270 */
[----:B------:R-:W-:Y:S02]  /*11b60*/  LEA.HI.X.SX32 R7, R24, R3, 0x1, P6 ;  /* 0x0000000318077211 */ /* 0x000fe400030f0eff */
[----:B------:R-:W2:Y:S04]  /*11b70*/  LDL.LU R24, [R1] ;  /* 0x0000000001187983 */ /* 0x000ea80000300800 */
[----:B0-----:R-:W3:Y:S01]  /*11b80*/  LDL.LU R5, [R1+0x8] ;  /* 0x0000080001057983 */ /* 0x001ee20000300800 */
[----:B------:R-:W-:-:S02]  /*11b90*/  LEA R4, P6, R0, R2, 0x1 ;  /* 0x0000000200047211 */ /* 0x000fc400078c08ff */
[----:B--2---:R-:W-:Y:S02]  /*11ba0*/  PRMT R8, R24, 0x7632, R8 ;  /* 0x0000763218087816 */ /* 0x004fe40000000008 */
[----:B---3--:R-:W-:Y:S01]  /*11bb0*/  PRMT R10, R5, 0x7632, R10 ;  /* 0x00007632050a7816 */ /* 0x008fe2000000000a */
[----:B------:R-:W-:Y:S01]  /*11bc0*/  IMAD R24, R25, 0x8, R0 ;  /* 0x0000000819187824 */ /* 0x000fe200078e0200 */
[----:B------:R-:W-:Y:S02]  /*11bd0*/  LEA.HI.X.SX32 R5, R0, R3, 0x1, P6 ;  /* 0x0000000300057211 */ /* 0x000fe400030f0eff */
[----:B------:R-:W2:Y:S04]  /*11be0*/  LDL.LU R0, [R1+0x458] ;  /* 0x0004580001007983 */ /* 0x000ea80000300800 */
[----:B------:R0:W-:Y:S04]  /*11bf0*/  @P1 STG.E.U16 desc[UR10][R6.64], R10 ;  /* 0x0000000a06001986 */ /* 0x0001e8000c10150a */
[----:B0-----:R-:W3:Y:S04]  /*11c00*/  LDL.LU R7, [R1+0x454] ;  /* 0x0004540001077983 */ /* 0x001ee80000300800 */
[----:B------:R0:W-:Y:S01]  /*11c10*/  @P2 STG.E.U16 desc[UR10][R4.64], R8 ;  /* 0x0000000804002986 */ /* 0x0001e2000c10150a */
[----:B------:R-:W-:-:S03]  /*11c20*/  LEA R6, P6, R24, R2, 0x1 ;  /* 0x0000000218067211 */ /* 0x000fc600078c08ff */
[----:B0-----:R-:W4:Y:S01]  /*11c30*/  LDL.LU R4, [R1+0x10] ;  /* 0x0000100001047983 */ /* 0x001f220000300800 */
[----:B------:R-:W-:Y:S01]  /*11c40*/  IMAD R5, R25, 0x8, R24 ;  /* 0x0000000819057824 */ /* 0x000fe200078e0218 */
[----:B---3--:R-:W-:Y:S02]  /*11c50*/  ISETP.LT.AND P1, PT, R7, UR15, !P0 ;  /* 0x0000000f07007c0c */ /* 0x008fe4000c721270 */
[----:B------:R-:W-:Y:S02]  /*11c60*/  LEA.HI.X.SX32 R7, R24, R3, 0x1, P6 ;  /* 0x0000000318077211 */ /* 0x000fe400030f0eff */
[----:B------:R-:W3:Y:S01]  /*11c70*/  LDL.LU R24, [R1+0x45c] ;  /* 0x00045c0001187983 */ /* 0x000ee20000300800 */
[----:B--2---:R-:W-:Y:S01]  /*11c80*/  ISETP.LT.AND P2, PT, R0, UR15, !P0 ;  /* 0x0000000f00007c0c */ /* 0x004fe2000c741270 */
[----:B------:R-:W-:Y:S01]  /*11c90*/  IMAD R0, R25, 0x8, R5 ;  /* 0x0000000819007824 */ /* 0x000fe200078e0205 */
[----:B------:R-:W-:Y:S02]  /*11ca0*/  PRMT R10, R21, 0x7632, R10 ;  /* 0x00007632150a7816 */ /* 0x000fe4000000000a */
[----:B------:R-:W2:Y:S01]  /*11cb0*/  LDL.LU R21, [R1+0x508] ;  /* 0x0005080001157983 */ /* 0x000ea20000300800 */
[----:B----4-:R-:W-:-:S02]  /*11cc0*/  PRMT R8, R4, 0x7632, R8 ;  /* 0x0000763204087816 */ /* 0x010fc40000000008 */
[----:B------:R-:W-:-:S03]  /*11cd0*/  LEA R4, P6, R5, R2, 0x1 ;  /* 0x0000000205047211 */ /* 0x000fc600078c08ff */
[----:B------:R0:W-:Y:S01]  /*11ce0*/  @P5 STG.E.U16 desc[UR10][R6.64], R8 ;  /* 0x0000000806005986 */ /* 0x0001e2000c10150a */
[----:B------:R-:W-:-:S05]  /*11cf0*/  LEA.HI.X.SX32 R5, R5, R3, 0x1, P6 ;  /* 0x0000000305057211 */ /* 0x000fca00030f0eff */
[----:B------:R1:W-:Y:S01]  /*11d00*/  @P4 STG.E.U16 desc[UR10][R4.64], R10 ;  /* 0x0000000a04004986 */ /* 0x0003e2000c10150a */
[CC--:B0-----:R-:W-:Y:S02]  /*11d10*/  LEA R6, P6, R0.reuse, R2.reuse, 0x1 ;  /* 0x0000000200067211 */ /* 0x0c1fe400078c08ff */
[----:B------:R-:W-:Y:S02]  /*11d20*/  PRMT R8, R23, 0x7632, R8 ;  /* 0x0000763217087816 */ /* 0x000fe40000000008 */
[----:B------:R-:W4:Y:S01]  /*11d30*/  LDL.LU R23, [R1+0x504] ;  /* 0x0005040001177983 */ /* 0x000f220000300800 */
[----:B------:R-:W-:Y:S02]  /*11d40*/  LEA.HI.X.SX32 R7, R0, R3, 0x1, P6 ;  /* 0x0000000300077211 */ /* 0x000fe400030f0eff */
[----:B---3--:R-:W-:Y:S01]  /*11d50*/  ISETP.LT.AND P5, PT, R24, UR15, !P0 ;  /* 0x0000000f18007c0c */ /* 0x008fe2000c7a1270 */
[----:B------:R-:W-:Y:S02]  /*11d60*/  IMAD R24, R25, 0x8, R0 ;  /* 0x0000000819187824 */ /* 0x000fe400078e0200 */
[----:B------:R-:W3:Y:S04]  /*11d70*/  LDL.LU R0, [R1+0x464] ;  /* 0x0004640001007983 */ /* 0x000ee80000300800 */
[----:B-1----:R-:W5:Y:S01]  /*11d80*/  LDL.LU R5, [R1+0x460] ;  /* 0x0004600001057983 */ /* 0x002f620000300800 */
[----:B------:R-:W-:-:S03]  /*11d90*/  LEA R4, P6, R24, R2, 0x1 ;  /* 0x0000000218047211 */ /* 0x000fc600078c08ff */
[----:B------:R0:W-:Y:S02]  /*11da0*/  @P3 STG.E.U16 desc[UR10][R6.64], R8 ;  /* 0x0000000806003986 */ /* 0x0001e4000c10150a */
[----:B0-----:R-:W-:Y:S01]  /*11db0*/  PRMT R8, R29, 0x7632, R8 ;  /* 0x000076321d087816 */ /* 0x001fe20000000008 */
[----:B------:R-:W-:Y:S01]  /*11dc0*/  IMAD R7, R25, 0x8, R24 ;  /* 0x0000000819077824 */ /* 0x000fe200078e0218 */
[----:B-----5:R-:W-:Y:S02]  /*11dd0*/  ISETP.LT.AND P4, PT, R5, UR15, !P0 ;  /* 0x0000000f05007c0c */ /* 0x020fe4000c781270 */
[----:B------:R-:W-:Y:S02]  /*11de0*/  LEA.HI.X.SX32 R5, R24, R3, 0x1, P6 ;  /* 0x0000000318057211 */ /* 0x000fe400030f0eff */
[----:B------:R-:W5:Y:S04]  /*11df0*/  LDL.LU R24, [R1+0x46c] ;  /* 0x00046c0001187983 */ /* 0x000f680000300800 */
[----:B------:R-:W2:Y:S04]  /*11e00*/  LDL.LU R29, [R1+0x500] ;  /* 0x00050000011d7983 */ /* 0x000ea80000300800 */
[----:B------:R0:W-:Y:S04]  /*11e10*/  @P1 STG.E.U16 desc[UR10][R4.64], R8 ;  /* 0x0000000804001986 */ /* 0x0001e8000c10150a */
[----:B0-----:R-:W2:Y:S01]  /*11e20*/  LDL.LU R5, [R1+0x468] ;  /* 0x0004680001057983 */ /* 0x001ea20000300800 */
[----:B---3--:R-:W-:Y:S01]  /*11e30*/  ISETP.LT.AND P3, PT, R0, UR15, !P0 ;  /* 0x0000000f00007c0c */ /* 0x008fe2000c761270 */
[----:B------:R-:W-:Y:S01]  /*11e40*/  IMAD R0, R25, 0x8, R7 ;  /* 0x0000000819007824 */ /* 0x000fe200078e0207 */
[----:B------:R-:W-:-:S02]  /*11e50*/  LEA R6, P6, R7, R2, 0x1 ;  /* 0x0000000207067211 */ /* 0x000fc400078c08ff */
[----:B------:R-:W-:Y:S02]  /*11e60*/  PRMT R28, R28, 0x7632, R28 ;  /* 0x000076321c1c7816 */ /* 0x000fe4000000001c */
[----:B------:R-:W-:Y:S02]  /*11e70*/  LEA.HI.X.SX32 R7, R7, R3, 0x1, P6 ;  /* 0x0000000307077211 */ /* 0x000fe400030f0eff */
[----:B------:R-:W-:Y:S01]  /*11e80*/  PRMT R8, R22, 0x7632, R8 ;  /* 0x0000763216087816 */ /* 0x000fe20000000008 */
[----:B------:R-:W-:Y:S01]  /*11e90*/  IMAD R22, R25, 0x8, R0 ;  /* 0x0000000819167824 */ /* 0x000fe200078e0200 */
[----:B------:R-:W-:Y:S01]  /*11ea0*/  LEA R4, P6, R0, R2, 0x1 ;  /* 0x0000000200047211 */ /* 0x000fe200078c08ff */
[----:B------:R0:W-:Y:S04]  /*11eb0*/  @P2 STG.E.U16 desc[UR10][R6.64], R28 ;  /* 0x0000001c06002986 */ /* 0x0001e8000c10150a */
[----:B0-----:R-:W3:Y:S01]  /*11ec0*/  LDL.LU R28, [R1+0x470] ;  /* 0x00047000011c7983 */ /* 0x001ee20000300800 */
[----:B-----5:R-:W-:-:S03]  /*11ed0*/  ISETP.LT.AND P2, PT, R24, UR15, !P0 ;  /* 0x0000000f18007c0c */ /* 0x020fc6000c741270 */
[----:B------:R-:W5:Y:S01]  /*11ee0*/  LDL.LU R24, [R1+0x478] ;  /* 0x0004780001187983 */ /* 0x000f620000300800 */
[----:B--2---:R-:W-:Y:S02]  /*11ef0*/  ISETP.LT.AND P1, PT, R5, UR15, !P0 ;  /* 0x0000000f05007c0c */ /* 0x004fe4000c721270 */
[----:B------:R-:W-:Y:S02]  /*11f00*/  LEA.HI.X.SX32 R5, R0, R3, 0x1, P6 ;  /* 0x0000000300057211 */ /* 0x000fe400030f0eff */
[----:B------:R-:W-:Y:S01]  /*11f10*/  LEA R6, P6, R22, R2, 0x1 ;  /* 0x0000000216067211 */ /* 0x000fe200078c08ff */
[----:B------:R-:W-:-:S03]  /*11f20*/  IMAD R0, R25, 0x8, R22 ;  /* 0x0000000819007824 */ /* 0x000fc600078e0216 */
[----:B------:R-:W-:Y:S02]  /*11f30*/  LEA.HI.X.SX32 R7, R22, R3, 0x1, P6 ;  /* 0x0000000316077211 */ /* 0x000fe400030f0eff */
[----:B------:R-:W2:Y:S04]  /*11f40*/  LDL.LU R22, [R1+0x474] ;  /* 0x0004740001167983 */ /* 0x000ea80000300800 */
[----:B------:R0:W-:Y:S01]  /*11f50*/  @P5 STG.E.U16 desc[UR10][R4.64], R8 ;  /* 0x0000000804005986 */ /* 0x0001e2000c10150a */
[----:B------:R-:W-:Y:S02]  /*11f60*/  PRMT R12, R12, 0x7632, R12 ;  /* 0x000076320c0c7816 */ /* 0x000fe4000000000c */
[----:B0-----:R-:W-:Y:S01]  /*11f70*/  PRMT R5, R20, 0x7632, R5 ;  /* 0x0000763214057816 */ /* 0x001fe20000000005 */
[----:B------:R-:W-:Y:S01]  /*11f80*/  IMAD R20, R25, 0x8, R0 ;  /* 0x0000000819147824 */ /* 0x000fe200078e0200 */
[----:B------:R-:W-:-:S03]  /*11f90*/  LEA R4, P6, R0, R2, 0x1 ;  /* 0x0000000200047211 */ /* 0x000fc600078c08ff */
[----:B------:R0:W-:Y:S01]  /*11fa0*/  @P4 STG.E.U16 desc[UR10][R6.64], R5 ;  /* 0x0000000506004986 */ /* 0x0001e2000c10150a */
[----:B---3--:R-:W-:Y:S02]  /*11fb0*/  ISETP.LT.AND P5, PT, R28, UR15, !P0 ;  /* 0x0000000f1c007c0c */ /* 0x008fe4000c7a1270 */
[----:B------:R-:W-:Y:S01]  /*11fc0*/  PRMT R18, R18, 0x7632, R18 ;  /* 0x0000763212127816 */ /* 0x000fe20000000012 */
[----:B------:R-:W3:Y:S01]  /*11fd0*/  LDL.LU R28, [R1+0x47c] ;  /* 0x00047c00011c7983 */ /* 0x000ee20000300800 */
[----:B0-----:R-:W-:Y:S01]  /*11fe0*/  LEA.HI.X.SX32 R5, R0, R3, 0x1, P6 ;  /* 0x0000000300057211 */ /* 0x001fe200030f0eff */
[----:B------:R-:W-:Y:S01]  /*11ff0*/  IMAD R0, R25, 0x8, R20 ;  /* 0x0000000819007824 */ /* 0x000fe200078e0214 */
[----:B------:R-:W-:-:S03]  /*12000*/  LEA R6, P6, R20, R2, 0x1 ;  /* 0x0000000214067211 */ /* 0x000fc600078c08ff */
[----:B------:R0:W-:Y:S01]  /*12010*/  @P3 STG.E.U16 desc[UR10][R4.64], R12 ;  /* 0x0000000c04003986 */ /* 0x0001e2000c10150a */
[----:B------:R-:W-:Y:S02]  /*12020*/  LEA.HI.X.SX32 R7, R20, R3, 0x1, P6 ;  /* 0x0000000314077211 */ /* 0x000fe400030f0eff */
[----:B------:R-:W-:Y:S02]  /*12030*/  PRMT R16, R16, 0x7632, R16 ;  /* 0x0000763210107816 */ /* 0x000fe40000000010 */
[----:B0-----:R-:W-:-:S04]  /*12040*/  LEA R4, P6, R0, R2, 0x1 ;  /* 0x0000000200047211 */ /* 0x001fc800078c08ff */
[----:B------:R-:W-:Y:S01]  /*12050*/  LEA.HI.X.SX32 R5, R0, R3, 0x1, P6 ;  /* 0x0000000300057211 */ /* 0x000fe200030f0eff */
[----:B------:R-:W-:Y:S04]  /*12060*/  @P1 STG.E.U16 desc[UR10][R6.64], R18 ;  /* 0x0000001206001986 */ /* 0x000fe8000c10150a */
[----:B------:R0:W-:Y:S01]  /*12070*/  @P2 STG.E.U16 desc[UR10][R4.64], R16 ;  /* 0x0000001004002986 */ /* 0x0001e2000c10150a */
[----:B-----5:R-:W-:Y:S02]  /*12080*/  ISETP.LT.AND P3, PT, R24, UR15, !P0 ;  /* 0x0000000f18007c0c */ /* 0x020fe4000c761270 */
[----:B--2---:R-:W-:Y:S02]  /*12090*/  ISETP.LT.AND P4, PT, R22, UR15, !P0 ;  /* 0x0000000f16007c0c */ /* 0x004fe4000c781270 */
[----:B------:R-:W2:Y:S04]  /*120a0*/  LDL.LU R22, [R1+0x480] ;  /* 0x0004800001167983 */ /* 0x000ea80000300800 */
[----:B------:R-:W5:Y:S04]  /*120b0*/  LDL.LU R24, [R1+0x484] ;  /* 0x0004840001187983 */ /* 0x000f680000300800 */
[----:B------:R-:W4:Y:S04]  /*120c0*/  LDL.LU R20, [R1+0x488] ;  /* 0x0004880001147983 */ /* 0x000f280000300800 */
[----:B0-----:R-:W5:Y:S01]  /*120d0*/  LDL.LU R16, [R1+0x48c] ;  /* 0x00048c0001107983 */ /* 0x001f620000300800 */
[----:B------:R-:W-:-:S04]  /*120e0*/  IMAD R7, R25, 0x8, R0 ;  /* 0x0000000819077824 */ /* 0x000fc800078e0200 */
[----:B------:R-:W-:Y:S01]  /*120f0*/  IMAD R0, R25, 0x8, R7 ;  /* 0x0000000819007824 */ /* 0x000fe200078e0207 */
[-C--:B------:R-:W-:Y:S02]  /*12100*/  LEA R6, P6, R7, R2.reuse, 0x1 ;  /* 0x0000000207067211 */ /* 0x080fe400078c08ff */
[----:B------:R-:W-:Y:S01]  /*12110*/  PRMT R10, R8, 0x7632, R10 ;  /* 0x00007632080a7816 */ /* 0x000fe2000000000a */
[----:B------:R-:W-:Y:S01]  /*12120*/  IMAD R8, R25, 0x8, R0 ;  /* 0x0000000819087824 */ /* 0x000fe200078e0200 */
[-C--:B------:R-:W-:Y:S02]  /*12130*/  LEA.HI.X.SX32 R7, R7, R3.reuse, 0x1, P6 ;  /* 0x0000000307077211 */ /* 0x080fe400030f0eff */
[----:B------:R-:W-:Y:S02]  /*12140*/  LEA R4, P6, R0, R2, 0x1 ;  /* 0x0000000200047211 */ /* 0x000fe400078c08ff */
[----:B------:R-:W-:Y:S01]  /*12150*/  PRMT R14, R14, 0x7632, R14 ;  /* 0x000076320e0e7816 */ /* 0x000fe2000000000e */
[----:B------:R0:W-:Y:S01]  /*12160*/  @P5 STG.E.U16 desc[UR10][R6.64], R10 ;  /* 0x0000000a06005986 */ /* 0x0001e2000c10150a */
[----:B------:R-:W-:Y:S01]  /*12170*/  LEA.HI.X.SX32 R5, R0, R3, 0x1, P6 ;  /* 0x0000000300057211 */ /* 0x000fe200030f0eff */
[----:B------:R-:W-:-:S04]  /*12180*/  IMAD R0, R25, 0x8, R8 ;  /* 0x0000000819007824 */ /* 0x000fc800078e0208 */
[----:B------:R1:W-:Y:S01]  /*12190*/  @P4 STG.E.U16 desc[UR10][R4.64], R14 ;  /* 0x0000000e04004986 */ /* 0x0003e2000c10150a */
[-C--:B0-----:R-:W-:Y:S02]  /*121a0*/  LEA R6, P6, R8, R2.reuse, 0x1 ;  /* 0x0000000208067211 */ /* 0x081fe400078c08ff */
[----:B------:R-:W-:Y:S02]  /*121b0*/  PRMT R10, R10, 0x7632, R10 ;  /* 0x000076320a0a7816 */ /* 0x000fe4000000000a */
[-C--:B------:R-:W-:Y:S01]  /*121c0*/  LEA.HI.X.SX32 R7, R8, R3.reuse, 0x1, P6 ;  /* 0x0000000308077211 */ /* 0x080fe200030f0eff */
[C---:B------:R-:W-:Y:S01]  /*121d0*/  IMAD R8, R25.reuse, 0x8, R0 ;  /* 0x0000000819087824 */ /* 0x040fe200078e0200 */
[-C--:B-1----:R-:W-:Y:S02]  /*121e0*/  LEA R4, P6, R0, R2.reuse, 0x1 ;  /* 0x0000000200047211 */ /* 0x082fe400078c08ff */
[----:B---3--:R-:W-:Y:S01]  /*121f0*/  ISETP.LT.AND P1, PT, R28, UR15, !P0 ;  /* 0x0000000f1c007c0c */ /* 0x008fe2000c721270 */
[----:B------:R0:W-:Y:S01]  /*12200*/  @P3 STG.E.U16 desc[UR10][R6.64], R10 ;  /* 0x0000000a06003986 */ /* 0x0001e2000c10150a */
[----:B------:R-:W-:Y:S01]  /*12210*/  LEA.HI.X.SX32 R5, R0, R3, 0x1, P6 ;  /* 0x0000000300057211 */ /* 0x000fe200030f0eff */
[----:B------:R-:W-:Y:S01]  /*12220*/  IMAD R0, R25, 0x8, R8 ;  /* 0x0000000819007824 */ /* 0x000fe200078e0208 */
[----:B0-----:R-:W-:-:S04]  /*12230*/  LEA R6, P6, R8, R2, 0x1 ;  /* 0x0000000208067211 */ /* 0x001fc800078c08ff */
[----:B------:R-:W-:Y:S02]  /*12240*/  LEA.HI.X.SX32 R7, R8, R3, 0x1, P6 ;  /* 0x0000000308077211 */ /* 0x000fe400030f0eff */
[----:B--2---:R-:W-:Y:S02]  /*12250*/  ISETP.LT.AND P2, PT, R22, UR15, !P0 ;  /* 0x0000000f16007c0c */ /* 0x004fe4000c741270 */
[----:B------:R-:W2:Y:S04]  /*12260*/  LDL.LU R22, [R1+0x4] ;  /* 0x0000040001167983 */ /* 0x000ea80000300800 */
[----:B------:R-:W3:Y:S01]  /*12270*/  LDL.LU R18, [R1+0x14] ;  /* 0x0000140001127983 */ /* 0x000ee20000300800 */
[----:B----4-:R-:W-:-:S03]  /*12280*/  ISETP.LT.AND P4, PT, R20, UR15, !P0 ;  /* 0x0000000f14007c0c */ /* 0x010fc6000c781270 */
[----:B------:R-:W4:Y:S01]  /*12290*/  LDL.LU R14, [R1+0x1c] ;  /* 0x00001c00010e7983 */ /* 0x000f220000300800 */
[----:B-----5:R-:W-:Y:S02]  /*122a0*/  ISETP.LT.AND P5, PT, R24, UR15, !P0 ;  /* 0x0000000f18007c0c */ /* 0x020fe4000c7a1270 */
[----:B------:R-:W-:Y:S01]  /*122b0*/  ISETP.LT.AND P3, PT, R16, UR15, !P0 ;  /* 0x0000000f10007c0c */ /* 0x000fe2000c761270 */
[----:B------:R-:W5:Y:S04]  /*122c0*/  LDL.LU R28, [R1+0x2c] ;  /* 0x00002c00011c7983 */ /* 0x000f680000300800 */
[----:B------:R-:W2:Y:S04]  /*122d0*/  LDL.LU R20, [R1+0x498] ;  /* 0x0004980001147983 */ /* 0x000ea80000300800 */
[----:B------:R-:W2:Y:S04]  /*122e0*/  LDL.LU R16, [R1+0x49c] ;  /* 0x00049c0001107983 */ /* 0x000ea80000300800 */
[----:B------:R-:W2:Y:S04]  /*122f0*/  LDL.LU R24, [R1+0x24] ;  /* 0x0000240001187983 */ /* 0x000ea80000300800 */
[----:B------:R-:W2:Y:S01]  /*12300*/  LDL.LU R8, [R1+0x490] ;  /* 0x0004900001087983 */ /* 0x000ea20000300800 */
[----:B------:R-:W-:-:S05]  /*12310*/  PRMT R26, R26, 0x7632, R26 ;  /* 0x000076321a1a7816 */ /* 0x000fca000000001a */
[----:B------:R0:W-:Y:S02]  /*12320*/  @P1 STG.E.U16 desc[UR10][R4.64], R26 ;  /* 0x0000001a04001986 */ /* 0x0001e4000c10150a */
[CC--:B0-----:R-:W-:Y:S02]  /*12330*/  LEA R4, P6, R0.reuse, R2.reuse, 0x1 ;  /* 0x0000000200047211 */ /* 0x0c1fe400078c08ff */
[----:B------:R-:W3:Y:S02]  /*12340*/  LDL.LU R26, [R1+0xc] ;  /* 0x00000c00011a7983 */ /* 0x000ee40000300800 */
[----:B------:R-:W-:Y:S02]  /*12350*/  LEA.HI.X.SX32 R5, R0, R3, 0x1, P6 ;  /* 0x0000000300057211 */ /* 0x000fe400030f0eff */
[----:B--2---:R-:W-:Y:S01]  /*12360*/  ISETP.LT.AND P1, PT, R8, UR15, !P0 ;  /* 0x0000000f08007c0c */ /* 0x004fe2000c721270 */
[----:B------:R-:W-:Y:S02]  /*12370*/  IMAD R8, R25, 0x8, R0 ;  /* 0x0000000819087824 */ /* 0x000fe400078e0200 */
[----:B------:R-:W2:Y:S04]  /*12380*/  LDL.LU R0, [R1+0x494] ;  /* 0x0004940001007983 */ /* 0x000ea80000300800 */
[----:B---3--:R0:W-:Y:S04]  /*12390*/  @P2 STG.E.U16 desc[UR10][R6.64], R26 ;  /* 0x0000001a06002986 */ /* 0x0081e8000c10150a */
[----:B------:R1:W-:Y:S01]  /*123a0*/  @P5 STG.E.U16 desc[UR10][R4.64], R22 ;  /* 0x0000001604005986 */ /* 0x0003e2000c10150a */
[----:B0-----:R-:W-:-:S04]  /*123b0*/  LEA R6, P6, R8, R2, 0x1 ;  /* 0x0000000208067211 */ /* 0x001fc800078c08ff */
[----:B------:R-:W-:Y:S02]  /*123c0*/  LEA.HI.X.SX32 R7, R8, R3, 0x1, P6 ;  /* 0x0000000308077211 */ /* 0x000fe400030f0eff */
[----:B------:R-:W-:Y:S02]  /*123d0*/  ISETP.LT.AND P5, PT, R20, UR15, !P0 ;  /* 0x0000000f14007c0c */ /* 0x000fe4000c7a1270 */
[----:B------:R-:W3:Y:S04]  /*123e0*/  LDL.LU R20, [R1+0x4a8] ;  /* 0x0004a80001147983 */ /* 0x000ee80000300800 */
[----:B------:R0:W-:Y:S01]  /*123f0*/  @P4 STG.E.U16 desc[UR10][R6.64], R18 ;  /* 0x0000001206004986 */ /* 0x0001e2000c10150a */
[----:B------:R-:W-:-:S03]  /*12400*/  ISETP.LT.AND P4, PT, R16, UR15, !P0 ;  /* 0x0000000f10007c0c */ /* 0x000fc6000c781270 */
[----:B------:R-:W3:Y:S01]  /*12410*/  LDL.LU R16, [R1+0x4ac] ;  /* 0x0004ac0001107983 */ /* 0x000ee20000300800 */
[----:B--2---:R-:W-:Y:S01]  /*12420*/  ISETP.LT.AND P2, PT, R0, UR15, !P0 ;  /* 0x0000000f00007c0c */ /* 0x004fe2000c741270 */
[----:B------:R-:W-:-:S04]  /*12430*/  IMAD R0, R25, 0x8, R8 ;  /* 0x0000000819007824 */ /* 0x000fc800078e0208 */
[----:B------:R-:W-:Y:S01]  /*12440*/  IMAD R8, R25, 0x8, R0 ;  /* 0x0000000819087824 */ /* 0x000fe200078e0200 */
[----:B-1----:R-:W-:-:S04]  /*12450*/  LEA R4, P6, R0, R2, 0x1 ;  /* 0x0000000200047211 */ /* 0x002fc800078c08ff */
[----:B------:R-:W-:Y:S02]  /*12460*/  LEA.HI.X.SX32 R5, R0, R3, 0x1, P6 ;  /* 0x0000000300057211 */ /* 0x000fe400030f0eff */
[----:B0-----:R-:W-:Y:S01]  /*12470*/  LEA R6, P6, R8, R2, 0x1 ;  /* 0x0000000208067211 */ /* 0x001fe200078c08ff */
[----:B------:R-:W-:-:S03]  /*12480*/  IMAD R0, R25, 0x8, R8 ;  /* 0x0000000819007824 */ /* 0x000fc600078e0208 */
[----:B------:R-:W-:Y:S02]  /*12490*/  LEA.HI.X.SX32 R7, R8, R3, 0x1, P6 ;  /* 0x0000000308077211 */ /* 0x000fe400030f0eff */
[----:B------:R-:W2:Y:S04]  /*124a0*/  LDL.LU R8, [R1+0x4a0] ;  /* 0x0004a00001087983 */ /* 0x000ea80000300800 */
[----:B----4-:R0:W-:Y:S02]  /*124b0*/  @P3 STG.E.U16 desc[UR10][R4.64], R14 ;  /* 0x0000000e04003986 */ /* 0x0101e4000c10150a */
[----:B0-----:R-:W-:-:S04]  /*124c0*/  LEA R4, P6, R0, R2, 0x1 ;  /* 0x0000000200047211 */ /* 0x001fc800078c08ff */
[----:B------:R-:W-:Y:S02]  /*124d0*/  LEA.HI.X.SX32 R5, R0, R3, 0x1, P6 ;  /* 0x0000000300057211 */ /* 0x000fe400030f0eff */
[----:B--2---:R-:W-:Y:S01]  /*124e0*/  ISETP.LT.AND P3, PT, R8, UR15, !P0 ;  /* 0x0000000f08007c0c */ /* 0x004fe2000c761270 */
[----:B------:R-:W-:Y:S02]  /*124f0*/  IMAD R8, R25, 0x8, R0 ;  /* 0x0000000819087824 */ /* 0x000fe400078e0200 */
[----:B------:R-:W2:Y:S04]  /*12500*/  LDL.LU R0, [R1+0x4a4] ;  /* 0x0004a40001007983 */ /* 0x000ea80000300800 */
[----:B-----5:R0:W-:Y:S04]  /*12510*/  @P1 STG.E.U16 desc[UR10][R6.64], R28 ;  /* 0x0000001c06001986 */ /* 0x0201e8000c10150a */
[----:B------:R1:W-:Y:S01]  /*12520*/  @P2 STG.E.U16 desc[UR10][R4.64], R24 ;  /* 0x0000001804002986 */ /* 0x0003e2000c10150a */
[----:B0-----:R-:W-:-:S04]  /*12530*/  LEA R6, P6, R8, R2, 0x1 ;  /* 0x0000000208067211 */ /* 0x001fc800078c08ff */
[----:B------:R-:W-:Y:S02]  /*12540*/  LEA.HI.X.SX32 R7, R8, R3, 0x1, P6 ;  /* 0x0000000308077211 */ /* 0x000fe400030f0eff */
[----:B---3--:R-:W-:Y:S02]  /*12550*/  ISETP.LT.AND P2, PT, R20, UR15, !P0 ;  /* 0x0000000f14007c0c */ /* 0x008fe4000c741270 */
[----:B------:R-:W3:Y:S04]  /*12560*/  LDL.LU R20, [R1+0x4b8] ;  /* 0x0004b80001147983 */ /* 0x000ee80000300800 */
[----:B------:R0:W-:Y:S01]  /*12570*/  @P5 STG.E.U16 desc[UR10][R6.64], R29 ;  /* 0x0000001d06005986 */ /* 0x0001e2000c10150a */
[----:B------:R-:W-:-:S03]  /*12580*/  ISETP.LT.AND P5, PT, R16, UR15, !P0 ;  /* 0x0000000f10007c0c */ /* 0x000fc6000c7a1270 */
[----:B------:R-:W4:Y:S01]  /*12590*/  LDL.LU R16, [R1+0x4bc] ;  /* 0x0004bc0001107983 */ /* 0x000f220000300800 */
        /* <DEDUP_REMOVED lines=9> */
[----:B------:R0:W-:Y:S02]  /*12630*/  @P4 STG.E.U16 desc[UR10][R4.64], R23 ;  /* 0x0000001704004986 */ /* 0x0001e4000c10150a */
[----:B0-----:R-:W-:-:S04]  /*12640*/  LEA R4, P6, R0, R2, 0x1 ;  /* 0x0000000200047211 */ /* 0x001fc800078c08ff */
[----:B------:R-:W-:Y:S02]  /*12650*/  LEA.HI.X.SX32 R5, R0, R3, 0x1, P6 ;  /* 0x0000000300057211 */ /* 0x000fe400030f0eff */
[----:B--2---:R-:W-:Y:S01]  /*12660*/  ISETP.LT.AND P4, PT, R8, UR15, !P0 ;  /* 0x0000000f08007c0c */ /* 0x004fe2000c781270 */
[----:B------:R-:W-:Y:S02]  /*12670*/  IMAD R8, R25, 0x8, R0 ;  /* 0x0000000819087824 */ /* 0x000fe400078e0200 */
[----:B------:R-:W2:Y:S04]  /*12680*/  LDL.LU R0, [R1+0x4b4] ;  /* 0x0004b40001007983 */ /* 0x000ea80000300800 */
[----:B------:R0:W-:Y:S04]  /*12690*/  @P3 STG.E.U16 desc[UR10][R6.64], R21 ;  /* 0x0000001506003986 */ /* 0x0001e8000c10150a */
[----:B------:R1:W-:Y:S01]  /*126a0*/  @P1 STG.E.U16 desc[UR10][R4.64], R13 ;  /* 0x0000000d04001986 */ /* 0x0003e2000c10150a */
[----:B0-----:R-:W-:-:S04]  /*126b0*/  LEA R6, P6, R8, R2, 0x1 ;  /* 0x0000000208067211 */ /* 0x001fc800078c08ff */
[----:B------:R-:W-:Y:S02]  /*126c0*/  LEA.HI.X.SX32 R7, R8, R3, 0x1, P6 ;  /* 0x0000000308077211 */ /* 0x000fe400030f0eff */
[----:B---3--:R-:W-:Y:S02]  /*126d0*/  ISETP.LT.AND P1, PT, R20, UR15, !P0 ;  /* 0x0000000f14007c0c */ /* 0x008fe4000c721270 */
[----:B------:R-:W3:Y:S04]  /*126e0*/  LDL.LU R20, [R1+0x4cc] ;  /* 0x0004cc0001147983 */ /* 0x000ee80000300800 */
[----:B------:R0:W-:Y:S01]  /*126f0*/  @P2 STG.E.U16 desc[UR10][R6.64], R19 ;  /* 0x0000001306002986 */ /* 0x0001e2000c10150a */
[----:B----4-:R-:W-:-:S03]  /*12700*/  ISETP.LT.AND P2, PT, R16, UR15, !P0 ;  /* 0x0000000f10007c0c */ /* 0x010fc6000c741270 */
        /* <DEDUP_REMOVED lines=10> */
[----:B------:R0:W-:Y:S04]  /*127b0*/  @P5 STG.E.U16 desc[UR10][R4.64], R17 ;  /* 0x0000001104005986 */ /* 0x0001e8000c10150a */
[----:B------:R1:W-:Y:S01]  /*127c0*/  @P4 STG.E.U16 desc[UR10][R6.64], R9 ;  /* 0x0000000906004986 */ /* 0x0003e2000c10150a */
[----:B0-----:R-:W-:-:S04]  /*127d0*/  LEA R4, P6, R0, R2, 0x1 ;  /* 0x0000000200047211 */ /* 0x001fc800078c08ff */
[----:B------:R-:W-:-:S05]  /*127e0*/  LEA.HI.X.SX32 R5, R0, R3, 0x1, P6 ;  /* 0x0000000300057211 */ /* 0x000fca00030f0eff */
[----:B------:R-:W-:Y:S01]  /*127f0*/  @P3 STG.E.U16 desc[UR10][R4.64], R15 ;  /* 0x0000000f04003986 */ /* 0x000fe2000c10150a */
[----:B---3--:R-:W-:Y:S02]  /*12800*/  ISETP.LT.AND P3, PT, R20, UR15, !P0 ;  /* 0x0000000f14007c0c */ /* 0x008fe4000c761270 */
[----:B--2---:R-:W-:Y:S01]  /*12810*/  ISETP.LT.AND P5, PT, R8, UR15, !P0 ;  /* 0x0000000f08007c0c */ /* 0x004fe2000c7a1270 */
[----:B------:R-:W-:Y:S02]  /*12820*/  IMAD R8, R25, 0x8, R0 ;  /* 0x0000000819087824 */ /* 0x000fe400078e0200 */
[----:B------:R-:W2:Y:S03]  /*12830*/  LDL.LU R0, [R1+0x4c4] ;  /* 0x0004c40001007983 */ /* 0x000ea60000300800 */
[C---:B-1----:R-:W-:Y:S01]  /*12840*/  LEA R6, P6, R8.reuse, R2, 0x1 ;  /* 0x0000000208067211 */ /* 0x042fe200078c08ff */
[----:B------:R-:W3:Y:S03]  /*12850*/  LDL.LU R20, [R1+0x4d4] ;  /* 0x0004d40001147983 */ /* 0x000ee60000300800 */
[----:B------:R-:W-:-:S05]  /*12860*/  LEA.HI.X.SX32 R7, R8, R3, 0x1, P6 ;  /* 0x0000000308077211 */ /* 0x000fca00030f0eff */
[----:B------:R0:W-:Y:S01]  /*12870*/  @P1 STG.E.U16 desc[UR10][R6.64], R11 ;  /* 0x0000000b06001986 */ /* 0x0001e2000c10150a */
[----:B----4-:R-:W-:-:S03]  /*12880*/  ISETP.LT.AND P1, PT, R16, UR15, !P0 ;  /* 0x0000000f10007c0c */ /* 0x010fc6000c721270 */
[----:B------:R-:W4:Y:S04]  /*12890*/  LDL.LU R16, [R1+0x4d8] ;  /* 0x0004d80001107983 */ /* 0x000f280000300800 */
[----:B0-----:R-:W5:Y:S01]  /*128a0*/  LDL.LU R7, [R1+0x4d0] ;  /* 0x0004d00001077983 */ /* 0x001f620000300800 */
[----:B------:R-:W-:Y:S02]  /*128b0*/  PRMT R9, R26, 0x7632, R9 ;  /* 0x000076321a097816 */ /* 0x000fe40000000009 */
[----:B------:R-:W-:Y:S02]  /*128c0*/  PRMT R10, R22, 0x7632, R10 ;  /* 0x00007632160a7816 */ /* 0x000fe4000000000a */
[----:B------:R-:W3:Y:S01]  /*128d0*/  LDL.LU R22, [R1+0x4dc] ;  /* 0x0004dc0001167983 */ /* 0x000ee20000300800 */
[----:B------:R-:W-:-:S02]  /*128e0*/  PRMT R11, R18, 0x7632, R11 ;  /* 0x00007632120b7816 */ /* 0x000fc4000000000b */
[----:B--2---:R-:W-:Y:S01]  /*128f0*/  ISETP.LT.AND P4, PT, R0, UR15, !P0 ;  /* 0x0000000f00007c0c */ /* 0x004fe2000c781270 */
[----:B------:R-:W-:-:S05]  /*12900*/  IMAD R0, R25, 0x8, R8 ;  /* 0x0000000819007824 */ /* 0x000fca00078e0208 */
[----:B------:R-:W-:Y:S01]  /*12910*/  LEA R4, P6, R0, R2, 0x1 ;  /* 0x0000000200047211 */ /* 0x000fe200078c08ff */
[----:B------:R-:W-:-:S03]  /*12920*/  IMAD R8, R25, 0x8, R0 ;  /* 0x0000000819087824 */ /* 0x000fc600078e0200 */
[----:B------:R-:W-:Y:S01]  /*12930*/  LEA.HI.X.SX32 R5, R0, R3, 0x1, P6 ;  /* 0x0000000300057211 */ /* 0x000fe200030f0eff */
[----:B------:R-:W-:Y:S01]  /*12940*/  IMAD R0, R25, 0x8, R8 ;  /* 0x0000000819007824 */ /* 0x000fe200078e0208 */
[----:B------:R-:W-:-:S03]  /*12950*/  LEA R6, P6, R8, R2, 0x1 ;  /* 0x0000000208067211 */ /* 0x000fc600078c08ff */
[----:B------:R0:W-:Y:S01]  /*12960*/  @P2 STG.E.U16 desc[UR10][R4.64], R27 ;  /* 0x0000001b04002986 */ /* 0x0001e2000c10150a */
[----:B-----5:R-:W-:Y:S02]  /*12970*/  ISETP.LT.AND P2, PT, R7, UR15, !P0 ;  /* 0x0000000f07007c0c */ /* 0x020fe4000c741270 */
[----:B------:R-:W-:Y:S02]  /*12980*/  LEA.HI.X.SX32 R7, R8, R3, 0x1, P6 ;  /* 0x0000000308077211 */ /* 0x000fe400030f0eff */
[----:B0-----:R-:W-:-:S04]  /*12990*/  LEA R4, P6, R0, R2, 0x1 ;  /* 0x0000000200047211 */ /* 0x001fc800078c08ff */
[----:B------:R-:W-:Y:S01]  /*129a0*/  LEA.HI.X.SX32 R5, R0, R3, 0x1, P6 ;  /* 0x0000000300057211 */ /* 0x000fe200030f0eff */
[----:B------:R0:W-:Y:S01]  /*129b0*/  @P5 STG.E.U16 desc[UR10][R6.64], R9 ;  /* 0x0000000906005986 */ /* 0x0001e2000c10150a */
[----:B---3--:R-:W-:-:S03]  /*129c0*/  ISETP.LT.AND P5, PT, R20, UR15, !P0 ;  /* 0x0000000f14007c0c */ /* 0x008fc6000c7a1270 */
[----:B------:R-:W2:Y:S04]  /*129d0*/  LDL.LU R20, [R1+0x4e0] ;  /* 0x0004e00001147983 */ /* 0x000ea80000300800 */
[----:B------:R1:W-:Y:S01]  /*129e0*/  @P4 STG.E.U16 desc[UR10][R4.64], R10 ;  /* 0x0000000a04004986 */ /* 0x0003e2000c10150a */
[----:B----4-:R-:W-:-:S03]  /*129f0*/  ISETP.LT.AND P4, PT, R16, UR15, !P0 ;  /* 0x0000000f10007c0c */ /* 0x010fc6000c781270 */
[----:B------:R-:W3:Y:S04]  /*12a00*/  LDL.LU R18, [R1+0x4e4] ;  /* 0x0004e40001127983 */ /* 0x000ee80000300800 */
[----:B------:R-:W4:Y:S01]  /*12a10*/  LDL.LU R16, [R1+0x4e8] ;  /* 0x0004e80001107983 */ /* 0x000f220000300800 */
[----:B------:R-:W-:-:S04]  /*12a20*/  IMAD R8, R25, 0x8, R0 ;  /* 0x0000000819087824 */ /* 0x000fc800078e0200 */
[----:B------:R-:W-:Y:S01]  /*12a30*/  IMAD R0, R25, 0x8, R8 ;  /* 0x0000000819007824 */ /* 0x000fe200078e0208 */
[----:B0-----:R-:W-:-:S04]  /*12a40*/  LEA R6, P6, R8, R2, 0x1 ;  /* 0x0000000208067211 */ /* 0x001fc800078c08ff */
[-C--:B------:R-:W-:Y:S01]  /*12a50*/  LEA.HI.X.SX32 R7, R8, R3.reuse, 0x1, P6 ;  /* 0x0000000308077211 */ /* 0x080fe200030f0eff */
[C---:B------:R-:W-:Y:S01]  /*12a60*/  IMAD R8, R25.reuse, 0x8, R0 ;  /* 0x0000000819087824 */ /* 0x040fe200078e0200 */
[-C--:B-1----:R-:W-:Y:S02]  /*12a70*/  LEA R4, P6, R0, R2.reuse, 0x1 ;  /* 0x0000000200047211 */ /* 0x082fe400078c08ff */
[----:B------:R-:W-:Y:S01]  /*12a80*/  PRMT R12, R14, 0x7632, R12 ;  /* 0x000076320e0c7816 */ /* 0x000fe2000000000c */
[----:B------:R0:W-:Y:S01]  /*12a90*/  @P3 STG.E.U16 desc[UR10][R6.64], R11 ;  /* 0x0000000b06003986 */ /* 0x0001e2000c10150a */
[----:B------:R-:W-:Y:S01]  /*12aa0*/  LEA.HI.X.SX32 R5, R0, R3, 0x1, P6 ;  /* 0x0000000300057211 */ /* 0x000fe200030f0eff */
[----:B------:R-:W-:Y:S02]  /*12ab0*/  IMAD R0, R25, 0x8, R8 ;  /* 0x0000000819007824 */ /* 0x000fe400078e0208 */
[----:B------:R-:W5:Y:S04]  /*12ac0*/  LDL.LU R14, [R1+0x4f0] ;  /* 0x0004f000010e7983 */ /* 0x000f680000300800 */
[----:B------:R1:W-:Y:S01]  /*12ad0*/  @P1 STG.E.U16 desc[UR10][R4.64], R12 ;  /* 0x0000000c04001986 */ /* 0x0003e2000c10150a */
[----:B0-----:R-:W-:-:S04]  /*12ae0*/  LEA R6, P6, R8, R2, 0x1 ;  /* 0x0000000208067211 */ /* 0x001fc800078c08ff */
[-C--:B------:R-:W-:Y:S02]  /*12af0*/  LEA.HI.X.SX32 R7, R8, R3.reuse, 0x1, P6 ;  /* 0x0000000308077211 */ /* 0x080fe400030f0eff */
[----:B-1----:R-:W-:Y:S01]  /*12b00*/  LEA R4, P6, R0, R2, 0x1 ;  /* 0x0000000200047211 */ /* 0x002fe200078c08ff */
[----:B------:R-:W5:Y:S01]  /*12b10*/  LDL.LU R12, [R1+0x4f4] ;  /* 0x0004f400010c7983 */ /* 0x000f620000300800 */
[----:B------:R-:W-:Y:S02]  /*12b20*/  PRMT R9, R28, 0x7632, R9 ;  /* 0x000076321c097816 */ /* 0x000fe40000000009 */
[----:B------:R-:W-:Y:S02]  /*12b30*/  PRMT R10, R24, 0x7632, R10 ;  /* 0x00007632180a7816 */ /* 0x000fe4000000000a */
[----:B------:R-:W-:Y:S01]  /*12b40*/  LEA.HI.X.SX32 R5, R0, R3, 0x1, P6 ;  /* 0x0000000300057211 */ /* 0x000fe200030f0eff */
[----:B------:R0:W-:Y:S04]  /*12b50*/  @P2 STG.E.U16 desc[UR10][R6.64], R9 ;  /* 0x0000000906002986 */ /* 0x0001e8000c10150a */
[----:B------:R1:W-:Y:S04]  /*12b60*/  @P5 STG.E.U16 desc[UR10][R4.64], R10 ;  /* 0x0000000a04005986 */ /* 0x0003e8000c10150a */
[----:B------:R-:W5:Y:S01]  /*12b70*/  LDL.LU R24, [R1+0x4f8] ;  /* 0x0004f80001187983 */ /* 0x000f620000300800 */
[----:B---3--:R-:W-:-:S03]  /*12b80*/  ISETP.LT.AND P2, PT, R18, UR15, !P0 ;  /* 0x0000000f12007c0c */ /* 0x008fc6000c741270 */
[----:B------:R-:W3:Y:S01]  /*12b90*/  LDL.LU R18, [R1+0x4fc] ;  /* 0x0004fc0001127983 */ /* 0x000ee20000300800 */
[----:B----4-:R-:W-:-:S03]  /*12ba0*/  ISETP.LT.AND P5, PT, R16, UR15, !P0 ;  /* 0x0000000f10007c0c */ /* 0x010fc6000c7a1270 */
[----:B------:R-:W4:Y:S01]  /*12bb0*/  LDL.LU R16, [R1+0x4ec] ;  /* 0x0004ec0001107983 */ /* 0x000f220000300800 */
[----:B------:R-:W-:Y:S01]  /*12bc0*/  IMAD R8, R25, 0x8, R0 ;  /* 0x0000000819087824 */ /* 0x000fe200078e0200 */
[----:B------:R-:W-:-:S03]  /*12bd0*/  ISETP.LT.AND P3, PT, R22, UR15, !P0 ;  /* 0x0000000f16007c0c */ /* 0x000fc6000c761270 */
[----:B------:R-:W-:Y:S01]  /*12be0*/  IMAD R0, R25, 0x8, R8 ;  /* 0x0000000819007824 */ /* 0x000fe200078e0208 */
[CC--:B0-----:R-:W-:Y:S02]  /*12bf0*/  LEA R6, P6, R8.reuse, R2.reuse, 0x1 ;  /* 0x0000000208067211 */ /* 0x0c1fe400078c08ff */
[----:B------:R-:W-:Y:S02]  /*12c00*/  PRMT R29, R29, 0x7632, R29 ;  /* 0x000076321d1d7816 */ /* 0x000fe4000000001d */
[-C--:B------:R-:W-:Y:S01]  /*12c10*/  LEA.HI.X.SX32 R7, R8, R3.reuse, 0x1, P6 ;  /* 0x0000000308077211 */ /* 0x080fe200030f0eff */
[----:B------:R-:W-:Y:S01]  /*12c20*/  IMAD R8, R25, 0x8, R0 ;  /* 0x0000000819087824 */ /* 0x000fe200078e0200 */
[C---:B-1----:R-:W-:Y:S02]  /*12c30*/  LEA R4, P6, R0.reuse, R2, 0x1 ;  /* 0x0000000200047211 */ /* 0x042fe400078c08ff */
[----:B------:R-:W-:Y:S01]  /*12c40*/  PRMT R23, R23, 0x7632, R23 ;  /* 0x0000763217177816 */ /* 0x000fe20000000017 */
[----:B------:R0:W-:Y:S01]  /*12c50*/  @P4 STG.E.U16 desc[UR10][R6.64], R29 ;  /* 0x0000001d06004986 */ /* 0x0001e2000c10150a */
[----:B------:R-:W-:Y:S01]  /*12c60*/  LEA.HI.X.SX32 R5, R0, R3, 0x1, P6 ;  /* 0x0000000300057211 */ /* 0x000fe200030f0eff */
[----:B------:R-:W-:Y:S01]  /*12c70*/  IMAD R10, R25, 0x8, R8 ;  /* 0x00000008190a7824 */ /* 0x000fe200078e0208 */
[----:B--2---:R-:W-:-:S03]  /*12c80*/  ISETP.LT.AND P1, PT, R20, UR15, !P0 ;  /* 0x0000000f14007c0c */ /* 0x004fc6000c721270 */
[----:B------:R1:W-:Y:S01]  /*12c90*/  @P3 STG.E.U16 desc[UR10][R4.64], R23 ;  /* 0x0000001704003986 */ /* 0x0003e2000c10150a */
[----:B------:R-:W-:Y:S01]  /*12ca0*/  IMAD R0, R25, 0x8, R10 ;  /* 0x0000000819007824 */ /* 0x000fe200078e020a */
[----:B0-----:R-:W-:-:S04]  /*12cb0*/  LEA R6, P6, R8, R2, 0x1 ;  /* 0x0000000208067211 */ /* 0x001fc800078c08ff */
[-C--:B------:R-:W-:Y:S02]  /*12cc0*/  LEA.HI.X.SX32 R7, R8, R3.reuse, 0x1, P6 ;  /* 0x0000000308077211 */ /* 0x080fe400030f0eff */
[C---:B-1----:R-:W-:Y:S01]  /*12cd0*/  LEA R4, P6, R10.reuse, R2, 0x1 ;  /* 0x000000020a047211 */ /* 0x042fe200078c08ff */
[----:B------:R-:W-:Y:S01]  /*12ce0*/  IMAD R8, R25, 0x8, R0 ;  /* 0x0000000819087824 */ /* 0x000fe200078e0200 */
[----:B------:R-:W-:Y:S02]  /*12cf0*/  PRMT R21, R21, 0x7632, R21 ;  /* 0x0000763215157816 */ /* 0x000fe40000000015 */
[----:B------:R-:W-:Y:S02]  /*12d00*/  LEA.HI.X.SX32 R5, R10, R3, 0x1, P6 ;  /* 0x000000030a057211 */ /* 0x000fe400030f0eff */
[----:B------:R-:W-:Y:S01]  /*12d10*/  PRMT R13, R13, 0x7632, R13 ;  /* 0x000076320d0d7816 */ /* 0x000fe2000000000d */
[----:B------:R-:W-:Y:S01]  /*12d20*/  IMAD R10, R25, 0x8, R8 ;  /* 0x00000008190a7824 */ /* 0x000fe200078e0208 */
[----:B------:R-:W-:Y:S01]  /*12d30*/  @P1 STG.E.U16 desc[UR10][R6.64], R21 ;  /* 0x0000001506001986 */ /* 0x000fe2000c10150a */
[----:B-----5:R-:W-:-:S03]  /*12d40*/  ISETP.LT.AND P4, PT, R14, UR15, !P0 ;  /* 0x0000000f0e007c0c */ /* 0x020fc6000c781270 */
[----:B------:R0:W-:Y:S01]  /*12d50*/  @P2 STG.E.U16 desc[UR10][R4.64], R13 ;  /* 0x0000000d04002986 */ /* 0x0001e2000c10150a */
[----:B------:R-:W-:Y:S01]  /*12d60*/  IMAD R14, R25, 0x8, R10 ;  /* 0x00000008190e7824 */ /* 0x000fe200078e020a */
[-C--:B------:R-:W-:Y:S02]  /*12d70*/  LEA R20, P2, R8, R2.reuse, 0x1 ;  /* 0x0000000208147211 */ /* 0x080fe400078408ff */
[----:B0-----:R-:W-:-:S04]  /*12d80*/  LEA R4, P1, R0, R2, 0x1 ;  /* 0x0000000200047211 */ /* 0x001fc800078208ff */
[----:B------:R-:W-:Y:S01]  /*12d90*/  LEA.HI.X.SX32 R5, R0, R3, 0x1, P1 ;  /* 0x0000000300057211 */ /* 0x000fe200008f0eff */
[----:B------:R-:W-:Y:S01]  /*12da0*/  IMAD R0, R25, 0x8, R14 ;  /* 0x0000000819007824 */ /* 0x000fe200078e020e */
[----:B------:R-:W-:-:S04]  /*12db0*/  ISETP.LT.AND P3, PT, R12, UR15, !P0 ;  /* 0x0000000f0c007c0c */ /* 0x000fc8000c761270 */
[-C--:B------:R-:W-:Y:S02]  /*12dc0*/  LEA R22, P1, R0, R2.reuse, 0x1 ;  /* 0x0000000200167211 */ /* 0x080fe400078208ff */
[----:B------:R-:W-:Y:S02]  /*12dd0*/  LEA R12, P6, R10, R2, 0x1 ;  /* 0x000000020a0c7211 */ /* 0x000fe400078c08ff */
[-C--:B------:R-:W-:Y:S02]  /*12de0*/  LEA.HI.X.SX32 R21, R8, R3.reuse, 0x1, P2 ;  /* 0x0000000308157211 */ /* 0x080fe400010f0eff */
[----:B------:R-:W-:Y:S02]  /*12df0*/  ISETP.LT.AND P2, PT, R24, UR15, !P0 ;  /* 0x0000000f18007c0c */ /* 0x000fe4000c741270 */
[-C--:B------:R-:W-:Y:S02]  /*12e00*/  LEA.HI.X.SX32 R23, R0, R3.reuse, 0x1, P1 ;  /* 0x0000000300177211 */ /* 0x080fe400008f0eff */
[----:B------:R-:W-:-:S02]  /*12e10*/  LEA.HI.X.SX32 R13, R10, R3, 0x1, P6 ;  /* 0x000000030a0d7211 */ /* 0x000fc400030f0eff */
[C---:B------:R-:W-:Y:S02]  /*12e20*/  LEA R6, P6, R14.reuse, R2, 0x1 ;  /* 0x000000020e067211 */ /* 0x040fe400078c08ff */
[----:B------:R-:W-:Y:S02]  /*12e30*/  PRMT R19, R19, 0x7632, R19 ;  /* 0x0000763213137816 */ /* 0x000fe40000000013 */
[----:B------:R-:W-:Y:S01]  /*12e40*/  PRMT R10, R17, 0x7632, R10 ;  /* 0x00007632110a7816 */ /* 0x000fe2000000000a */
[----:B------:R-:W-:Y:S01]  /*12e50*/  IMAD R8, R25, 0x8, R0 ;  /* 0x0000000819087824 */ /* 0x000fe200078e0200 */
[----:B------:R-:W-:Y:S02]  /*12e60*/  PRMT R9, R9, 0x7632, R9 ;  /* 0x0000763209097816 */ /* 0x000fe40000000009 */
[----:B------:R-:W-:Y:S02]  /*12e70*/  LEA.HI.X.SX32 R7, R14, R3, 0x1, P6 ;  /* 0x000000030e077211 */ /* 0x000fe400030f0eff */
[----:B------:R-:W-:Y:S01]  /*12e80*/  PRMT R15, R15, 0x7632, R15 ;  /* 0x000076320f0f7816 */ /* 0x000fe2000000000f */
[----:B------:R0:W-:Y:S01]  /*12e90*/  @P5 STG.E.U16 desc[UR10][R4.64], R19 ;  /* 0x0000001304005986 */ /* 0x0001e2000c10150a */
[----:B------:R-:W-:-:S03]  /*12ea0*/  PRMT R11, R11, 0x7632, R11 ;  /* 0x000076320b0b7816 */ /* 0x000fc6000000000b */
[----:B------:R0:W-:Y:S01]  /*12eb0*/  @P4 STG.E.U16 desc[UR10][R20.64], R10 ;  /* 0x0000000a14004986 */ /* 0x0001e2000c10150a */
[----:B------:R-:W-:-:S03]  /*12ec0*/  LEA R2, P6, R8, R2, 0x1 ;  /* 0x0000000208027211 */ /* 0x000fc600078c08ff */
[----:B------:R0:W-:Y:S04]  /*12ed0*/  @P3 STG.E.U16 desc[UR10][R12.64], R9 ;  /* 0x000000090c003986 */ /* 0x0001e8000c10150a */
[----:B------:R0:W-:Y:S01]  /*12ee0*/  @P2 STG.E.U16 desc[UR10][R6.64], R15 ;  /* 0x0000000f06002986 */ /* 0x0001e2000c10150a */
[----:B------:R-:W-:Y:S02]  /*12ef0*/  LEA.HI.X.SX32 R3, R8, R3, 0x1, P6 ;  /* 0x0000000308037211 */ /* 0x000fe400030f0eff */
[----:B---3--:R-:W-:Y:S02]  /*12f00*/  ISETP.LT.AND P1, PT, R18, UR15, !P0 ;  /* 0x0000000f12007c0c */ /* 0x008fe4000c721270 */
[----:B----4-:R-:W-:-:S11]  /*12f10*/  ISETP.LT.AND P0, PT, R16, UR15, !P0 ;  /* 0x0000000f10007c0c */ /* 0x010fd6000c701270 */
[----:B------:R0:W-:Y:S02]  /*12f20*/  @P1 STG.E.U16 desc[UR10][R22.64], R11 ;  /* 0x0000000b16001986 */ /* 0x0001e4000c10150a */
[----:B------:R-:W-:Y:S05]  /*12f30*/  @!P0 EXIT ;  /* 0x000000000000894d */ /* 0x000fea0003800000 */
[----:B------:R-:W-:-:S05]  /*12f40*/  PRMT R27, R27, 0x7632, R27 ;  /* 0x000076321b1b7816 */ /* 0x000fca000000001b */
[----:B------:R-:W-:Y:S01]  /*12f50*/  STG.E.U16 desc[UR10][R2.64], R27 ;  /* 0x0000001b02007986 */ /* 0x000fe2000c10150a */
[----:B------:R-:W-:Y:S05]  /*12f60*/  EXIT ;  /* 0x000000000000794d */ /* 0x000fea0003800000 */
.L_x_3:
[----:B------:R-:W-:-:S00]  /*12f70*/  BRA `(.L_x_3) ;  /* 0xfffffffc00fc7947 */ /* 0x000fc0000383ffff */
[----:B------:R-:W-:-:S00]  /*12f80*/  NOP ;  /* 0x0000000000007918 */ /* 0x000fc00000000000 */
[----:B------:R-:W-:-:S00]  /*12f90*/  NOP ;  /* 0x0000000000007918 */ /* 0x000fc00000000000 */
[----:B------:R-:W-:-:S00]  /*12fa0*/  NOP ;  /* 0x0000000000007918 */ /* 0x000fc00000000000 */
[----:B------:R-:W-:-:S00]  /*12fb0*/  NOP ;  /* 0x0000000000007918 */ /* 0x000fc00000000000 */
[----:B------:R-:W-:-:S00]  /*12fc0*/  NOP ;  /* 0x0000000000007918 */ /* 0x000fc00000000000 */
[----:B------:R-:W-:-:S00]  /*12fd0*/  NOP ;  /* 0x0000000000007918 */ /* 0x000fc00000000000 */
[----:B------:R-:W-:-:S00]  /*12fe0*/  NOP ;  /* 0x0000000000007918 */ /* 0x000fc00000000000 */
[----:B------:R-:W-:-:S00]  /*12ff0*/  NOP ;  /* 0x0000000000007918 */ /* 0x000fc00000000000 */
.L_x_4:


//--------------------- .nv.shared.matmul_kernel  --------------------------
	.section	.nv.shared.matmul_kernel,"aw",@nobits
	.sectionflags	@""
	.align	16
	.zero		1024


//--------------------- .nv.shared.reserved.0     --------------------------
	.section	.nv.shared.reserved.0,"aw",@nobits
	.weak		__nv_reservedSMEM_offset_0_alias
	.size		__nv_reservedSMEM_offset_0_alias, 0, 64
	.other		__nv_reservedSMEM_offset_0_alias,@"STO_CUDA_RESERVED_SHARED STV_DEFAULT"
__nv_reservedSMEM_offset_0_alias:
	.zero		0
	.zero		64


//--------------------- .nv.constant0.matmul_kernel --------------------------
	.section	.nv.constant0.matmul_kernel,"a",@progbits
	.sectionflags	@""
	.align	4
.nv.constant0.matmul_kernel:
	.zero		976


//--------------------- SYMBOLS --------------------------

	.type		.nv.reservedSmem.offset0,@object
	.size		.nv.reservedSmem.offset0,0x4
	.type		.nv.reservedSmem.cap,@object
	.size		.nv.reservedSmem.cap,0x4
